	.target	sm_90a

	.elftype	@"ET_EXEC"


//--------------------- .note.nv.tkinfo           --------------------------
	.section	.note.nv.tkinfo,"",@"SHT_NOTE"
	.sectionflags	@"SHF_NOTE_NV_TKINFO"
	.tkinfo
        /*0018*/ 	.word	0x00000002
        /*0030*/ 	.string	""
        /*0030*/ 	.string	"ptxas"
        /*0030*/ 	.string	"Cuda compilation tools, release 13.0, V13.0.88"
        /*0030*/ 	.string	"Build cuda_13.0.r13.0/compiler.36424714_0"
        /*0030*/ 	.string	"-arch sm_90a -m 64 "



//--------------------- .note.nv.cuinfo           --------------------------
	.section	.note.nv.cuinfo,"",@"SHT_NOTE"
	.sectionflags	@"SHF_NOTE_NV_CUINFO"
        /*0018*/ 	.short	0x0002
        /*001a*/ 	.short	0x005a
        /*001c*/ 	.short	0x0082
	.zero		2


//--------------------- .nv.info                  --------------------------
	.section	.nv.info,"",@"SHT_CUDA_INFO"
	.align	4


	//----- nvinfo : EIATTR_REGCOUNT
	.align		4
        /*0000*/ 	.byte	0x04, 0x2f
        /*0002*/ 	.short	(.L_15 - .L_14)
	.align		4
.L_14:
        /*0004*/ 	.word	index@(_ZN7cutlass13device_kernelINS_4gemm6kernel13GemmUniversalINS1_17GroupProblemShapeIN4cute5tupleIJiiiEEEEENS1_10collective13CollectiveMmaINS1_39MainloopSm90ArrayTmaGmmaWarpSpecializedILi8ENS6_IJNS5_1CILi1EEESD_SD_EEENS1_52KernelPtrArrayTmaWarpSpecializedPingpongFP8FastAccumEEENS6_IJNSC_ILi256EEENSC_ILi128EEENSC_ILi64EEEEEENS_12float_e4m3_tEPNS6_IJlSD_NSC_ILi0EEEEEESL_SO_NS5_8TiledMMAINS5_8MMA_AtomIJNS5_4SM904GMMA31MMA_64x128x32_F32E4M3E4M3_SS_TNILNSS_7ScaleInE1ELSU_1EEEEEENS5_6LayoutISE_NS6_IJSM_SM_SM_EEEEENS6_IJNS5_10UnderscoreES10_S10_EEEEENS5_13SM90_TMA_LOADENS5_14ComposedLayoutINS5_7SwizzleILi2ELi4ELi3EEENS5_18smem_ptr_flag_bitsILi8EEENSX_INS6_IJNSC_ILi8EEESJ_EEENS6_IJSJ_SD_EEEEEEEvNS5_8identityES13_S1D_vS1E_EENS_8epilogue10collective18CollectiveEpilogueINS1G_30Sm90PtrArrayTmaWarpSpecializedILi4ELi2ELi16ELb1ELb0ELi2EEEJSK_NS6_IJSJ_NSC_ILi32EEEEEENS_6half_tEPNS6_IJSD_lSM_EEES1N_S1P_NS1G_6fusion15FusionCallbacksIS1K_NS1Q_17LinearCombinationIS1N_fS1N_fLNS_15FloatRoundStyleE2EEESK_S1M_JEEES13_NS14_INS15_ILi3ELi4ELi3EEENS17_ILi16EEENSX_INS6_IJSJ_S19_EEENS6_IJSD_SJ_EEEEEEENS5_17SM75_U16x8_LDSM_TENS5_14SM90_TMA_STOREES21_NS5_17SM90_U16x8_STSM_TENS5_9Copy_AtomIJNS5_17SM90_U32x4_STSM_NES1N_EEEvEEEvvEEEEvNT_6ParamsE)
        /*0008*/ 	.word	0x000000a8


	//----- nvinfo : EIATTR_FRAME_SIZE
	.align		4
.L_15:
        /*000c*/ 	.byte	0x04, 0x11
        /*000e*/ 	.short	(.L_17 - .L_16)
	.align		4
.L_16:
        /*0010*/ 	.word	index@($__internal_0_$__cuda_sm20_div_u64)
        /*0014*/ 	.word	0x000002e0


	//----- nvinfo : EIATTR_FRAME_SIZE
	.align		4
.L_17:
        /*0018*/ 	.byte	0x04, 0x11
        /*001a*/ 	.short	(.L_19 - .L_18)
	.align		4
.L_18:
        /*001c*/ 	.word	index@(_ZN7cutlass13device_kernelINS_4gemm6kernel13GemmUniversalINS1_17GroupProblemShapeIN4cute5tupleIJiiiEEEEENS1_10collective13CollectiveMmaINS1_39MainloopSm90ArrayTmaGmmaWarpSpecializedILi8ENS6_IJNS5_1CILi1EEESD_SD_EEENS1_52KernelPtrArrayTmaWarpSpecializedPingpongFP8FastAccumEEENS6_IJNSC_ILi256EEENSC_ILi128EEENSC_ILi64EEEEEENS_12float_e4m3_tEPNS6_IJlSD_NSC_ILi0EEEEEESL_SO_NS5_8TiledMMAINS5_8MMA_AtomIJNS5_4SM904GMMA31MMA_64x128x32_F32E4M3E4M3_SS_TNILNSS_7ScaleInE1ELSU_1EEEEEENS5_6LayoutISE_NS6_IJSM_SM_SM_EEEEENS6_IJNS5_10UnderscoreES10_S10_EEEEENS5_13SM90_TMA_LOADENS5_14ComposedLayoutINS5_7SwizzleILi2ELi4ELi3EEENS5_18smem_ptr_flag_bitsILi8EEENSX_INS6_IJNSC_ILi8EEESJ_EEENS6_IJSJ_SD_EEEEEEEvNS5_8identityES13_S1D_vS1E_EENS_8epilogue10collective18CollectiveEpilogueINS1G_30Sm90PtrArrayTmaWarpSpecializedILi4ELi2ELi16ELb1ELb0ELi2EEEJSK_NS6_IJSJ_NSC_ILi32EEEEEENS_6half_tEPNS6_IJSD_lSM_EEES1N_S1P_NS1G_6fusion15FusionCallbacksIS1K_NS1Q_17LinearCombinationIS1N_fS1N_fLNS_15FloatRoundStyleE2EEESK_S1M_JEEES13_NS14_INS15_ILi3ELi4ELi3EEENS17_ILi16EEENSX_INS6_IJSJ_S19_EEENS6_IJSD_SJ_EEEEEEENS5_17SM75_U16x8_LDSM_TENS5_14SM90_TMA_STOREES21_NS5_17SM90_U16x8_STSM_TENS5_9Copy_AtomIJNS5_17SM90_U32x4_STSM_NES1N_EEEvEEEvvEEEEvNT_6ParamsE)
        /*0020*/ 	.word	0x000002e0


	//----- nvinfo : EIATTR_MIN_STACK_SIZE
	.align		4
.L_19:
        /*0024*/ 	.byte	0x04, 0x12
        /*0026*/ 	.short	(.L_21 - .L_20)
	.align		4
.L_20:
        /*0028*/ 	.word	index@(_ZN7cutlass13device_kernelINS_4gemm6kernel13GemmUniversalINS1_17GroupProblemShapeIN4cute5tupleIJiiiEEEEENS1_10collective13CollectiveMmaINS1_39MainloopSm90ArrayTmaGmmaWarpSpecializedILi8ENS6_IJNS5_1CILi1EEESD_SD_EEENS1_52KernelPtrArrayTmaWarpSpecializedPingpongFP8FastAccumEEENS6_IJNSC_ILi256EEENSC_ILi128EEENSC_ILi64EEEEEENS_12float_e4m3_tEPNS6_IJlSD_NSC_ILi0EEEEEESL_SO_NS5_8TiledMMAINS5_8MMA_AtomIJNS5_4SM904GMMA31MMA_64x128x32_F32E4M3E4M3_SS_TNILNSS_7ScaleInE1ELSU_1EEEEEENS5_6LayoutISE_NS6_IJSM_SM_SM_EEEEENS6_IJNS5_10UnderscoreES10_S10_EEEEENS5_13SM90_TMA_LOADENS5_14ComposedLayoutINS5_7SwizzleILi2ELi4ELi3EEENS5_18smem_ptr_flag_bitsILi8EEENSX_INS6_IJNSC_ILi8EEESJ_EEENS6_IJSJ_SD_EEEEEEEvNS5_8identityES13_S1D_vS1E_EENS_8epilogue10collective18CollectiveEpilogueINS1G_30Sm90PtrArrayTmaWarpSpecializedILi4ELi2ELi16ELb1ELb0ELi2EEEJSK_NS6_IJSJ_NSC_ILi32EEEEEENS_6half_tEPNS6_IJSD_lSM_EEES1N_S1P_NS1G_6fusion15FusionCallbacksIS1K_NS1Q_17LinearCombinationIS1N_fS1N_fLNS_15FloatRoundStyleE2EEESK_S1M_JEEES13_NS14_INS15_ILi3ELi4ELi3EEENS17_ILi16EEENSX_INS6_IJSJ_S19_EEENS6_IJSD_SJ_EEEEEEENS5_17SM75_U16x8_LDSM_TENS5_14SM90_TMA_STOREES21_NS5_17SM90_U16x8_STSM_TENS5_9Copy_AtomIJNS5_17SM90_U32x4_STSM_NES1N_EEEvEEEvvEEEEvNT_6ParamsE)
        /*002c*/ 	.word	0x000002e0
.L_21:


//--------------------- .nv.compat                --------------------------
	.section	.nv.compat,"",@"SHT_CUDA_COMPAT_INFO"
	.align	4
        /*0000*/ 	.byte	0x02, 0x09, 0x01, 0x00, 0x02, 0x02, 0x04, 0x00, 0x02, 0x05, 0x05, 0x00, 0x03, 0x07, 0x01, 0x01
        /*0010*/ 	.byte	0x02, 0x03, 0x03, 0x00, 0x02, 0x06, 0x01, 0x00, 0x04, 0x0b, 0x08, 0x00, 0x00, 0x00, 0x00, 0x00
        /*0020*/ 	.byte	0x00, 0x00, 0x00, 0x00


//--------------------- .nv.info._ZN7cutlass13device_kernelINS_4gemm6kernel13GemmUniversalINS1_17GroupProblemShapeIN4cute5tupleIJiiiEEEEENS1_10collective13CollectiveMmaINS1_39MainloopSm90ArrayTmaGmmaWarpSpecializedILi8ENS6_IJNS5_1CILi1EEESD_SD_EEENS1_52KernelPtrArrayTmaWarpSpecializedPingpongFP8FastAccumEEENS6_IJNSC_ILi256EEENSC_ILi128EEENSC_ILi64EEEEEENS_12float_e4m3_tEPNS6_IJlSD_NSC_ILi0EEEEEESL_SO_NS5_8TiledMMAINS5_8MMA_AtomIJNS5_4SM904GMMA31MMA_64x128x32_F32E4M3E4M3_SS_TNILNSS_7ScaleInE1ELSU_1EEEEEENS5_6LayoutISE_NS6_IJSM_SM_SM_EEEEENS6_IJNS5_10UnderscoreES10_S10_EEEEENS5_13SM90_TMA_LOADENS5_14ComposedLayoutINS5_7SwizzleILi2ELi4ELi3EEENS5_18smem_ptr_flag_bitsILi8EEENSX_INS6_IJNSC_ILi8EEESJ_EEENS6_IJSJ_SD_EEEEEEEvNS5_8identityES13_S1D_vS1E_EENS_8epilogue10collective18CollectiveEpilogueINS1G_30Sm90PtrArrayTmaWarpSpecializedILi4ELi2ELi16ELb1ELb0ELi2EEEJSK_NS6_IJSJ_NSC_ILi32EEEEEENS_6half_tEPNS6_IJSD_lSM_EEES1N_S1P_NS1G_6fusion15FusionCallbacksIS1K_NS1Q_17LinearCombinationIS1N_fS1N_fLNS_15FloatRoundStyleE2EEESK_S1M_JEEES13_NS14_INS15_ILi3ELi4ELi3EEENS17_ILi16EEENSX_INS6_IJSJ_S19_EEENS6_IJSD_SJ_EEEEEEENS5_17SM75_U16x8_LDSM_TENS5_14SM90_TMA_STOREES21_NS5_17SM90_U16x8_STSM_TENS5_9Copy_AtomIJNS5_17SM90_U32x4_STSM_NES1N_EEEvEEEvvEEEEvNT_6ParamsE --------------------------
	.section	.nv.info._ZN7cutlass13device_kernelINS_4gemm6kernel13GemmUniversalINS1_17GroupProblemShapeIN4cute5tupleIJiiiEEEEENS1_10collective13CollectiveMmaINS1_39MainloopSm90ArrayTmaGmmaWarpSpecializedILi8ENS6_IJNS5_1CILi1EEESD_SD_EEENS1_52KernelPtrArrayTmaWarpSpecializedPingpongFP8FastAccumEEENS6_IJNSC_ILi256EEENSC_ILi128EEENSC_ILi64EEEEEENS_12float_e4m3_tEPNS6_IJlSD_NSC_ILi0EEEEEESL_SO_NS5_8TiledMMAINS5_8MMA_AtomIJNS5_4SM904GMMA31MMA_64x128x32_F32E4M3E4M3_SS_TNILNSS_7ScaleInE1ELSU_1EEEEEENS5_6LayoutISE_NS6_IJSM_SM_SM_EEEEENS6_IJNS5_10UnderscoreES10_S10_EEEEENS5_13SM90_TMA_LOADENS5_14ComposedLayoutINS5_7SwizzleILi2ELi4ELi3EEENS5_18smem_ptr_flag_bitsILi8EEENSX_INS6_IJNSC_ILi8EEESJ_EEENS6_IJSJ_SD_EEEEEEEvNS5_8identityES13_S1D_vS1E_EENS_8epilogue10collective18CollectiveEpilogueINS1G_30Sm90PtrArrayTmaWarpSpecializedILi4ELi2ELi16ELb1ELb0ELi2EEEJSK_NS6_IJSJ_NSC_ILi32EEEEEENS_6half_tEPNS6_IJSD_lSM_EEES1N_S1P_NS1G_6fusion15FusionCallbacksIS1K_NS1Q_17LinearCombinationIS1N_fS1N_fLNS_15FloatRoundStyleE2EEESK_S1M_JEEES13_NS14_INS15_ILi3ELi4ELi3EEENS17_ILi16EEENSX_INS6_IJSJ_S19_EEENS6_IJSD_SJ_EEEEEEENS5_17SM75_U16x8_LDSM_TENS5_14SM90_TMA_STOREES21_NS5_17SM90_U16x8_STSM_TENS5_9Copy_AtomIJNS5_17SM90_U32x4_STSM_NES1N_EEEvEEEvvEEEEvNT_6ParamsE,"",@"SHT_CUDA_INFO"
	.sectionflags	@""
	.align	4


	//----- nvinfo : EIATTR_CUDA_API_VERSION
	.align		4
        /*0000*/ 	.byte	0x04, 0x37
        /*0002*/ 	.short	(.L_23 - .L_22)
.L_22:
        /*0004*/ 	.word	0x00000082


	//----- nvinfo : EIATTR_KPARAM_INFO
	.align		4
.L_23:
        /*0008*/ 	.byte	0x04, 0x17
        /*000a*/ 	.short	(.L_25 - .L_24)
.L_24:
        /*000c*/ 	.word	0x00000000
        /*0010*/ 	.short	0x0000
        /*0012*/ 	.short	0x0070
        /*0014*/ 	.byte	0x00, 0xf0, 0x01, 0x1c


	//----- nvinfo : EIATTR_SPARSE_MMA_MASK
	.align		4
.L_25:
        /*0018*/ 	.byte	0x03, 0x50
        /*001a*/ 	.short	0x0000


	//----- nvinfo : EIATTR_MAXREG_COUNT
	.align		4
        /*001c*/ 	.byte	0x03, 0x1b
        /*001e*/ 	.short	0x00a8


	//----- nvinfo : EIATTR_NUM_BARRIERS
	.align		4
        /*0020*/ 	.byte	0x02, 0x4c
        /*0022*/ 	.byte	0x02
	.zero		1


	//----- nvinfo : EIATTR_EXTERNS
	.align		4
        /*0024*/ 	.byte	0x04, 0x0f
        /*0026*/ 	.short	(.L_27 - .L_26)


	//   ....[0]....
	.align		4
.L_26:
        /*0028*/ 	.word	index@(__assertfail)


	//----- nvinfo : EIATTR_ANNOTATIONS
	.align		4
.L_27:
        /*002c*/ 	.byte	0x04, 0x55
        /*002e*/ 	.short	(.L_29 - .L_28)


	//   ....[0]....
.L_28:
        /*0030*/ 	.word	0x00000001
        /*0034*/ 	.byte	0xd0, 0x3b, 0x00, 0x00, 0x01, 0x00, 0x00, 0x00, 0x10, 0x3c, 0x00, 0x00, 0x01, 0x00, 0x00, 0x00
        /* <DEDUP_REMOVED lines=238> */
        /*0f24*/ 	.byte	0xa0, 0x06, 0x01, 0x00, 0x01, 0x00, 0x00, 0x00, 0xf0, 0x06, 0x01, 0x00


	//----- nvinfo : EIATTR_MERCURY_ISA_VERSION
	.align		4
.L_29:
        /*0f30*/ 	.byte	0x03, 0x5f
        /*0f32*/ 	.short	0x0101


	//----- nvinfo : EIATTR_INT_WARP_WIDE_INSTR_OFFSETS
	.align		4
        /*0f34*/ 	.byte	0x04, 0x31
        /*0f36*/ 	.short	(.L_31 - .L_30)


	//   ....[0]....
.L_30:
        /*0f38*/ 	.word	0x00001250


	//   ....[1]....
        /*0f3c*/ 	.word	0x00001260


	//   ....[2]....
        /*0f40*/ 	.word	0x000012e0


	//   ....[3]....
        /*0f44*/ 	.word	0x00001340


	//   ....[4]....
        /*0f48*/ 	.word	0x00001390


	//   ....[5]....
        /*0f4c*/ 	.word	0x000013c0


	//   ....[6]....
        /*0f50*/ 	.word	0x00001430


	//   ....[7]....
        /*0f54*/ 	.word	0x00001470


	//----- nvinfo : EIATTR_COOP_GROUP_MASK_REGIDS
	.align		4
.L_31:
        /*0f58*/ 	.byte	0x04, 0x29
        /*0f5a*/ 	.short	(.L_33 - .L_32)


	//   ....[0]....
.L_32:
        /*0f5c*/ 	.word	0xffffffff


	//   ....[1]....
        /*0f60*/ 	.word	0xffffffff


	//   ....[2]....
        /*0f64*/ 	.word	0xffffffff


	//   ....[3]....
        /*0f68*/ 	.word	0xffffffff


	//   ....[4]....
        /*0f6c*/ 	.word	0xffffffff


	//   ....[5]....
        /*0f70*/ 	.word	0xffffffff


	//   ....[6]....
        /*0f74*/ 	.word	0xffffffff


	//   ....[7]....
        /*0f78*/ 	.word	0xffffffff


	//   ....[8]....
        /*0f7c*/ 	.word	0xffffffff


	//   ....[9]....
        /*0f80*/ 	.word	0xffffffff


	//   ....[10]....
        /*0f84*/ 	.word	0xffffffff


	//   ....[11]....
        /*0f88*/ 	.word	0xffffffff


	//   ....[12]....
        /*0f8c*/ 	.word	0xffffffff


	//   ....[13]....
        /*0f90*/ 	.word	0xffffffff


	//   ....[14]....
        /*0f94*/ 	.word	0xffffffff


	//   ....[15]....
        /*0f98*/ 	.word	0xffffffff


	//   ....[16]....
        /*0f9c*/ 	.word	0xffffffff


	//   ....[17]....
        /*0fa0*/ 	.word	0xffffffff


	//   ....[18]....
        /*0fa4*/ 	.word	0xffffffff


	//   ....[19]....
        /*0fa8*/ 	.word	0xffffffff


	//   ....[20]....
        /*0fac*/ 	.word	0xffffffff


	//   ....[21]....
        /*0fb0*/ 	.word	0xffffffff


	//   ....[22]....
        /*0fb4*/ 	.word	0xffffffff


	//   ....[23]....
        /*0fb8*/ 	.word	0xffffffff


	//   ....[24]....
        /*0fbc*/ 	.word	0xffffffff


	//   ....[25]....
        /*0fc0*/ 	.word	0xffffffff


	//   ....[26]....
        /*0fc4*/ 	.word	0xffffffff


	//   ....[27]....
        /*0fc8*/ 	.word	0xffffffff


	//   ....[28]....
        /*0fcc*/ 	.word	0xffffffff


	//   ....[29]....
        /*0fd0*/ 	.word	0xffffffff


	//   ....[30]....
        /*0fd4*/ 	.word	0xffffffff


	//   ....[31]....
        /*0fd8*/ 	.word	0xffffffff


	//   ....[32]....
        /*0fdc*/ 	.word	0xffffffff


	//   ....[33]....
        /*0fe0*/ 	.word	0xffffffff


	//   ....[34]....
        /*0fe4*/ 	.word	0xffffffff


	//   ....[35]....
        /*0fe8*/ 	.word	0xffffffff


	//   ....[36]....
        /*0fec*/ 	.word	0xffffffff


	//   ....[37]....
        /*0ff0*/ 	.word	0xffffffff


	//   ....[38]....
        /*0ff4*/ 	.word	0xffffffff


	//   ....[39]....
        /*0ff8*/ 	.word	0xffffffff


	//   ....[40]....
        /*0ffc*/ 	.word	0xffffffff


	//   ....[41]....
        /*1000*/ 	.word	0xffffffff


	//   ....[42]....
        /*1004*/ 	.word	0xffffffff


	//   ....[43]....
        /*1008*/ 	.word	0xffffffff


	//   ....[44]....
        /*100c*/ 	.word	0xffffffff


	//   ....[45]....
        /*1010*/ 	.word	0xffffffff


	//   ....[46]....
        /*1014*/ 	.word	0xffffffff


	//   ....[47]....
        /*1018*/ 	.word	0xffffffff


	//   ....[48]....
        /*101c*/ 	.word	0xffffffff


	//   ....[49]....
        /*1020*/ 	.word	0xffffffff


	//   ....[50]....
        /*1024*/ 	.word	0xffffffff


	//   ....[51]....
        /*1028*/ 	.word	0xffffffff


	//   ....[52]....
        /*102c*/ 	.word	0xffffffff


	//   ....[53]....
        /*1030*/ 	.word	0xffffffff


	//   ....[54]....
        /*1034*/ 	.word	0xffffffff


	//   ....[55]....
        /*1038*/ 	.word	0xffffffff


	//   ....[56]....
        /*103c*/ 	.word	0xffffffff


	//   ....[57]....
        /*1040*/ 	.word	0xffffffff


	//   ....[58]....
        /*1044*/ 	.word	0xffffffff


	//   ....[59]....
        /*1048*/ 	.word	0xffffffff


	//   ....[60]....
        /*104c*/ 	.word	0xffffffff


	//   ....[61]....
        /*1050*/ 	.word	0xffffffff


	//   ....[62]....
        /*1054*/ 	.word	0xffffffff


	//   ....[63]....
        /*1058*/ 	.word	0xffffffff


	//   ....[64]....
        /*105c*/ 	.word	0xffffffff


	//   ....[65]....
        /*1060*/ 	.word	0xffffffff


	//   ....[66]....
        /*1064*/ 	.word	0xffffffff


	//   ....[67]....
        /*1068*/ 	.word	0xffffffff


	//   ....[68]....
        /*106c*/ 	.word	0xffffffff


	//   ....[69]....
        /*1070*/ 	.word	0xffffffff


	//   ....[70]....
        /*1074*/ 	.word	0xffffffff


	//   ....[71]....
        /*1078*/ 	.word	0xffffffff


	//   ....[72]....
        /*107c*/ 	.word	0xffffffff


	//   ....[73]....
        /*1080*/ 	.word	0xffffffff


	//   ....[74]....
        /*1084*/ 	.word	0xffffffff


	//   ....[75]....
        /*1088*/ 	.word	0xffffffff


	//   ....[76]....
        /*108c*/ 	.word	0xffffffff


	//   ....[77]....
        /*1090*/ 	.word	0xffffffff


	//   ....[78]....
        /*1094*/ 	.word	0x0500000f


	//----- nvinfo : EIATTR_COOP_GROUP_INSTR_OFFSETS
	.align		4
.L_33:
        /*1098*/ 	.byte	0x04, 0x28
        /*109a*/ 	.short	(.L_35 - .L_34)


	//   ....[0]....
.L_34:
        /*109c*/ 	.word	0x00000830


	//   ....[1]....
        /*10a0*/ 	.word	0x00000860


	//   ....[2]....
        /*10a4*/ 	.word	0x00000d00


	//   ....[3]....
        /*10a8*/ 	.word	0x00000fa0


	//   ....[4]....
        /*10ac*/ 	.word	0x00001170


	//   ....[5]....
        /*10b0*/ 	.word	0x000011b0


	//   ....[6]....
        /*10b4*/ 	.word	0x00001b00


	//   ....[7]....
        /*10b8*/ 	.word	0x00001b30


	//   ....[8]....
        /*10bc*/ 	.word	0x00001bb0


	//   ....[9]....
        /*10c0*/ 	.word	0x00001bc0


	//   ....[10]....
        /*10c4*/ 	.word	0x00001c00


	//   ....[11]....
        /*10c8*/ 	.word	0x00001c20


	//   ....[12]....
        /*10cc*/ 	.word	0x00001c60


	//   ....[13]....
        /*10d0*/ 	.word	0x00001c80


	//   ....[14]....
        /*10d4*/ 	.word	0x00001cc0


	//   ....[15]....
        /*10d8*/ 	.word	0x00001ce0


	//   ....[16]....
        /*10dc*/ 	.word	0x00001d50


	//   ....[17]....
        /*10e0*/ 	.word	0x00001e80


	//   ....[18]....
        /*10e4*/ 	.word	0x00001f00


	//   ....[19]....
        /*10e8*/ 	.word	0x000024e0


	//   ....[20]....
        /*10ec*/ 	.word	0x000024f0


	//   ....[21]....
        /*10f0*/ 	.word	0x00002540


	//   ....[22]....
        /*10f4*/ 	.word	0x00002550


	//   ....[23]....
        /*10f8*/ 	.word	0x000025a0


	//   ....[24]....
        /*10fc*/ 	.word	0x000025b0


	//   ....[25]....
        /*1100*/ 	.word	0x00002600


	//   ....[26]....
        /*1104*/ 	.word	0x00002610


	//   ....[27]....
        /*1108*/ 	.word	0x00002660


	//   ....[28]....
        /*110c*/ 	.word	0x00002670


	//   ....[29]....
        /*1110*/ 	.word	0x00002700


	//   ....[30]....
        /*1114*/ 	.word	0x00002750


	//   ....[31]....
        /*1118*/ 	.word	0x000027e0


	//   ....[32]....
        /*111c*/ 	.word	0x00002800


	//   ....[33]....
        /*1120*/ 	.word	0x00002810


	//   ....[34]....
        /*1124*/ 	.word	0x00002820


	//   ....[35]....
        /*1128*/ 	.word	0x00002830


	//   ....[36]....
        /*112c*/ 	.word	0x00002840


	//   ....[37]....
        /*1130*/ 	.word	0x000030b0


	//   ....[38]....
        /*1134*/ 	.word	0x00003350


	//   ....[39]....
        /*1138*/ 	.word	0x000036c0


	//   ....[40]....
        /*113c*/ 	.word	0x0000dc40


	//   ....[41]....
        /*1140*/ 	.word	0x0000e0a0


	//   ....[42]....
        /*1144*/ 	.word	0x0000e440


	//   ....[43]....
        /*1148*/ 	.word	0x000101c0


	//   ....[44]....
        /*114c*/ 	.word	0x000108d0


	//   ....[45]....
        /*1150*/ 	.word	0x00010d40


	//   ....[46]....
        /*1154*/ 	.word	0x00011b40


	//   ....[47]....
        /*1158*/ 	.word	0x00012bb0


	//   ....[48]....
        /*115c*/ 	.word	0x00012bd0


	//   ....[49]....
        /*1160*/ 	.word	0x00012c20


	//   ....[50]....
        /*1164*/ 	.word	0x00012c40


	//   ....[51]....
        /*1168*/ 	.word	0x00012c80


	//   ....[52]....
        /*116c*/ 	.word	0x00012cb0


	//   ....[53]....
        /*1170*/ 	.word	0x00012cf0


	//   ....[54]....
        /*1174*/ 	.word	0x00012d20


	//   ....[55]....
        /*1178*/ 	.word	0x00012d60


	//   ....[56]....
        /*117c*/ 	.word	0x00012d90


	//   ....[57]....
        /*1180*/ 	.word	0x00012e20


	//   ....[58]....
        /*1184*/ 	.word	0x00012f40


	//   ....[59]....
        /*1188*/ 	.word	0x00012f60


	//   ....[60]....
        /*118c*/ 	.word	0x000135c0


	//   ....[61]....
        /*1190*/ 	.word	0x000135d0


	//   ....[62]....
        /*1194*/ 	.word	0x00013620


	//   ....[63]....
        /*1198*/ 	.word	0x00013630


	//   ....[64]....
        /*119c*/ 	.word	0x00013680


	//   ....[65]....
        /*11a0*/ 	.word	0x00013690


	//   ....[66]....
        /*11a4*/ 	.word	0x000136e0


	//   ....[67]....
        /*11a8*/ 	.word	0x000136f0


	//   ....[68]....
        /*11ac*/ 	.word	0x00013740


	//   ....[69]....
        /*11b0*/ 	.word	0x00013750


	//   ....[70]....
        /*11b4*/ 	.word	0x000137e0


	//   ....[71]....
        /*11b8*/ 	.word	0x00013850


	//   ....[72]....
        /*11bc*/ 	.word	0x000138e0


	//   ....[73]....
        /*11c0*/ 	.word	0x00013900


	//   ....[74]....
        /*11c4*/ 	.word	0x00013910


	//   ....[75]....
        /*11c8*/ 	.word	0x00013920


	//   ....[76]....
        /*11cc*/ 	.word	0x00013930


	//   ....[77]....
        /*11d0*/ 	.word	0x00013940


	//   ....[78]....
        /*11d4*/ 	.word	0x00015810


	//----- nvinfo : EIATTR_REG_RECONFIG
	.align		4
.L_35:
        /*11d8*/ 	.byte	0x01, 0x54
	.zero		2


	//----- nvinfo : EIATTR_SYSCALL_OFFSETS
	.align		4
        /*11dc*/ 	.byte	0x04, 0x46
        /*11de*/ 	.short	(.L_37 - .L_36)


	//   ....[0]....
.L_36:
        /*11e0*/ 	.word	0x00007490


	//   ....[1]....
        /*11e4*/ 	.word	0x00007580


	//----- nvinfo : EIATTR_MBARRIER_INSTR_OFFSETS
	.align		4
.L_37:
        /*11e8*/ 	.byte	0x04, 0x39
        /*11ea*/ 	.short	(.L_39 - .L_38)


	//   ....[0]....
.L_38:
        /*11ec*/ 	.word	0x00000be0
        /*11f0*/ 	.word	0x000000ff
        /*11f4*/ 	.word	0x00034400
        /*11f8*/ 	.short	0x0100
        /*11fa*/ 	.byte	0x06
	.zero		1


	//   ....[1]....
        /*11fc*/ 	.word	0x00000bf0
        /*1200*/ 	.word	0x000000ff
        /*1204*/ 	.word	0x00034440
        /*1208*/ 	.short	0x0100
        /*120a*/ 	.byte	0x06
	.zero		1


	//   ....[2]....
        /*120c*/ 	.word	0x00000c00
        /*1210*/ 	.word	0x000000ff
        /*1214*/ 	.word	0x00034408
        /*1218*/ 	.short	0x0100
        /*121a*/ 	.byte	0x06
	.zero		1


	//   ....[3]....
        /*121c*/ 	.word	0x00000c10
        /*1220*/ 	.word	0x000000ff
        /*1224*/ 	.word	0x00034448
        /*1228*/ 	.short	0x0100
        /*122a*/ 	.byte	0x06
	.zero		1


	//   ....[4]....
        /*122c*/ 	.word	0x00000c20
        /*1230*/ 	.word	0x000000ff
        /*1234*/ 	.word	0x00034410
        /*1238*/ 	.short	0x0100
        /*123a*/ 	.byte	0x06
	.zero		1


	//   ....[5]....
        /*123c*/ 	.word	0x00000c30
        /*1240*/ 	.word	0x000000ff
        /*1244*/ 	.word	0x00034450
        /*1248*/ 	.short	0x0100
        /*124a*/ 	.byte	0x06
	.zero		1


	//   ....[6]....
        /*124c*/ 	.word	0x00000c40
        /*1250*/ 	.word	0x000000ff
        /*1254*/ 	.word	0x00034418
        /*1258*/ 	.short	0x0100
        /*125a*/ 	.byte	0x06
	.zero		1


	//   ....[7]....
        /*125c*/ 	.word	0x00000c50
        /*1260*/ 	.word	0x000000ff
        /*1264*/ 	.word	0x00034458
        /*1268*/ 	.short	0x0100
        /*126a*/ 	.byte	0x06
	.zero		1


	//   ....[8]....
        /*126c*/ 	.word	0x00000c60
        /*1270*/ 	.word	0x000000ff
        /*1274*/ 	.word	0x00034420
        /*1278*/ 	.short	0x0100
        /*127a*/ 	.byte	0x06
	.zero		1


	//   ....[9]....
        /*127c*/ 	.word	0x00000c70
        /*1280*/ 	.word	0x000000ff
        /*1284*/ 	.word	0x00034460
        /*1288*/ 	.short	0x0100
        /*128a*/ 	.byte	0x06
	.zero		1


	//   ....[10]....
        /*128c*/ 	.word	0x00000c80
        /*1290*/ 	.word	0x000000ff
        /*1294*/ 	.word	0x00034428
        /*1298*/ 	.short	0x0100
        /*129a*/ 	.byte	0x06
	.zero		1


	//   ....[11]....
        /*129c*/ 	.word	0x00000c90
        /*12a0*/ 	.word	0x000000ff
        /*12a4*/ 	.word	0x00034468
        /*12a8*/ 	.short	0x0100
        /*12aa*/ 	.byte	0x06
	.zero		1


	//   ....[12]....
        /*12ac*/ 	.word	0x00000ca0
        /*12b0*/ 	.word	0x000000ff
        /*12b4*/ 	.word	0x00034430
        /*12b8*/ 	.short	0x0100
        /*12ba*/ 	.byte	0x06
	.zero		1


	//   ....[13]....
        /*12bc*/ 	.word	0x00000cb0
        /*12c0*/ 	.word	0x000000ff
        /*12c4*/ 	.word	0x00034470
        /*12c8*/ 	.short	0x0100
        /*12ca*/ 	.byte	0x06
	.zero		1


	//   ....[14]....
        /*12cc*/ 	.word	0x00000cc0
        /*12d0*/ 	.word	0x000000ff
        /*12d4*/ 	.word	0x00034438
        /*12d8*/ 	.short	0x0100
        /*12da*/ 	.byte	0x06
	.zero		1


	//   ....[15]....
        /*12dc*/ 	.word	0x00000cd0
        /*12e0*/ 	.word	0x000000ff
        /*12e4*/ 	.word	0x00034478
        /*12e8*/ 	.short	0x0100
        /*12ea*/ 	.byte	0x06
	.zero		1


	//   ....[16]....
        /*12ec*/ 	.word	0x00000e80
        /*12f0*/ 	.word	0x000000ff
        /*12f4*/ 	.word	0x00034480
        /*12f8*/ 	.short	0x0100
        /*12fa*/ 	.byte	0x06
	.zero		1


	//   ....[17]....
        /*12fc*/ 	.word	0x00000e90
        /*1300*/ 	.word	0x000000ff
        /*1304*/ 	.word	0x000344c0
        /*1308*/ 	.short	0x0100
        /*130a*/ 	.byte	0x06
	.zero		1


	//   ....[18]....
        /*130c*/ 	.word	0x00000ea0
        /*1310*/ 	.word	0x000000ff
        /*1314*/ 	.word	0x00034488
        /*1318*/ 	.short	0x0100
        /*131a*/ 	.byte	0x06
	.zero		1


	//   ....[19]....
        /*131c*/ 	.word	0x00000eb0
        /*1320*/ 	.word	0x000000ff
        /*1324*/ 	.word	0x000344c8
        /*1328*/ 	.short	0x0100
        /*132a*/ 	.byte	0x06
	.zero		1


	//   ....[20]....
        /*132c*/ 	.word	0x00000ec0
        /*1330*/ 	.word	0x000000ff
        /*1334*/ 	.word	0x00034490
        /*1338*/ 	.short	0x0100
        /*133a*/ 	.byte	0x06
	.zero		1


	//   ....[21]....
        /*133c*/ 	.word	0x00000ed0
        /*1340*/ 	.word	0x000000ff
        /*1344*/ 	.word	0x000344d0
        /*1348*/ 	.short	0x0100
        /*134a*/ 	.byte	0x06
	.zero		1


	//   ....[22]....
        /*134c*/ 	.word	0x00000ee0
        /*1350*/ 	.word	0x000000ff
        /*1354*/ 	.word	0x00034498
        /*1358*/ 	.short	0x0100
        /*135a*/ 	.byte	0x06
	.zero		1


	//   ....[23]....
        /*135c*/ 	.word	0x00000ef0
        /*1360*/ 	.word	0x000000ff
        /*1364*/ 	.word	0x000344d8
        /*1368*/ 	.short	0x0100
        /*136a*/ 	.byte	0x06
	.zero		1


	//   ....[24]....
        /*136c*/ 	.word	0x00000f00
        /*1370*/ 	.word	0x000000ff
        /*1374*/ 	.word	0x000344a0
        /*1378*/ 	.short	0x0100
        /*137a*/ 	.byte	0x06
	.zero		1


	//   ....[25]....
        /*137c*/ 	.word	0x00000f10
        /*1380*/ 	.word	0x000000ff
        /*1384*/ 	.word	0x000344e0
        /*1388*/ 	.short	0x0100
        /*138a*/ 	.byte	0x06
	.zero		1


	//   ....[26]....
        /*138c*/ 	.word	0x00000f20
        /*1390*/ 	.word	0x000000ff
        /*1394*/ 	.word	0x000344a8
        /*1398*/ 	.short	0x0100
        /*139a*/ 	.byte	0x06
	.zero		1


	//   ....[27]....
        /*139c*/ 	.word	0x00000f30
        /*13a0*/ 	.word	0x000000ff
        /*13a4*/ 	.word	0x000344e8
        /*13a8*/ 	.short	0x0100
        /*13aa*/ 	.byte	0x06
	.zero		1


	//   ....[28]....
        /*13ac*/ 	.word	0x00000f40
        /*13b0*/ 	.word	0x000000ff
        /*13b4*/ 	.word	0x000344b0
        /*13b8*/ 	.short	0x0100
        /*13ba*/ 	.byte	0x06
	.zero		1


	//   ....[29]....
        /*13bc*/ 	.word	0x00000f50
        /*13c0*/ 	.word	0x000000ff
        /*13c4*/ 	.word	0x000344f0
        /*13c8*/ 	.short	0x0100
        /*13ca*/ 	.byte	0x06
	.zero		1


	//   ....[30]....
        /*13cc*/ 	.word	0x00000f60
        /*13d0*/ 	.word	0x000000ff
        /*13d4*/ 	.word	0x000344b8
        /*13d8*/ 	.short	0x0100
        /*13da*/ 	.byte	0x06
	.zero		1


	//   ....[31]....
        /*13dc*/ 	.word	0x00000f70
        /*13e0*/ 	.word	0x000000ff
        /*13e4*/ 	.word	0x000344f8
        /*13e8*/ 	.short	0x0100
        /*13ea*/ 	.byte	0x06
	.zero		1


	//   ....[32]....
        /*13ec*/ 	.word	0x000010e0
        /*13f0*/ 	.word	0x000000ff
        /*13f4*/ 	.word	0x00034500
        /*13f8*/ 	.short	0x0100
        /*13fa*/ 	.byte	0x06
	.zero		1


	//   ....[33]....
        /*13fc*/ 	.word	0x000010f0
        /*1400*/ 	.word	0x000000ff
        /*1404*/ 	.word	0x00034520
        /*1408*/ 	.short	0x0100
        /*140a*/ 	.byte	0x06
	.zero		1


	//   ....[34]....
        /*140c*/ 	.word	0x00001100
        /*1410*/ 	.word	0x000000ff
        /*1414*/ 	.word	0x00034508
        /*1418*/ 	.short	0x0100
        /*141a*/ 	.byte	0x06
	.zero		1


	//   ....[35]....
        /*141c*/ 	.word	0x00001110
        /*1420*/ 	.word	0x000000ff
        /*1424*/ 	.word	0x00034528
        /*1428*/ 	.short	0x0100
        /*142a*/ 	.byte	0x06
	.zero		1


	//   ....[36]....
        /*142c*/ 	.word	0x00001120
        /*1430*/ 	.word	0x000000ff
        /*1434*/ 	.word	0x00034510
        /*1438*/ 	.short	0x0100
        /*143a*/ 	.byte	0x06
	.zero		1


	//   ....[37]....
        /*143c*/ 	.word	0x00001130
        /*1440*/ 	.word	0x000000ff
        /*1444*/ 	.word	0x00034530
        /*1448*/ 	.short	0x0100
        /*144a*/ 	.byte	0x06
	.zero		1


	//   ....[38]....
        /*144c*/ 	.word	0x00001140
        /*1450*/ 	.word	0x000000ff
        /*1454*/ 	.word	0x00034518
        /*1458*/ 	.short	0x0100
        /*145a*/ 	.byte	0x06
	.zero		1


	//   ....[39]....
        /*145c*/ 	.word	0x00001150
        /*1460*/ 	.word	0x000000ff
        /*1464*/ 	.word	0x00034538
        /*1468*/ 	.short	0x0100
        /*146a*/ 	.byte	0x06
	.zero		1


	//   ....[40]....
        /*146c*/ 	.word	0x00001370
        /*1470*/ 	.word	0x000000ff
        /*1474*/ 	.word	0x00034540
        /*1478*/ 	.short	0x0100
        /*147a*/ 	.byte	0x06
	.zero		1


	//   ....[41]....
        /*147c*/ 	.word	0x000013b0
        /*1480*/ 	.word	0x000000ff
        /*1484*/ 	.word	0x00034548
        /*1488*/ 	.short	0x0100
        /*148a*/ 	.byte	0x06
	.zero		1


	//   ....[42]....
        /*148c*/ 	.word	0x00001420
        /*1490*/ 	.word	0x000000ff
        /*1494*/ 	.word	0x00034550
        /*1498*/ 	.short	0x0100
        /*149a*/ 	.byte	0x0b
	.zero		1


	//   ....[43]....
        /*149c*/ 	.word	0x00001460
        /*14a0*/ 	.word	0x000000ff
        /*14a4*/ 	.word	0x00034558
        /*14a8*/ 	.short	0x0100
        /*14aa*/ 	.byte	0x0b
	.zero		1


	//   ....[44]....
        /*14ac*/ 	.word	0x00001480
        /*14b0*/ 	.word	0x000000ff
        /*14b4*/ 	.word	0x00034560
        /*14b8*/ 	.short	0x0100
        /*14ba*/ 	.byte	0x0b
	.zero		1


	//   ....[45]....
        /*14bc*/ 	.word	0x00001490
        /*14c0*/ 	.word	0x000000ff
        /*14c4*/ 	.word	0x00034568
        /*14c8*/ 	.short	0x0100
        /*14ca*/ 	.byte	0x0b
	.zero		1


	//   ....[46]....
        /*14cc*/ 	.word	0x00002e10
        /*14d0*/ 	.word	0x000000ff
        /*14d4*/ 	.word	0x00034400
        /*14d8*/ 	.short	0x010a
        /*14da*/ 	.byte	0x0b
	.zero		1


	//   ....[47]....
        /*14dc*/ 	.word	0x00002ef0
        /*14e0*/ 	.word	0x000000ff
        /*14e4*/ 	.word	0x00000000
        /*14e8*/ 	.short	0x0101
        /*14ea*/ 	.byte	0x0b
	.zero		1


	//   ....[48]....
        /*14ec*/ 	.word	0x00003b60
        /*14f0*/ 	.word	0x00000006
        /*14f4*/ 	.word	0x00000000
        /*14f8*/ 	.short	0x010a
        /*14fa*/ 	.byte	0x2f
	.zero		1


	//   ....[49]....
        /*14fc*/ 	.word	0x00004690
        /*1500*/ 	.word	0x000000ff
        /*1504*/ 	.word	0x00034480
        /*1508*/ 	.short	0x010a
        /*150a*/ 	.byte	0x04
	.zero		1


	//   ....[50]....
        /*150c*/ 	.word	0x000046d0
        /*1510*/ 	.word	0x000000ff
        /*1514*/ 	.word	0x00034480
        /*1518*/ 	.short	0x010a
        /*151a*/ 	.byte	0x04
	.zero		1


	//   ....[51]....
        /*151c*/ 	.word	0x00005930
        /*1520*/ 	.word	0x000000ff
        /*1524*/ 	.word	0x00034480
        /*1528*/ 	.short	0x010a
        /*152a*/ 	.byte	0x04
	.zero		1


	//   ....[52]....
        /*152c*/ 	.word	0x00005970
        /*1530*/ 	.word	0x000000ff
        /*1534*/ 	.word	0x00034480
        /*1538*/ 	.short	0x010a
        /*153a*/ 	.byte	0x04
	.zero		1


	//   ....[53]....
        /*153c*/ 	.word	0x00006fa0
        /*1540*/ 	.word	0x000000ff
        /*1544*/ 	.word	0x00000000
        /*1548*/ 	.short	0x0101
        /*154a*/ 	.byte	0x04
	.zero		1


	//   ....[54]....
        /*154c*/ 	.word	0x000070a0
        /*1550*/ 	.word	0x00000000
        /*1554*/ 	.word	0x00000000
        /*1558*/ 	.short	0x0101
        /*155a*/ 	.byte	0x33
	.zero		1


	//   ....[55]....
        /*155c*/ 	.word	0x00007170
        /*1560*/ 	.word	0x000000ff
        /*1564*/ 	.word	0x00000000
        /*1568*/ 	.short	0x0101
        /*156a*/ 	.byte	0x0a
	.zero		1


	//   ....[56]....
        /*156c*/ 	.word	0x000071c0
        /*1570*/ 	.word	0x00000006
        /*1574*/ 	.word	0x00000010
        /*1578*/ 	.short	0x010a
        /*157a*/ 	.byte	0x2f
	.zero		1


	//   ....[57]....
        /*157c*/ 	.word	0x00007920
        /*1580*/ 	.word	0x000000ff
        /*1584*/ 	.word	0x00034500
        /*1588*/ 	.short	0x010a
        /*158a*/ 	.byte	0x32
	.zero		1


	//   ....[58]....
        /*158c*/ 	.word	0x00008000
        /*1590*/ 	.word	0x000000ff
        /*1594*/ 	.word	0x00034508
        /*1598*/ 	.short	0x010a
        /*159a*/ 	.byte	0x32
	.zero		1


	//   ....[59]....
        /*159c*/ 	.word	0x00008550
        /*15a0*/ 	.word	0x000000ff
        /*15a4*/ 	.word	0x00000000
        /*15a8*/ 	.short	0x0101
        /*15aa*/ 	.byte	0x07
	.zero		1


	//   ....[60]....
        /*15ac*/ 	.word	0x00008580
        /*15b0*/ 	.word	0x000000ff
        /*15b4*/ 	.word	0x00034510
        /*15b8*/ 	.short	0x010a
        /*15ba*/ 	.byte	0x32
	.zero		1


	//   ....[61]....
        /*15bc*/ 	.word	0x00008ad0
        /*15c0*/ 	.word	0x000000ff
        /*15c4*/ 	.word	0x00000000
        /*15c8*/ 	.short	0x0101
        /*15ca*/ 	.byte	0x08
	.zero		1


	//   ....[62]....
        /*15cc*/ 	.word	0x00008b00
        /*15d0*/ 	.word	0x000000ff
        /*15d4*/ 	.word	0x00034518
        /*15d8*/ 	.short	0x010a
        /*15da*/ 	.byte	0x32
	.zero		1


	//   ....[63]....
        /*15dc*/ 	.word	0x00009050
        /*15e0*/ 	.word	0x000000ff
        /*15e4*/ 	.word	0x00000000
        /*15e8*/ 	.short	0x0101
        /*15ea*/ 	.byte	0x09
	.zero		1


	//   ....[64]....
        /*15ec*/ 	.word	0x000090a0
        /*15f0*/ 	.word	0x000000ff
        /*15f4*/ 	.word	0x00034500
        /*15f8*/ 	.short	0x010a
        /*15fa*/ 	.byte	0x32
	.zero		1


	//   ....[65]....
        /*15fc*/ 	.word	0x000096f0
        /*1600*/ 	.word	0x000000ff
        /*1604*/ 	.word	0x00000000
        /*1608*/ 	.short	0x0101
        /*160a*/ 	.byte	0x0a
	.zero		1


	//   ....[66]....
        /*160c*/ 	.word	0x00009720
        /*1610*/ 	.word	0x000000ff
        /*1614*/ 	.word	0x00034508
        /*1618*/ 	.short	0x010a
        /*161a*/ 	.byte	0x32
	.zero		1


	//   ....[67]....
        /*161c*/ 	.word	0x00009c50
        /*1620*/ 	.word	0x000000ff
        /*1624*/ 	.word	0x00000000
        /*1628*/ 	.short	0x0101
        /*162a*/ 	.byte	0x07
	.zero		1


	//   ....[68]....
        /*162c*/ 	.word	0x00009c80
        /*1630*/ 	.word	0x000000ff
        /*1634*/ 	.word	0x00034510
        /*1638*/ 	.short	0x010a
        /*163a*/ 	.byte	0x32
	.zero		1


	//   ....[69]....
        /*163c*/ 	.word	0x0000a1b0
        /*1640*/ 	.word	0x000000ff
        /*1644*/ 	.word	0x00000000
        /*1648*/ 	.short	0x0101
        /*164a*/ 	.byte	0x08
	.zero		1


	//   ....[70]....
        /*164c*/ 	.word	0x0000a1e0
        /*1650*/ 	.word	0x000000ff
        /*1654*/ 	.word	0x00034518
        /*1658*/ 	.short	0x010a
        /*165a*/ 	.byte	0x32
	.zero		1


	//   ....[71]....
        /*165c*/ 	.word	0x0000a710
        /*1660*/ 	.word	0x000000ff
        /*1664*/ 	.word	0x00000000
        /*1668*/ 	.short	0x0101
        /*166a*/ 	.byte	0x09
	.zero		1


	//   ....[72]....
        /*166c*/ 	.word	0x0000a740
        /*1670*/ 	.word	0x000000ff
        /*1674*/ 	.word	0x00034500
        /*1678*/ 	.short	0x010a
        /*167a*/ 	.byte	0x32
	.zero		1


	//   ....[73]....
        /*167c*/ 	.word	0x0000ad70
        /*1680*/ 	.word	0x000000ff
        /*1684*/ 	.word	0x00000000
        /*1688*/ 	.short	0x0101
        /*168a*/ 	.byte	0x0a
	.zero		1


	//   ....[74]....
        /*168c*/ 	.word	0x0000ada0
        /*1690*/ 	.word	0x000000ff
        /*1694*/ 	.word	0x00034508
        /*1698*/ 	.short	0x010a
        /*169a*/ 	.byte	0x32
	.zero		1


	//   ....[75]....
        /*169c*/ 	.word	0x0000b2d0
        /*16a0*/ 	.word	0x000000ff
        /*16a4*/ 	.word	0x00000000
        /*16a8*/ 	.short	0x0101
        /*16aa*/ 	.byte	0x07
	.zero		1


	//   ....[76]....
        /*16ac*/ 	.word	0x0000b300
        /*16b0*/ 	.word	0x000000ff
        /*16b4*/ 	.word	0x00034510
        /*16b8*/ 	.short	0x010a
        /*16ba*/ 	.byte	0x32
	.zero		1


	//   ....[77]....
        /*16bc*/ 	.word	0x0000b830
        /*16c0*/ 	.word	0x000000ff
        /*16c4*/ 	.word	0x00000000
        /*16c8*/ 	.short	0x0101
        /*16ca*/ 	.byte	0x08
	.zero		1


	//   ....[78]....
        /*16cc*/ 	.word	0x0000b860
        /*16d0*/ 	.word	0x000000ff
        /*16d4*/ 	.word	0x00034518
        /*16d8*/ 	.short	0x010a
        /*16da*/ 	.byte	0x32
	.zero		1


	//   ....[79]....
        /*16dc*/ 	.word	0x0000bd90
        /*16e0*/ 	.word	0x000000ff
        /*16e4*/ 	.word	0x00000000
        /*16e8*/ 	.short	0x0101
        /*16ea*/ 	.byte	0x09
	.zero		1


	//   ....[80]....
        /*16ec*/ 	.word	0x0000bdc0
        /*16f0*/ 	.word	0x000000ff
        /*16f4*/ 	.word	0x00034500
        /*16f8*/ 	.short	0x010a
        /*16fa*/ 	.byte	0x32
	.zero		1


	//   ....[81]....
        /*16fc*/ 	.word	0x0000c3f0
        /*1700*/ 	.word	0x000000ff
        /*1704*/ 	.word	0x00000000
        /*1708*/ 	.short	0x0101
        /*170a*/ 	.byte	0x0a
	.zero		1


	//   ....[82]....
        /*170c*/ 	.word	0x0000c420
        /*1710*/ 	.word	0x000000ff
        /*1714*/ 	.word	0x00034508
        /*1718*/ 	.short	0x010a
        /*171a*/ 	.byte	0x32
	.zero		1


	//   ....[83]....
        /*171c*/ 	.word	0x0000c950
        /*1720*/ 	.word	0x000000ff
        /*1724*/ 	.word	0x00000000
        /*1728*/ 	.short	0x0101
        /*172a*/ 	.byte	0x07
	.zero		1


	//   ....[84]....
        /*172c*/ 	.word	0x0000c980
        /*1730*/ 	.word	0x000000ff
        /*1734*/ 	.word	0x00034510
        /*1738*/ 	.short	0x010a
        /*173a*/ 	.byte	0x32
	.zero		1


	//   ....[85]....
        /*173c*/ 	.word	0x0000ceb0
        /*1740*/ 	.word	0x000000ff
        /*1744*/ 	.word	0x00000000
        /*1748*/ 	.short	0x0101
        /*174a*/ 	.byte	0x08
	.zero		1


	//   ....[86]....
        /*174c*/ 	.word	0x0000cee0
        /*1750*/ 	.word	0x000000ff
        /*1754*/ 	.word	0x00034518
        /*1758*/ 	.short	0x010a
        /*175a*/ 	.byte	0x32
	.zero		1


	//   ....[87]....
        /*175c*/ 	.word	0x0000d420
        /*1760*/ 	.word	0x000000ff
        /*1764*/ 	.word	0x00000000
        /*1768*/ 	.short	0x0101
        /*176a*/ 	.byte	0x09
	.zero		1


	//   ....[88]....
        /*176c*/ 	.word	0x0000d4a0
        /*1770*/ 	.word	0x000000ff
        /*1774*/ 	.word	0x00034400
        /*1778*/ 	.short	0x010a
        /*177a*/ 	.byte	0x04
	.zero		1


	//   ....[89]....
        /*177c*/ 	.word	0x0000d5c0
        /*1780*/ 	.word	0x000000ff
        /*1784*/ 	.word	0x00000000
        /*1788*/ 	.short	0x0101
        /*178a*/ 	.byte	0x04
	.zero		1


	//   ....[90]....
        /*178c*/ 	.word	0x0000d780
        /*1790*/ 	.word	0x000000ff
        /*1794*/ 	.word	0x00034400
        /*1798*/ 	.short	0x010a
        /*179a*/ 	.byte	0x04
	.zero		1


	//   ....[91]....
        /*179c*/ 	.word	0x0000d8a0
        /*17a0*/ 	.word	0x000000ff
        /*17a4*/ 	.word	0x00000000
        /*17a8*/ 	.short	0x0101
        /*17aa*/ 	.byte	0x04
	.zero		1


	//   ....[92]....
        /*17ac*/ 	.word	0x0000dd30
        /*17b0*/ 	.word	0x000000ff
        /*17b4*/ 	.word	0x00000000
        /*17b8*/ 	.short	0x0101
        /*17ba*/ 	.byte	0x0a
	.zero		1


	//   ....[93]....
        /*17bc*/ 	.word	0x0000dd60
        /*17c0*/ 	.word	0x00000000
        /*17c4*/ 	.word	0x00000000
        /*17c8*/ 	.short	0x0101
        /*17ca*/ 	.byte	0x33
	.zero		1


	//   ....[94]....
        /*17cc*/ 	.word	0x0000e540
        /*17d0*/ 	.word	0x000000ff
        /*17d4*/ 	.word	0x00034548
        /*17d8*/ 	.short	0x010a
        /*17da*/ 	.byte	0x06
	.zero		1


	//   ....[95]....
        /*17dc*/ 	.word	0x0000e660
        /*17e0*/ 	.word	0x000000ff
        /*17e4*/ 	.word	0x00034400
        /*17e8*/ 	.short	0x010a
        /*17ea*/ 	.byte	0x07
	.zero		1


	//   ....[96]....
        /*17ec*/ 	.word	0x0000e780
        /*17f0*/ 	.word	0x000000ff
        /*17f4*/ 	.word	0x00000000
        /*17f8*/ 	.short	0x0101
        /*17fa*/ 	.byte	0x07
	.zero		1


	//   ....[97]....
        /*17fc*/ 	.word	0x0000e970
        /*1800*/ 	.word	0x000000ff
        /*1804*/ 	.word	0x00034520
        /*1808*/ 	.short	0x010a
        /*180a*/ 	.byte	0x06
	.zero		1


	//   ....[98]....
        /*180c*/ 	.word	0x0000ea30
        /*1810*/ 	.word	0x000000ff
        /*1814*/ 	.word	0x00034500
        /*1818*/ 	.short	0x010b
        /*181a*/ 	.byte	0x06
	.zero		1


	//   ....[99]....
        /*181c*/ 	.word	0x0000ea90
        /*1820*/ 	.word	0x000000ff
        /*1824*/ 	.word	0x00000000
        /*1828*/ 	.short	0x0101
        /*182a*/ 	.byte	0x0f
	.zero		1


	//   ....[100]....
        /*182c*/ 	.word	0x0000eac0
        /*1830*/ 	.word	0x000000ff
        /*1834*/ 	.word	0x00034528
        /*1838*/ 	.short	0x010a
        /*183a*/ 	.byte	0x06
	.zero		1


	//   ....[101]....
        /*183c*/ 	.word	0x0000eba0
        /*1840*/ 	.word	0x000000ff
        /*1844*/ 	.word	0x00034508
        /*1848*/ 	.short	0x010b
        /*184a*/ 	.byte	0x06
	.zero		1


	//   ....[102]....
        /*184c*/ 	.word	0x0000ec00
        /*1850*/ 	.word	0x000000ff
        /*1854*/ 	.word	0x00000000
        /*1858*/ 	.short	0x0101
        /*185a*/ 	.byte	0x07
	.zero		1


	//   ....[103]....
        /*185c*/ 	.word	0x0000ec30
        /*1860*/ 	.word	0x000000ff
        /*1864*/ 	.word	0x00034530
        /*1868*/ 	.short	0x010a
        /*186a*/ 	.byte	0x06
	.zero		1


	//   ....[104]....
        /*186c*/ 	.word	0x0000ed10
        /*1870*/ 	.word	0x000000ff
        /*1874*/ 	.word	0x00034510
        /*1878*/ 	.short	0x010b
        /*187a*/ 	.byte	0x06
	.zero		1


	//   ....[105]....
        /*187c*/ 	.word	0x0000ed70
        /*1880*/ 	.word	0x000000ff
        /*1884*/ 	.word	0x00000000
        /*1888*/ 	.short	0x0101
        /*188a*/ 	.byte	0x0e
	.zero		1


	//   ....[106]....
        /*188c*/ 	.word	0x0000eda0
        /*1890*/ 	.word	0x000000ff
        /*1894*/ 	.word	0x00034538
        /*1898*/ 	.short	0x010a
        /*189a*/ 	.byte	0x06
	.zero		1


	//   ....[107]....
        /*189c*/ 	.word	0x0000ee80
        /*18a0*/ 	.word	0x000000ff
        /*18a4*/ 	.word	0x00034518
        /*18a8*/ 	.short	0x010b
        /*18aa*/ 	.byte	0x06
	.zero		1


	//   ....[108]....
        /*18ac*/ 	.word	0x0000eef0
        /*18b0*/ 	.word	0x000000ff
        /*18b4*/ 	.word	0x00000000
        /*18b8*/ 	.short	0x0101
        /*18ba*/ 	.byte	0x24
	.zero		1


	//   ....[109]....
        /*18bc*/ 	.word	0x0000ef30
        /*18c0*/ 	.word	0x000000ff
        /*18c4*/ 	.word	0x00034520
        /*18c8*/ 	.short	0x010a
        /*18ca*/ 	.byte	0x06
	.zero		1


	//   ....[110]....
        /*18cc*/ 	.word	0x0000eff0
        /*18d0*/ 	.word	0x000000ff
        /*18d4*/ 	.word	0x00034500
        /*18d8*/ 	.short	0x010b
        /*18da*/ 	.byte	0x06
	.zero		1


	//   ....[111]....
        /*18dc*/ 	.word	0x0000f030
        /*18e0*/ 	.word	0x000000ff
        /*18e4*/ 	.word	0x00000000
        /*18e8*/ 	.short	0x0101
        /*18ea*/ 	.byte	0x0f
	.zero		1


	//   ....[112]....
        /*18ec*/ 	.word	0x0000f060
        /*18f0*/ 	.word	0x000000ff
        /*18f4*/ 	.word	0x00034528
        /*18f8*/ 	.short	0x010a
        /*18fa*/ 	.byte	0x06
	.zero		1


	//   ....[113]....
        /*18fc*/ 	.word	0x0000f130
        /*1900*/ 	.word	0x000000ff
        /*1904*/ 	.word	0x00034508
        /*1908*/ 	.short	0x010b
        /*190a*/ 	.byte	0x06
	.zero		1


	//   ....[114]....
        /*190c*/ 	.word	0x0000f170
        /*1910*/ 	.word	0x000000ff
        /*1914*/ 	.word	0x00000000
        /*1918*/ 	.short	0x0101
        /*191a*/ 	.byte	0x07
	.zero		1


	//   ....[115]....
        /*191c*/ 	.word	0x0000f1a0
        /*1920*/ 	.word	0x000000ff
        /*1924*/ 	.word	0x00034530
        /*1928*/ 	.short	0x010a
        /*192a*/ 	.byte	0x06
	.zero		1


	//   ....[116]....
        /*192c*/ 	.word	0x0000f270
        /*1930*/ 	.word	0x000000ff
        /*1934*/ 	.word	0x00034510
        /*1938*/ 	.short	0x010b
        /*193a*/ 	.byte	0x06
	.zero		1


	//   ....[117]....
        /*193c*/ 	.word	0x0000f2b0
        /*1940*/ 	.word	0x000000ff
        /*1944*/ 	.word	0x00000000
        /*1948*/ 	.short	0x0101
        /*194a*/ 	.byte	0x0e
	.zero		1


	//   ....[118]....
        /*194c*/ 	.word	0x0000f2e0
        /*1950*/ 	.word	0x000000ff
        /*1954*/ 	.word	0x00034538
        /*1958*/ 	.short	0x010a
        /*195a*/ 	.byte	0x06
	.zero		1


	//   ....[119]....
        /*195c*/ 	.word	0x0000f3b0
        /*1960*/ 	.word	0x000000ff
        /*1964*/ 	.word	0x00034518
        /*1968*/ 	.short	0x010b
        /*196a*/ 	.byte	0x06
	.zero		1


	//   ....[120]....
        /*196c*/ 	.word	0x0000f3f0
        /*1970*/ 	.word	0x000000ff
        /*1974*/ 	.word	0x00000000
        /*1978*/ 	.short	0x0101
        /*197a*/ 	.byte	0x24
	.zero		1


	//   ....[121]....
        /*197c*/ 	.word	0x0000f430
        /*1980*/ 	.word	0x000000ff
        /*1984*/ 	.word	0x00034520
        /*1988*/ 	.short	0x010a
        /*198a*/ 	.byte	0x06
	.zero		1


	//   ....[122]....
        /*198c*/ 	.word	0x0000f4f0
        /*1990*/ 	.word	0x000000ff
        /*1994*/ 	.word	0x00034500
        /*1998*/ 	.short	0x010b
        /*199a*/ 	.byte	0x06
	.zero		1


	//   ....[123]....
        /*199c*/ 	.word	0x0000f530
        /*19a0*/ 	.word	0x000000ff
        /*19a4*/ 	.word	0x00000000
        /*19a8*/ 	.short	0x0101
        /*19aa*/ 	.byte	0x0f
	.zero		1


	//   ....[124]....
        /*19ac*/ 	.word	0x0000f560
        /*19b0*/ 	.word	0x000000ff
        /*19b4*/ 	.word	0x00034528
        /*19b8*/ 	.short	0x010a
        /*19ba*/ 	.byte	0x06
	.zero		1


	//   ....[125]....
        /*19bc*/ 	.word	0x0000f630
        /*19c0*/ 	.word	0x000000ff
        /*19c4*/ 	.word	0x00034508
        /*19c8*/ 	.short	0x010b
        /*19ca*/ 	.byte	0x06
	.zero		1


	//   ....[126]....
        /*19cc*/ 	.word	0x0000f670
        /*19d0*/ 	.word	0x000000ff
        /*19d4*/ 	.word	0x00000000
        /*19d8*/ 	.short	0x0101
        /*19da*/ 	.byte	0x07
	.zero		1


	//   ....[127]....
        /*19dc*/ 	.word	0x0000f6a0
        /*19e0*/ 	.word	0x000000ff
        /*19e4*/ 	.word	0x00034530
        /*19e8*/ 	.short	0x010a
        /*19ea*/ 	.byte	0x06
	.zero		1


	//   ....[128]....
        /*19ec*/ 	.word	0x0000f770
        /*19f0*/ 	.word	0x000000ff
        /*19f4*/ 	.word	0x00034510
        /*19f8*/ 	.short	0x010b
        /*19fa*/ 	.byte	0x06
	.zero		1


	//   ....[129]....
        /*19fc*/ 	.word	0x0000f7b0
        /*1a00*/ 	.word	0x000000ff
        /*1a04*/ 	.word	0x00000000
        /*1a08*/ 	.short	0x0101
        /*1a0a*/ 	.byte	0x0e
	.zero		1


	//   ....[130]....
        /*1a0c*/ 	.word	0x0000f7e0
        /*1a10*/ 	.word	0x000000ff
        /*1a14*/ 	.word	0x00034538
        /*1a18*/ 	.short	0x010a
        /*1a1a*/ 	.byte	0x06
	.zero		1


	//   ....[131]....
        /*1a1c*/ 	.word	0x0000f8b0
        /*1a20*/ 	.word	0x000000ff
        /*1a24*/ 	.word	0x00034518
        /*1a28*/ 	.short	0x010b
        /*1a2a*/ 	.byte	0x06
	.zero		1


	//   ....[132]....
        /*1a2c*/ 	.word	0x0000f8f0
        /*1a30*/ 	.word	0x000000ff
        /*1a34*/ 	.word	0x00000000
        /*1a38*/ 	.short	0x0101
        /*1a3a*/ 	.byte	0x24
	.zero		1


	//   ....[133]....
        /*1a3c*/ 	.word	0x0000f930
        /*1a40*/ 	.word	0x000000ff
        /*1a44*/ 	.word	0x00034520
        /*1a48*/ 	.short	0x010a
        /*1a4a*/ 	.byte	0x06
	.zero		1


	//   ....[134]....
        /*1a4c*/ 	.word	0x0000f9f0
        /*1a50*/ 	.word	0x000000ff
        /*1a54*/ 	.word	0x00034500
        /*1a58*/ 	.short	0x010b
        /*1a5a*/ 	.byte	0x06
	.zero		1


	//   ....[135]....
        /*1a5c*/ 	.word	0x0000fa30
        /*1a60*/ 	.word	0x000000ff
        /*1a64*/ 	.word	0x00000000
        /*1a68*/ 	.short	0x0101
        /*1a6a*/ 	.byte	0x0f
	.zero		1


	//   ....[136]....
        /*1a6c*/ 	.word	0x0000fa60
        /*1a70*/ 	.word	0x000000ff
        /*1a74*/ 	.word	0x00034528
        /*1a78*/ 	.short	0x010a
        /*1a7a*/ 	.byte	0x06
	.zero		1


	//   ....[137]....
        /*1a7c*/ 	.word	0x0000fb40
        /*1a80*/ 	.word	0x000000ff
        /*1a84*/ 	.word	0x00034508
        /*1a88*/ 	.short	0x010b
        /*1a8a*/ 	.byte	0x06
	.zero		1


	//   ....[138]....
        /*1a8c*/ 	.word	0x0000fb80
        /*1a90*/ 	.word	0x000000ff
        /*1a94*/ 	.word	0x00000000
        /*1a98*/ 	.short	0x0101
        /*1a9a*/ 	.byte	0x07
	.zero		1


	//   ....[139]....
        /*1a9c*/ 	.word	0x0000fbb0
        /*1aa0*/ 	.word	0x000000ff
        /*1aa4*/ 	.word	0x00034530
        /*1aa8*/ 	.short	0x010a
        /*1aaa*/ 	.byte	0x06
	.zero		1


	//   ....[140]....
        /*1aac*/ 	.word	0x0000fc90
        /*1ab0*/ 	.word	0x000000ff
        /*1ab4*/ 	.word	0x00034510
        /*1ab8*/ 	.short	0x010b
        /*1aba*/ 	.byte	0x06
	.zero		1


	//   ....[141]....
        /*1abc*/ 	.word	0x0000fcd0
        /*1ac0*/ 	.word	0x000000ff
        /*1ac4*/ 	.word	0x00000000
        /*1ac8*/ 	.short	0x0101
        /*1aca*/ 	.byte	0x0e
	.zero		1


	//   ....[142]....
        /*1acc*/ 	.word	0x0000fd00
        /*1ad0*/ 	.word	0x000000ff
        /*1ad4*/ 	.word	0x00034538
        /*1ad8*/ 	.short	0x010a
        /*1ada*/ 	.byte	0x06
	.zero		1


	//   ....[143]....
        /*1adc*/ 	.word	0x0000fde0
        /*1ae0*/ 	.word	0x000000ff
        /*1ae4*/ 	.word	0x00034518
        /*1ae8*/ 	.short	0x010b
        /*1aea*/ 	.byte	0x06
	.zero		1


	//   ....[144]....
        /*1aec*/ 	.word	0x0000fe30
        /*1af0*/ 	.word	0x000000ff
        /*1af4*/ 	.word	0x00000000
        /*1af8*/ 	.short	0x0101
        /*1afa*/ 	.byte	0x24
	.zero		1


	//   ....[145]....
        /*1afc*/ 	.word	0x00010380
        /*1b00*/ 	.word	0x000000ff
        /*1b04*/ 	.word	0x00034520
        /*1b08*/ 	.short	0x010a
        /*1b0a*/ 	.byte	0x06
	.zero		1


	//   ....[146]....
        /*1b0c*/ 	.word	0x000103c0
        /*1b10*/ 	.word	0x000000ff
        /*1b14*/ 	.word	0x00034528
        /*1b18*/ 	.short	0x010a
        /*1b1a*/ 	.byte	0x06
	.zero		1


	//   ....[147]....
        /*1b1c*/ 	.word	0x00010400
        /*1b20*/ 	.word	0x000000ff
        /*1b24*/ 	.word	0x00034530
        /*1b28*/ 	.short	0x010a
        /*1b2a*/ 	.byte	0x06
	.zero		1


	//   ....[148]....
        /*1b2c*/ 	.word	0x00010470
        /*1b30*/ 	.word	0x00000003
        /*1b34*/ 	.word	0x00034538
        /*1b38*/ 	.short	0x010a
        /*1b3a*/ 	.byte	0x3f
	.zero		1


	//   ....[149]....
        /*1b3c*/ 	.word	0x00011130
        /*1b40*/ 	.word	0x00000008
        /*1b44*/ 	.word	0x000344c0
        /*1b48*/ 	.short	0x010a
        /*1b4a*/ 	.byte	0x3f
	.zero		1


	//   ....[150]....
        /*1b4c*/ 	.word	0x000113b0
        /*1b50*/ 	.word	0x000000ff
        /*1b54*/ 	.word	0x00034548
        /*1b58*/ 	.short	0x0101
        /*1b5a*/ 	.byte	0x10
	.zero		1


	//   ....[151]....
        /*1b5c*/ 	.word	0x000114b0
        /*1b60*/ 	.word	0x00000003
        /*1b64*/ 	.word	0x00034400
        /*1b68*/ 	.short	0x010a
        /*1b6a*/ 	.byte	0x3f
	.zero		1


	//   ....[152]....
        /*1b6c*/ 	.word	0x000115f0
        /*1b70*/ 	.word	0x00000002
        /*1b74*/ 	.word	0x00000000
        /*1b78*/ 	.short	0x0101
        /*1b7a*/ 	.byte	0x3f
	.zero		1


	//   ....[153]....
        /*1b7c*/ 	.word	0x00011dd0
        /*1b80*/ 	.word	0x00000007
        /*1b84*/ 	.word	0x00000000
        /*1b88*/ 	.short	0x010a
        /*1b8a*/ 	.byte	0x3f
	.zero		1


	//   ....[154]....
        /*1b8c*/ 	.word	0x00011e50
        /*1b90*/ 	.word	0x00000009
        /*1b94*/ 	.word	0x00000000
        /*1b98*/ 	.short	0x010a
        /*1b9a*/ 	.byte	0x3f
	.zero		1


	//   ....[155]....
        /*1b9c*/ 	.word	0x00011ee0
        /*1ba0*/ 	.word	0x00000006
        /*1ba4*/ 	.word	0x00000000
        /*1ba8*/ 	.short	0x010a
        /*1baa*/ 	.byte	0x3f
	.zero		1


	//   ....[156]....
        /*1bac*/ 	.word	0x00011f70
        /*1bb0*/ 	.word	0x00000009
        /*1bb4*/ 	.word	0x00000000
        /*1bb8*/ 	.short	0x010a
        /*1bba*/ 	.byte	0x3f
	.zero		1


	//   ....[157]....
        /*1bbc*/ 	.word	0x00012000
        /*1bc0*/ 	.word	0x00000006
        /*1bc4*/ 	.word	0x00000000
        /*1bc8*/ 	.short	0x010a
        /*1bca*/ 	.byte	0x3f
	.zero		1


	//   ....[158]....
        /*1bcc*/ 	.word	0x00012090
        /*1bd0*/ 	.word	0x00000009
        /*1bd4*/ 	.word	0x00000000
        /*1bd8*/ 	.short	0x010a
        /*1bda*/ 	.byte	0x3f
	.zero		1


	//   ....[159]....
        /*1bdc*/ 	.word	0x00012120
        /*1be0*/ 	.word	0x00000006
        /*1be4*/ 	.word	0x00000000
        /*1be8*/ 	.short	0x010a
        /*1bea*/ 	.byte	0x3f
	.zero		1


	//   ....[160]....
        /*1bec*/ 	.word	0x000121b0
        /*1bf0*/ 	.word	0x00000003
        /*1bf4*/ 	.word	0x00000000
        /*1bf8*/ 	.short	0x010a
        /*1bfa*/ 	.byte	0x3f
	.zero		1


	//   ....[161]....
        /*1bfc*/ 	.word	0x00013e30
        /*1c00*/ 	.word	0x0000000c
        /*1c04*/ 	.word	0x00034440
        /*1c08*/ 	.short	0x010a
        /*1c0a*/ 	.byte	0x3f
	.zero		1


	//   ....[162]....
        /*1c0c*/ 	.word	0x00013f50
        /*1c10*/ 	.word	0x0000000c
        /*1c14*/ 	.word	0x00034400
        /*1c18*/ 	.short	0x0101
        /*1c1a*/ 	.byte	0x3f
	.zero		1


	//   ....[163]....
        /*1c1c*/ 	.word	0x00014020
        /*1c20*/ 	.word	0x00000003
        /*1c24*/ 	.word	0x00034440
        /*1c28*/ 	.short	0x010a
        /*1c2a*/ 	.byte	0x3f
	.zero		1


	//   ....[164]....
        /*1c2c*/ 	.word	0x000140d0
        /*1c30*/ 	.word	0x00000003
        /*1c34*/ 	.word	0x00034440
        /*1c38*/ 	.short	0x010a
        /*1c3a*/ 	.byte	0x3f
	.zero		1


	//   ....[165]....
        /*1c3c*/ 	.word	0x00014180
        /*1c40*/ 	.word	0x00000003
        /*1c44*/ 	.word	0x00034440
        /*1c48*/ 	.short	0x010a
        /*1c4a*/ 	.byte	0x3f
	.zero		1


	//   ....[166]....
        /*1c4c*/ 	.word	0x00014230
        /*1c50*/ 	.word	0x00000003
        /*1c54*/ 	.word	0x00034440
        /*1c58*/ 	.short	0x010a
        /*1c5a*/ 	.byte	0x3f
	.zero		1


	//   ....[167]....
        /*1c5c*/ 	.word	0x000142e0
        /*1c60*/ 	.word	0x00000003
        /*1c64*/ 	.word	0x00034440
        /*1c68*/ 	.short	0x010a
        /*1c6a*/ 	.byte	0x3f
	.zero		1


	//   ....[168]....
        /*1c6c*/ 	.word	0x00014390
        /*1c70*/ 	.word	0x00000003
        /*1c74*/ 	.word	0x00034440
        /*1c78*/ 	.short	0x010a
        /*1c7a*/ 	.byte	0x3f
	.zero		1


	//   ....[169]....
        /*1c7c*/ 	.word	0x00014440
        /*1c80*/ 	.word	0x00000003
        /*1c84*/ 	.word	0x00034440
        /*1c88*/ 	.short	0x010a
        /*1c8a*/ 	.byte	0x3f
	.zero		1


	//   ....[170]....
        /*1c8c*/ 	.word	0x000144f0
        /*1c90*/ 	.word	0x00000003
        /*1c94*/ 	.word	0x00034440
        /*1c98*/ 	.short	0x010a
        /*1c9a*/ 	.byte	0x3f
	.zero		1


	//   ....[171]....
        /*1c9c*/ 	.word	0x00014550
        /*1ca0*/ 	.word	0x0000000c
        /*1ca4*/ 	.word	0x00034400
        /*1ca8*/ 	.short	0x010a
        /*1caa*/ 	.byte	0x3f
	.zero		1


	//   ....[172]....
        /*1cac*/ 	.word	0x000145c0
        /*1cb0*/ 	.word	0x00000000
        /*1cb4*/ 	.word	0x00000000
        /*1cb8*/ 	.short	0x010a
        /*1cba*/ 	.byte	0x3f
	.zero		1


	//   ....[173]....
        /*1cbc*/ 	.word	0x00014620
        /*1cc0*/ 	.word	0x00000003
        /*1cc4*/ 	.word	0x00034480
        /*1cc8*/ 	.short	0x010a
        /*1cca*/ 	.byte	0x3f
	.zero		1


	//   ....[174]....
        /*1ccc*/ 	.word	0x00014680
        /*1cd0*/ 	.word	0x00000007
        /*1cd4*/ 	.word	0x00034480
        /*1cd8*/ 	.short	0x010a
        /*1cda*/ 	.byte	0x3f
	.zero		1


	//   ....[175]....
        /*1cdc*/ 	.word	0x000146f0
        /*1ce0*/ 	.word	0x00000002
        /*1ce4*/ 	.word	0x00000010
        /*1ce8*/ 	.short	0x010a
        /*1cea*/ 	.byte	0x3f
	.zero		1


	//   ....[176]....
        /*1cec*/ 	.word	0x000147b0
        /*1cf0*/ 	.word	0x00000003
        /*1cf4*/ 	.word	0x00034500
        /*1cf8*/ 	.short	0x010a
        /*1cfa*/ 	.byte	0x3f
	.zero		1


	//   ....[177]....
        /*1cfc*/ 	.word	0x00014810
        /*1d00*/ 	.word	0x0000000c
        /*1d04*/ 	.word	0x00034508
        /*1d08*/ 	.short	0x010a
        /*1d0a*/ 	.byte	0x3f
	.zero		1


	//   ....[178]....
        /*1d0c*/ 	.word	0x00014870
        /*1d10*/ 	.word	0x0000000c
        /*1d14*/ 	.word	0x00034510
        /*1d18*/ 	.short	0x010a
        /*1d1a*/ 	.byte	0x3f
	.zero		1


	//   ....[179]....
        /*1d1c*/ 	.word	0x000148d0
        /*1d20*/ 	.word	0x0000000d
        /*1d24*/ 	.word	0x00034518
        /*1d28*/ 	.short	0x010a
        /*1d2a*/ 	.byte	0x3f
	.zero		1


	//   ....[180]....
        /*1d2c*/ 	.word	0x00014930
        /*1d30*/ 	.word	0x0000000d
        /*1d34*/ 	.word	0x00034500
        /*1d38*/ 	.short	0x010a
        /*1d3a*/ 	.byte	0x3f
	.zero		1


	//   ....[181]....
        /*1d3c*/ 	.word	0x00014990
        /*1d40*/ 	.word	0x0000000d
        /*1d44*/ 	.word	0x00034508
        /*1d48*/ 	.short	0x010a
        /*1d4a*/ 	.byte	0x3f
	.zero		1


	//   ....[182]....
        /*1d4c*/ 	.word	0x000149f0
        /*1d50*/ 	.word	0x0000000d
        /*1d54*/ 	.word	0x00034510
        /*1d58*/ 	.short	0x010a
        /*1d5a*/ 	.byte	0x3f
	.zero		1


	//   ....[183]....
        /*1d5c*/ 	.word	0x00014a50
        /*1d60*/ 	.word	0x0000000d
        /*1d64*/ 	.word	0x00034518
        /*1d68*/ 	.short	0x010a
        /*1d6a*/ 	.byte	0x3f
	.zero		1


	//   ....[184]....
        /*1d6c*/ 	.word	0x00014ab0
        /*1d70*/ 	.word	0x0000000d
        /*1d74*/ 	.word	0x00034500
        /*1d78*/ 	.short	0x010a
        /*1d7a*/ 	.byte	0x3f
	.zero		1


	//   ....[185]....
        /*1d7c*/ 	.word	0x00014b10
        /*1d80*/ 	.word	0x0000000d
        /*1d84*/ 	.word	0x00034508
        /*1d88*/ 	.short	0x010a
        /*1d8a*/ 	.byte	0x3f
	.zero		1


	//   ....[186]....
        /*1d8c*/ 	.word	0x00014b70
        /*1d90*/ 	.word	0x0000000d
        /*1d94*/ 	.word	0x00034510
        /*1d98*/ 	.short	0x010a
        /*1d9a*/ 	.byte	0x3f
	.zero		1


	//   ....[187]....
        /*1d9c*/ 	.word	0x00014bd0
        /*1da0*/ 	.word	0x0000000d
        /*1da4*/ 	.word	0x00034518
        /*1da8*/ 	.short	0x010a
        /*1daa*/ 	.byte	0x3f
	.zero		1


	//   ....[188]....
        /*1dac*/ 	.word	0x00014c30
        /*1db0*/ 	.word	0x0000000d
        /*1db4*/ 	.word	0x00034500
        /*1db8*/ 	.short	0x010a
        /*1dba*/ 	.byte	0x3f
	.zero		1


	//   ....[189]....
        /*1dbc*/ 	.word	0x00014c90
        /*1dc0*/ 	.word	0x0000000d
        /*1dc4*/ 	.word	0x00034508
        /*1dc8*/ 	.short	0x010a
        /*1dca*/ 	.byte	0x3f
	.zero		1


	//   ....[190]....
        /*1dcc*/ 	.word	0x00014cf0
        /*1dd0*/ 	.word	0x0000000d
        /*1dd4*/ 	.word	0x00034510
        /*1dd8*/ 	.short	0x010a
        /*1dda*/ 	.byte	0x3f
	.zero		1


	//   ....[191]....
        /*1ddc*/ 	.word	0x00014d50
        /*1de0*/ 	.word	0x0000000d
        /*1de4*/ 	.word	0x00034518
        /*1de8*/ 	.short	0x010a
        /*1dea*/ 	.byte	0x3f
	.zero		1


	//   ....[192]....
        /*1dec*/ 	.word	0x00014db0
        /*1df0*/ 	.word	0x00000003
        /*1df4*/ 	.word	0x00034400
        /*1df8*/ 	.short	0x010a
        /*1dfa*/ 	.byte	0x3f
	.zero		1


	//   ....[193]....
        /*1dfc*/ 	.word	0x00014e10
        /*1e00*/ 	.word	0x00000003
        /*1e04*/ 	.word	0x00034400
        /*1e08*/ 	.short	0x010a
        /*1e0a*/ 	.byte	0x3f
	.zero		1


	//   ....[194]....
        /*1e0c*/ 	.word	0x00014e70
        /*1e10*/ 	.word	0x00000003
        /*1e14*/ 	.word	0x00034548
        /*1e18*/ 	.short	0x010a
        /*1e1a*/ 	.byte	0x3f
	.zero		1


	//   ....[195]....
        /*1e1c*/ 	.word	0x00014ed0
        /*1e20*/ 	.word	0x00000006
        /*1e24*/ 	.word	0x00034400
        /*1e28*/ 	.short	0x010a
        /*1e2a*/ 	.byte	0x3f
	.zero		1


	//   ....[196]....
        /*1e2c*/ 	.word	0x00014f30
        /*1e30*/ 	.word	0x00000003
        /*1e34*/ 	.word	0x00034520
        /*1e38*/ 	.short	0x010a
        /*1e3a*/ 	.byte	0x3f
	.zero		1


	//   ....[197]....
        /*1e3c*/ 	.word	0x00014f90
        /*1e40*/ 	.word	0x00000003
        /*1e44*/ 	.word	0x00034528
        /*1e48*/ 	.short	0x010a
        /*1e4a*/ 	.byte	0x3f
	.zero		1


	//   ....[198]....
        /*1e4c*/ 	.word	0x00014ff0
        /*1e50*/ 	.word	0x00000003
        /*1e54*/ 	.word	0x00034530
        /*1e58*/ 	.short	0x010a
        /*1e5a*/ 	.byte	0x3f
	.zero		1


	//   ....[199]....
        /*1e5c*/ 	.word	0x00015050
        /*1e60*/ 	.word	0x00000003
        /*1e64*/ 	.word	0x00034538
        /*1e68*/ 	.short	0x010a
        /*1e6a*/ 	.byte	0x3f
	.zero		1


	//   ....[200]....
        /*1e6c*/ 	.word	0x000150b0
        /*1e70*/ 	.word	0x00000003
        /*1e74*/ 	.word	0x00034520
        /*1e78*/ 	.short	0x010a
        /*1e7a*/ 	.byte	0x3f
	.zero		1


	//   ....[201]....
        /*1e7c*/ 	.word	0x00015110
        /*1e80*/ 	.word	0x00000003
        /*1e84*/ 	.word	0x00034528
        /*1e88*/ 	.short	0x010a
        /*1e8a*/ 	.byte	0x3f
	.zero		1


	//   ....[202]....
        /*1e8c*/ 	.word	0x00015170
        /*1e90*/ 	.word	0x00000003
        /*1e94*/ 	.word	0x00034530
        /*1e98*/ 	.short	0x010a
        /*1e9a*/ 	.byte	0x3f
	.zero		1


	//   ....[203]....
        /*1e9c*/ 	.word	0x000151d0
        /*1ea0*/ 	.word	0x00000003
        /*1ea4*/ 	.word	0x00034538
        /*1ea8*/ 	.short	0x010a
        /*1eaa*/ 	.byte	0x3f
	.zero		1


	//   ....[204]....
        /*1eac*/ 	.word	0x00015230
        /*1eb0*/ 	.word	0x00000003
        /*1eb4*/ 	.word	0x00034520
        /*1eb8*/ 	.short	0x010a
        /*1eba*/ 	.byte	0x3f
	.zero		1


	//   ....[205]....
        /*1ebc*/ 	.word	0x00015290
        /*1ec0*/ 	.word	0x00000003
        /*1ec4*/ 	.word	0x00034528
        /*1ec8*/ 	.short	0x010a
        /*1eca*/ 	.byte	0x3f
	.zero		1


	//   ....[206]....
        /*1ecc*/ 	.word	0x000152f0
        /*1ed0*/ 	.word	0x00000003
        /*1ed4*/ 	.word	0x00034530
        /*1ed8*/ 	.short	0x010a
        /*1eda*/ 	.byte	0x3f
	.zero		1


	//   ....[207]....
        /*1edc*/ 	.word	0x00015350
        /*1ee0*/ 	.word	0x00000003
        /*1ee4*/ 	.word	0x00034538
        /*1ee8*/ 	.short	0x010a
        /*1eea*/ 	.byte	0x3f
	.zero		1


	//   ....[208]....
        /*1eec*/ 	.word	0x000153b0
        /*1ef0*/ 	.word	0x00000003
        /*1ef4*/ 	.word	0x00034520
        /*1ef8*/ 	.short	0x010a
        /*1efa*/ 	.byte	0x3f
	.zero		1


	//   ....[209]....
        /*1efc*/ 	.word	0x00015410
        /*1f00*/ 	.word	0x00000003
        /*1f04*/ 	.word	0x00034528
        /*1f08*/ 	.short	0x010a
        /*1f0a*/ 	.byte	0x3f
	.zero		1


	//   ....[210]....
        /*1f0c*/ 	.word	0x00015470
        /*1f10*/ 	.word	0x00000003
        /*1f14*/ 	.word	0x00034530
        /*1f18*/ 	.short	0x010a
        /*1f1a*/ 	.byte	0x3f
	.zero		1


	//   ....[211]....
        /*1f1c*/ 	.word	0x000154d0
        /*1f20*/ 	.word	0x00000003
        /*1f24*/ 	.word	0x00034538
        /*1f28*/ 	.short	0x010a
        /*1f2a*/ 	.byte	0x3f
	.zero		1


	//   ....[212]....
        /*1f2c*/ 	.word	0x00015530
        /*1f30*/ 	.word	0x00000003
        /*1f34*/ 	.word	0x00034520
        /*1f38*/ 	.short	0x010a
        /*1f3a*/ 	.byte	0x3f
	.zero		1


	//   ....[213]....
        /*1f3c*/ 	.word	0x00015590
        /*1f40*/ 	.word	0x00000003
        /*1f44*/ 	.word	0x00034528
        /*1f48*/ 	.short	0x010a
        /*1f4a*/ 	.byte	0x3f
	.zero		1


	//   ....[214]....
        /*1f4c*/ 	.word	0x000155f0
        /*1f50*/ 	.word	0x00000003
        /*1f54*/ 	.word	0x00034530
        /*1f58*/ 	.short	0x010a
        /*1f5a*/ 	.byte	0x3f
	.zero		1


	//   ....[215]....
        /*1f5c*/ 	.word	0x000156c0
        /*1f60*/ 	.word	0x00000008
        /*1f64*/ 	.word	0x000344c0
        /*1f68*/ 	.short	0x010a
        /*1f6a*/ 	.byte	0x3f
	.zero		1


	//   ....[216]....
        /*1f6c*/ 	.word	0x00015710
        /*1f70*/ 	.word	0x00000003
        /*1f74*/ 	.word	0x00034400
        /*1f78*/ 	.short	0x010a
        /*1f7a*/ 	.byte	0x3f
	.zero		1


	//   ....[217]....
        /*1f7c*/ 	.word	0x00015920
        /*1f80*/ 	.word	0x00000007
        /*1f84*/ 	.word	0x00000000
        /*1f88*/ 	.short	0x010a
        /*1f8a*/ 	.byte	0x3f
	.zero		1


	//   ....[218]....
        /*1f8c*/ 	.word	0x00015970
        /*1f90*/ 	.word	0x00000009
        /*1f94*/ 	.word	0x00000000
        /*1f98*/ 	.short	0x010a
        /*1f9a*/ 	.byte	0x3f
	.zero		1


	//   ....[219]....
        /*1f9c*/ 	.word	0x000159c0
        /*1fa0*/ 	.word	0x00000006
        /*1fa4*/ 	.word	0x00000000
        /*1fa8*/ 	.short	0x010a
        /*1faa*/ 	.byte	0x3f
	.zero		1


	//   ....[220]....
        /*1fac*/ 	.word	0x00015a10
        /*1fb0*/ 	.word	0x00000009
        /*1fb4*/ 	.word	0x00000000
        /*1fb8*/ 	.short	0x010a
        /*1fba*/ 	.byte	0x3f
	.zero		1


	//   ....[221]....
        /*1fbc*/ 	.word	0x00015a60
        /*1fc0*/ 	.word	0x00000006
        /*1fc4*/ 	.word	0x00000000
        /*1fc8*/ 	.short	0x010a
        /*1fca*/ 	.byte	0x3f
	.zero		1


	//   ....[222]....
        /*1fcc*/ 	.word	0x00015ab0
        /*1fd0*/ 	.word	0x00000009
        /*1fd4*/ 	.word	0x00000000
        /*1fd8*/ 	.short	0x010a
        /*1fda*/ 	.byte	0x3f
	.zero		1


	//   ....[223]....
        /*1fdc*/ 	.word	0x00015b00
        /*1fe0*/ 	.word	0x00000006
        /*1fe4*/ 	.word	0x00000000
        /*1fe8*/ 	.short	0x010a
        /*1fea*/ 	.byte	0x3f
	.zero		1


	//   ....[224]....
        /*1fec*/ 	.word	0x00015b50
        /*1ff0*/ 	.word	0x0000000c
        /*1ff4*/ 	.word	0x00034440
        /*1ff8*/ 	.short	0x010a
        /*1ffa*/ 	.byte	0x3f
	.zero		1


	//   ....[225]....
        /*1ffc*/ 	.word	0x00015ba0
        /*2000*/ 	.word	0x00000003
        /*2004*/ 	.word	0x00034440
        /*2008*/ 	.short	0x010a
        /*200a*/ 	.byte	0x3f
	.zero		1


	//   ....[226]....
        /*200c*/ 	.word	0x00015bf0
        /*2010*/ 	.word	0x00000003
        /*2014*/ 	.word	0x00034440
        /*2018*/ 	.short	0x010a
        /*201a*/ 	.byte	0x3f
	.zero		1


	//   ....[227]....
        /*201c*/ 	.word	0x00015c40
        /*2020*/ 	.word	0x00000003
        /*2024*/ 	.word	0x00034440
        /*2028*/ 	.short	0x010a
        /*202a*/ 	.byte	0x3f
	.zero		1


	//   ....[228]....
        /*202c*/ 	.word	0x00015c90
        /*2030*/ 	.word	0x00000003
        /*2034*/ 	.word	0x00034440
        /*2038*/ 	.short	0x010a
        /*203a*/ 	.byte	0x3f
	.zero		1


	//   ....[229]....
        /*203c*/ 	.word	0x00015ce0
        /*2040*/ 	.word	0x00000003
        /*2044*/ 	.word	0x00034440
        /*2048*/ 	.short	0x010a
        /*204a*/ 	.byte	0x3f
	.zero		1


	//   ....[230]....
        /*204c*/ 	.word	0x00015d30
        /*2050*/ 	.word	0x00000003
        /*2054*/ 	.word	0x00034440
        /*2058*/ 	.short	0x010a
        /*205a*/ 	.byte	0x3f
	.zero		1


	//   ....[231]....
        /*205c*/ 	.word	0x00015d80
        /*2060*/ 	.word	0x00000003
        /*2064*/ 	.word	0x00034440
        /*2068*/ 	.short	0x010a
        /*206a*/ 	.byte	0x3f
	.zero		1


	//----- nvinfo : EIATTR_NUM_MBARRIERS
	.align		4
.L_39:
        /*206c*/ 	.byte	0x03, 0x38
        /*206e*/ 	.short	0x002e


	//----- nvinfo : EIATTR_EXIT_INSTR_OFFSETS
	.align		4
        /*2070*/ 	.byte	0x04, 0x1c
        /*2072*/ 	.short	(.L_41 - .L_40)


	//   ....[0]....
.L_40:
        /*2074*/ 	.word	0x00002cd0


	//   ....[1]....
        /*2078*/ 	.word	0x00002f00


	//   ....[2]....
        /*207c*/ 	.word	0x00003060


	//   ....[3]....
        /*2080*/ 	.word	0x0000dd80


	//   ....[4]....
        /*2084*/ 	.word	0x0000de20


	//   ....[5]....
        /*2088*/ 	.word	0x000104c0


	//   ....[6]....
        /*208c*/ 	.word	0x00012200


	//   ....[7]....
        /*2090*/ 	.word	0x00014520


	//----- nvinfo : EIATTR_MAX_THREADS
	.align		4
.L_41:
        /*2094*/ 	.byte	0x04, 0x05
        /*2096*/ 	.short	(.L_43 - .L_42)
.L_42:
        /*2098*/ 	.word	0x00000180
        /*209c*/ 	.word	0x00000001
        /*20a0*/ 	.word	0x00000001


	//----- nvinfo : EIATTR_CRS_STACK_SIZE
	.align		4
.L_43:
        /*20a4*/ 	.byte	0x04, 0x1e
        /*20a6*/ 	.short	(.L_45 - .L_44)
.L_44:
        /*20a8*/ 	.word	0x00000000


	//----- nvinfo : EIATTR_CBANK_PARAM_SIZE
	.align		4
.L_45:
        /*20ac*/ 	.byte	0x03, 0x19
        /*20ae*/ 	.short	0x0770


	//----- nvinfo : EIATTR_PARAM_CBANK
	.align		4
        /*20b0*/ 	.byte	0x04, 0x0a
        /*20b2*/ 	.short	(.L_47 - .L_46)
	.align		4
.L_46:
        /*20b4*/ 	.word	index@(.nv.constant0._ZN7cutlass13device_kernelINS_4gemm6kernel13GemmUniversalINS1_17GroupProblemShapeIN4cute5tupleIJiiiEEEEENS1_10collective13CollectiveMmaINS1_39MainloopSm90ArrayTmaGmmaWarpSpecializedILi8ENS6_IJNS5_1CILi1EEESD_SD_EEENS1_52KernelPtrArrayTmaWarpSpecializedPingpongFP8FastAccumEEENS6_IJNSC_ILi256EEENSC_ILi128EEENSC_ILi64EEEEEENS_12float_e4m3_tEPNS6_IJlSD_NSC_ILi0EEEEEESL_SO_NS5_8TiledMMAINS5_8MMA_AtomIJNS5_4SM904GMMA31MMA_64x128x32_F32E4M3E4M3_SS_TNILNSS_7ScaleInE1ELSU_1EEEEEENS5_6LayoutISE_NS6_IJSM_SM_SM_EEEEENS6_IJNS5_10UnderscoreES10_S10_EEEEENS5_13SM90_TMA_LOADENS5_14ComposedLayoutINS5_7SwizzleILi2ELi4ELi3EEENS5_18smem_ptr_flag_bitsILi8EEENSX_INS6_IJNSC_ILi8EEESJ_EEENS6_IJSJ_SD_EEEEEEEvNS5_8identityES13_S1D_vS1E_EENS_8epilogue10collective18CollectiveEpilogueINS1G_30Sm90PtrArrayTmaWarpSpecializedILi4ELi2ELi16ELb1ELb0ELi2EEEJSK_NS6_IJSJ_NSC_ILi32EEEEEENS_6half_tEPNS6_IJSD_lSM_EEES1N_S1P_NS1G_6fusion15FusionCallbacksIS1K_NS1Q_17LinearCombinationIS1N_fS1N_fLNS_15FloatRoundStyleE2EEESK_S1M_JEEES13_NS14_INS15_ILi3ELi4ELi3EEENS17_ILi16EEENSX_INS6_IJSJ_S19_EEENS6_IJSD_SJ_EEEEEEENS5_17SM75_U16x8_LDSM_TENS5_14SM90_TMA_STOREES21_NS5_17SM90_U16x8_STSM_TENS5_9Copy_AtomIJNS5_17SM90_U32x4_STSM_NES1N_EEEvEEEvvEEEEvNT_6ParamsE)
        /*20b8*/ 	.short	0x0210
        /*20ba*/ 	.short	0x0770


	//----- nvinfo : EIATTR_SW_WAR
	.align		4
.L_47:
        /*20bc*/ 	.byte	0x04, 0x36
        /*20be*/ 	.short	(.L_49 - .L_48)
.L_48:
        /*20c0*/ 	.word	0x00000008
.L_49:


//--------------------- .nv.callgraph             --------------------------
	.section	.nv.callgraph,"",@"SHT_CUDA_CALLGRAPH"
	.align	4
	.sectionentsize	8
	.align		4
        /*0000*/ 	.word	0x00000000
	.align		4
        /*0004*/ 	.word	0xffffffff
	.align		4
        /*0008*/ 	.word	index@(_ZN7cutlass13device_kernelINS_4gemm6kernel13GemmUniversalINS1_17GroupProblemShapeIN4cute5tupleIJiiiEEEEENS1_10collective13CollectiveMmaINS1_39MainloopSm90ArrayTmaGmmaWarpSpecializedILi8ENS6_IJNS5_1CILi1EEESD_SD_EEENS1_52KernelPtrArrayTmaWarpSpecializedPingpongFP8FastAccumEEENS6_IJNSC_ILi256EEENSC_ILi128EEENSC_ILi64EEEEEENS_12float_e4m3_tEPNS6_IJlSD_NSC_ILi0EEEEEESL_SO_NS5_8TiledMMAINS5_8MMA_AtomIJNS5_4SM904GMMA31MMA_64x128x32_F32E4M3E4M3_SS_TNILNSS_7ScaleInE1ELSU_1EEEEEENS5_6LayoutISE_NS6_IJSM_SM_SM_EEEEENS6_IJNS5_10UnderscoreES10_S10_EEEEENS5_13SM90_TMA_LOADENS5_14ComposedLayoutINS5_7SwizzleILi2ELi4ELi3EEENS5_18smem_ptr_flag_bitsILi8EEENSX_INS6_IJNSC_ILi8EEESJ_EEENS6_IJSJ_SD_EEEEEEEvNS5_8identityES13_S1D_vS1E_EENS_8epilogue10collective18CollectiveEpilogueINS1G_30Sm90PtrArrayTmaWarpSpecializedILi4ELi2ELi16ELb1ELb0ELi2EEEJSK_NS6_IJSJ_NSC_ILi32EEEEEENS_6half_tEPNS6_IJSD_lSM_EEES1N_S1P_NS1G_6fusion15FusionCallbacksIS1K_NS1Q_17LinearCombinationIS1N_fS1N_fLNS_15FloatRoundStyleE2EEESK_S1M_JEEES13_NS14_INS15_ILi3ELi4ELi3EEENS17_ILi16EEENSX_INS6_IJSJ_S19_EEENS6_IJSD_SJ_EEEEEEENS5_17SM75_U16x8_LDSM_TENS5_14SM90_TMA_STOREES21_NS5_17SM90_U16x8_STSM_TENS5_9Copy_AtomIJNS5_17SM90_U32x4_STSM_NES1N_EEEvEEEvvEEEEvNT_6ParamsE)
	.align		4
        /*000c*/ 	.word	index@(__assertfail)
	.align		4
        /*0010*/ 	.word	0x00000000
	.align		4
        /*0014*/ 	.word	0xfffffffe
	.align		4
        /*0018*/ 	.word	0x00000000
	.align		4
        /*001c*/ 	.word	0xfffffffd
	.align		4
        /*0020*/ 	.word	0x00000000
	.align		4
        /*0024*/ 	.word	0xfffffffc


//--------------------- .nv.constant4             --------------------------
	.section	.nv.constant4,"a",@progbits
	.align	8
	.align		8
.nv.constant4:
        /*0000*/ 	.dword	__assertfail
	.align		8
        /*0008*/ 	.dword	__unnamed_1
	.align		8
        /*0010*/ 	.dword	_ZN39_INTERNAL_004a66b4_4_k_cu_cd2fb120_24694cuda3std3__45__cpo5beginE
	.align		8
        /*0018*/ 	.dword	_ZN39_INTERNAL_004a66b4_4_k_cu_cd2fb120_24694cuda3std3__45__cpo3endE
	.align		8
        /*0020*/ 	.dword	_ZN39_INTERNAL_004a66b4_4_k_cu_cd2fb120_24694cuda3std3__45__cpo6cbeginE
	.align		8
        /*0028*/ 	.dword	_ZN39_INTERNAL_004a66b4_4_k_cu_cd2fb120_24694cuda3std3__45__cpo4cendE
	.align		8
        /*0030*/ 	.dword	_ZN39_INTERNAL_004a66b4_4_k_cu_cd2fb120_24694cuda3std3__441_GLOBAL__N__004a66b4_4_k_cu_cd2fb120_24696ignoreE
	.align		8
        /*0038*/ 	.dword	_ZN39_INTERNAL_004a66b4_4_k_cu_cd2fb120_24694cuda3std3__419piecewise_constructE
	.align		8
        /*0040*/ 	.dword	_ZN39_INTERNAL_004a66b4_4_k_cu_cd2fb120_24694cuda3std3__48in_placeE
	.align		8
        /*0048*/ 	.dword	_ZN39_INTERNAL_004a66b4_4_k_cu_cd2fb120_24694cuda3std6ranges3__45__cpo4swapE
	.align		8
        /*0050*/ 	.dword	_ZN39_INTERNAL_004a66b4_4_k_cu_cd2fb120_24694cuda3std6ranges3__45__cpo9iter_moveE
	.align		8
        /*0058*/ 	.dword	_ZN39_INTERNAL_004a66b4_4_k_cu_cd2fb120_24694cute7productE
	.align		8
        /*0060*/ 	.dword	_ZN39_INTERNAL_004a66b4_4_k_cu_cd2fb120_24694cute1_E
	.align		8
        /*0068*/ 	.dword	$str$24
	.align		8
        /*0070*/ 	.dword	$str$25


//--------------------- .text._ZN7cutlass13device_kernelINS_4gemm6kernel13GemmUniversalINS1_17GroupProblemShapeIN4cute5tupleIJiiiEEEEENS1_10collective13CollectiveMmaINS1_39MainloopSm90ArrayTmaGmmaWarpSpecializedILi8ENS6_IJNS5_1CILi1EEESD_SD_EEENS1_52KernelPtrArrayTmaWarpSpecializedPingpongFP8FastAccumEEENS6_IJNSC_ILi256EEENSC_ILi128EEENSC_ILi64EEEEEENS_12float_e4m3_tEPNS6_IJlSD_NSC_ILi0EEEEEESL_SO_NS5_8TiledMMAINS5_8MMA_AtomIJNS5_4SM904GMMA31MMA_64x128x32_F32E4M3E4M3_SS_TNILNSS_7ScaleInE1ELSU_1EEEEEENS5_6LayoutISE_NS6_IJSM_SM_SM_EEEEENS6_IJNS5_10UnderscoreES10_S10_EEEEENS5_13SM90_TMA_LOADENS5_14ComposedLayoutINS5_7SwizzleILi2ELi4ELi3EEENS5_18smem_ptr_flag_bitsILi8EEENSX_INS6_IJNSC_ILi8EEESJ_EEENS6_IJSJ_SD_EEEEEEEvNS5_8identityES13_S1D_vS1E_EENS_8epilogue10collective18CollectiveEpilogueINS1G_30Sm90PtrArrayTmaWarpSpecializedILi4ELi2ELi16ELb1ELb0ELi2EEEJSK_NS6_IJSJ_NSC_ILi32EEEEEENS_6half_tEPNS6_IJSD_lSM_EEES1N_S1P_NS1G_6fusion15FusionCallbacksIS1K_NS1Q_17LinearCombinationIS1N_fS1N_fLNS_15FloatRoundStyleE2EEESK_S1M_JEEES13_NS14_INS15_ILi3ELi4ELi3EEENS17_ILi16EEENSX_INS6_IJSJ_S19_EEENS6_IJSD_SJ_EEEEEEENS5_17SM75_U16x8_LDSM_TENS5_14SM90_TMA_STOREES21_NS5_17SM90_U16x8_STSM_TENS5_9Copy_AtomIJNS5_17SM90_U32x4_STSM_NES1N_EEEvEEEvvEEEEvNT_6ParamsE --------------------------
	.section	.text._ZN7cutlass13device_kernelINS_4gemm6kernel13GemmUniversalINS1_17GroupProblemShapeIN4cute5tupleIJiiiEEEEENS1_10collective13CollectiveMmaINS1_39MainloopSm90ArrayTmaGmmaWarpSpecializedILi8ENS6_IJNS5_1CILi1EEESD_SD_EEENS1_52KernelPtrArrayTmaWarpSpecializedPingpongFP8FastAccumEEENS6_IJNSC_ILi256EEENSC_ILi128EEENSC_ILi64EEEEEENS_12float_e4m3_tEPNS6_IJlSD_NSC_ILi0EEEEEESL_SO_NS5_8TiledMMAINS5_8MMA_AtomIJNS5_4SM904GMMA31MMA_64x128x32_F32E4M3E4M3_SS_TNILNSS_7ScaleInE1ELSU_1EEEEEENS5_6LayoutISE_NS6_IJSM_SM_SM_EEEEENS6_IJNS5_10UnderscoreES10_S10_EEEEENS5_13SM90_TMA_LOADENS5_14ComposedLayoutINS5_7SwizzleILi2ELi4ELi3EEENS5_18smem_ptr_flag_bitsILi8EEENSX_INS6_IJNSC_ILi8EEESJ_EEENS6_IJSJ_SD_EEEEEEEvNS5_8identityES13_S1D_vS1E_EENS_8epilogue10collective18CollectiveEpilogueINS1G_30Sm90PtrArrayTmaWarpSpecializedILi4ELi2ELi16ELb1ELb0ELi2EEEJSK_NS6_IJSJ_NSC_ILi32EEEEEENS_6half_tEPNS6_IJSD_lSM_EEES1N_S1P_NS1G_6fusion15FusionCallbacksIS1K_NS1Q_17LinearCombinationIS1N_fS1N_fLNS_15FloatRoundStyleE2EEESK_S1M_JEEES13_NS14_INS15_ILi3ELi4ELi3EEENS17_ILi16EEENSX_INS6_IJSJ_S19_EEENS6_IJSD_SJ_EEEEEEENS5_17SM75_U16x8_LDSM_TENS5_14SM90_TMA_STOREES21_NS5_17SM90_U16x8_STSM_TENS5_9Copy_AtomIJNS5_17SM90_U32x4_STSM_NES1N_EEEvEEEvvEEEEvNT_6ParamsE,"ax",@progbits
	.align	128
.text._ZN7cutlass13device_kernelINS_4gemm6kernel13GemmUniversalINS1_17GroupProblemShapeIN4cute5tupleIJiiiEEEEENS1_10collective13CollectiveMmaINS1_39MainloopSm90ArrayTmaGmmaWarpSpecializedILi8ENS6_IJNS5_1CILi1EEESD_SD_EEENS1_52KernelPtrArrayTmaWarpSpecializedPingpongFP8FastAccumEEENS6_IJNSC_ILi256EEENSC_ILi128EEENSC_ILi64EEEEEENS_12float_e4m3_tEPNS6_IJlSD_NSC_ILi0EEEEEESL_SO_NS5_8TiledMMAINS5_8MMA_AtomIJNS5_4SM904GMMA31MMA_64x128x32_F32E4M3E4M3_SS_TNILNSS_7ScaleInE1ELSU_1EEEEEENS5_6LayoutISE_NS6_IJSM_SM_SM_EEEEENS6_IJNS5_10UnderscoreES10_S10_EEEEENS5_13SM90_TMA_LOADENS5_14ComposedLayoutINS5_7SwizzleILi2ELi4ELi3EEENS5_18smem_ptr_flag_bitsILi8EEENSX_INS6_IJNSC_ILi8EEESJ_EEENS6_IJSJ_SD_EEEEEEEvNS5_8identityES13_S1D_vS1E_EENS_8epilogue10collective18CollectiveEpilogueINS1G_30Sm90PtrArrayTmaWarpSpecializedILi4ELi2ELi16ELb1ELb0ELi2EEEJSK_NS6_IJSJ_NSC_ILi32EEEEEENS_6half_tEPNS6_IJSD_lSM_EEES1N_S1P_NS1G_6fusion15FusionCallbacksIS1K_NS1Q_17LinearCombinationIS1N_fS1N_fLNS_15FloatRoundStyleE2EEESK_S1M_JEEES13_NS14_INS15_ILi3ELi4ELi3EEENS17_ILi16EEENSX_INS6_IJSJ_S19_EEENS6_IJSD_SJ_EEEEEEENS5_17SM75_U16x8_LDSM_TENS5_14SM90_TMA_STOREES21_NS5_17SM90_U16x8_STSM_TENS5_9Copy_AtomIJNS5_17SM90_U32x4_STSM_NES1N_EEEvEEEvvEEEEvNT_6ParamsE:
        .type           _ZN7cutlass13device_kernelINS_4gemm6kernel13GemmUniversalINS1_17GroupProblemShapeIN4cute5tupleIJiiiEEEEENS1_10collective13CollectiveMmaINS1_39MainloopSm90ArrayTmaGmmaWarpSpecializedILi8ENS6_IJNS5_1CILi1EEESD_SD_EEENS1_52KernelPtrArrayTmaWarpSpecializedPingpongFP8FastAccumEEENS6_IJNSC_ILi256EEENSC_ILi128EEENSC_ILi64EEEEEENS_12float_e4m3_tEPNS6_IJlSD_NSC_ILi0EEEEEESL_SO_NS5_8TiledMMAINS5_8MMA_AtomIJNS5_4SM904GMMA31MMA_64x128x32_F32E4M3E4M3_SS_TNILNSS_7ScaleInE1ELSU_1EEEEEENS5_6LayoutISE_NS6_IJSM_SM_SM_EEEEENS6_IJNS5_10UnderscoreES10_S10_EEEEENS5_13SM90_TMA_LOADENS5_14ComposedLayoutINS5_7SwizzleILi2ELi4ELi3EEENS5_18smem_ptr_flag_bitsILi8EEENSX_INS6_IJNSC_ILi8EEESJ_EEENS6_IJSJ_SD_EEEEEEEvNS5_8identityES13_S1D_vS1E_EENS_8epilogue10collective18CollectiveEpilogueINS1G_30Sm90PtrArrayTmaWarpSpecializedILi4ELi2ELi16ELb1ELb0ELi2EEEJSK_NS6_IJSJ_NSC_ILi32EEEEEENS_6half_tEPNS6_IJSD_lSM_EEES1N_S1P_NS1G_6fusion15FusionCallbacksIS1K_NS1Q_17LinearCombinationIS1N_fS1N_fLNS_15FloatRoundStyleE2EEESK_S1M_JEEES13_NS14_INS15_ILi3ELi4ELi3EEENS17_ILi16EEENSX_INS6_IJSJ_S19_EEENS6_IJSD_SJ_EEEEEEENS5_17SM75_U16x8_LDSM_TENS5_14SM90_TMA_STOREES21_NS5_17SM90_U16x8_STSM_TENS5_9Copy_AtomIJNS5_17SM90_U32x4_STSM_NES1N_EEEvEEEvvEEEEvNT_6ParamsE,@function
        .size           _ZN7cutlass13device_kernelINS_4gemm6kernel13GemmUniversalINS1_17GroupProblemShapeIN4cute5tupleIJiiiEEEEENS1_10collective13CollectiveMmaINS1_39MainloopSm90ArrayTmaGmmaWarpSpecializedILi8ENS6_IJNS5_1CILi1EEESD_SD_EEENS1_52KernelPtrArrayTmaWarpSpecializedPingpongFP8FastAccumEEENS6_IJNSC_ILi256EEENSC_ILi128EEENSC_ILi64EEEEEENS_12float_e4m3_tEPNS6_IJlSD_NSC_ILi0EEEEEESL_SO_NS5_8TiledMMAINS5_8MMA_AtomIJNS5_4SM904GMMA31MMA_64x128x32_F32E4M3E4M3_SS_TNILNSS_7ScaleInE1ELSU_1EEEEEENS5_6LayoutISE_NS6_IJSM_SM_SM_EEEEENS6_IJNS5_10UnderscoreES10_S10_EEEEENS5_13SM90_TMA_LOADENS5_14ComposedLayoutINS5_7SwizzleILi2ELi4ELi3EEENS5_18smem_ptr_flag_bitsILi8EEENSX_INS6_IJNSC_ILi8EEESJ_EEENS6_IJSJ_SD_EEEEEEEvNS5_8identityES13_S1D_vS1E_EENS_8epilogue10collective18CollectiveEpilogueINS1G_30Sm90PtrArrayTmaWarpSpecializedILi4ELi2ELi16ELb1ELb0ELi2EEEJSK_NS6_IJSJ_NSC_ILi32EEEEEENS_6half_tEPNS6_IJSD_lSM_EEES1N_S1P_NS1G_6fusion15FusionCallbacksIS1K_NS1Q_17LinearCombinationIS1N_fS1N_fLNS_15FloatRoundStyleE2EEESK_S1M_JEEES13_NS14_INS15_ILi3ELi4ELi3EEENS17_ILi16EEENSX_INS6_IJSJ_S19_EEENS6_IJSD_SJ_EEEEEEENS5_17SM75_U16x8_LDSM_TENS5_14SM90_TMA_STOREES21_NS5_17SM90_U16x8_STSM_TENS5_9Copy_AtomIJNS5_17SM90_U32x4_STSM_NES1N_EEEvEEEvvEEEEvNT_6ParamsE,(.L_x_438 - _ZN7cutlass13device_kernelINS_4gemm6kernel13GemmUniversalINS1_17GroupProblemShapeIN4cute5tupleIJiiiEEEEENS1_10collective13CollectiveMmaINS1_39MainloopSm90ArrayTmaGmmaWarpSpecializedILi8ENS6_IJNS5_1CILi1EEESD_SD_EEENS1_52KernelPtrArrayTmaWarpSpecializedPingpongFP8FastAccumEEENS6_IJNSC_ILi256EEENSC_ILi128EEENSC_ILi64EEEEEENS_12float_e4m3_tEPNS6_IJlSD_NSC_ILi0EEEEEESL_SO_NS5_8TiledMMAINS5_8MMA_AtomIJNS5_4SM904GMMA31MMA_64x128x32_F32E4M3E4M3_SS_TNILNSS_7ScaleInE1ELSU_1EEEEEENS5_6LayoutISE_NS6_IJSM_SM_SM_EEEEENS6_IJNS5_10UnderscoreES10_S10_EEEEENS5_13SM90_TMA_LOADENS5_14ComposedLayoutINS5_7SwizzleILi2ELi4ELi3EEENS5_18smem_ptr_flag_bitsILi8EEENSX_INS6_IJNSC_ILi8EEESJ_EEENS6_IJSJ_SD_EEEEEEEvNS5_8identityES13_S1D_vS1E_EENS_8epilogue10collective18CollectiveEpilogueINS1G_30Sm90PtrArrayTmaWarpSpecializedILi4ELi2ELi16ELb1ELb0ELi2EEEJSK_NS6_IJSJ_NSC_ILi32EEEEEENS_6half_tEPNS6_IJSD_lSM_EEES1N_S1P_NS1G_6fusion15FusionCallbacksIS1K_NS1Q_17LinearCombinationIS1N_fS1N_fLNS_15FloatRoundStyleE2EEESK_S1M_JEEES13_NS14_INS15_ILi3ELi4ELi3EEENS17_ILi16EEENSX_INS6_IJSJ_S19_EEENS6_IJSD_SJ_EEEEEEENS5_17SM75_U16x8_LDSM_TENS5_14SM90_TMA_STOREES21_NS5_17SM90_U16x8_STSM_TENS5_9Copy_AtomIJNS5_17SM90_U32x4_STSM_NES1N_EEEvEEEvvEEEEvNT_6ParamsE)
        .other          _ZN7cutlass13device_kernelINS_4gemm6kernel13GemmUniversalINS1_17GroupProblemShapeIN4cute5tupleIJiiiEEEEENS1_10collective13CollectiveMmaINS1_39MainloopSm90ArrayTmaGmmaWarpSpecializedILi8ENS6_IJNS5_1CILi1EEESD_SD_EEENS1_52KernelPtrArrayTmaWarpSpecializedPingpongFP8FastAccumEEENS6_IJNSC_ILi256EEENSC_ILi128EEENSC_ILi64EEEEEENS_12float_e4m3_tEPNS6_IJlSD_NSC_ILi0EEEEEESL_SO_NS5_8TiledMMAINS5_8MMA_AtomIJNS5_4SM904GMMA31MMA_64x128x32_F32E4M3E4M3_SS_TNILNSS_7ScaleInE1ELSU_1EEEEEENS5_6LayoutISE_NS6_IJSM_SM_SM_EEEEENS6_IJNS5_10UnderscoreES10_S10_EEEEENS5_13SM90_TMA_LOADENS5_14ComposedLayoutINS5_7SwizzleILi2ELi4ELi3EEENS5_18smem_ptr_flag_bitsILi8EEENSX_INS6_IJNSC_ILi8EEESJ_EEENS6_IJSJ_SD_EEEEEEEvNS5_8identityES13_S1D_vS1E_EENS_8epilogue10collective18CollectiveEpilogueINS1G_30Sm90PtrArrayTmaWarpSpecializedILi4ELi2ELi16ELb1ELb0ELi2EEEJSK_NS6_IJSJ_NSC_ILi32EEEEEENS_6half_tEPNS6_IJSD_lSM_EEES1N_S1P_NS1G_6fusion15FusionCallbacksIS1K_NS1Q_17LinearCombinationIS1N_fS1N_fLNS_15FloatRoundStyleE2EEESK_S1M_JEEES13_NS14_INS15_ILi3ELi4ELi3EEENS17_ILi16EEENSX_INS6_IJSJ_S19_EEENS6_IJSD_SJ_EEEEEEENS5_17SM75_U16x8_LDSM_TENS5_14SM90_TMA_STOREES21_NS5_17SM90_U16x8_STSM_TENS5_9Copy_AtomIJNS5_17SM90_U32x4_STSM_NES1N_EEEvEEEvvEEEEvNT_6ParamsE,@"STO_CUDA_ENTRY STV_DEFAULT"
_ZN7cutlass13device_kernelINS_4gemm6kernel13GemmUniversalINS1_17GroupProblemShapeIN4cute5tupleIJiiiEEEEENS1_10collective13CollectiveMmaINS1_39MainloopSm90ArrayTmaGmmaWarpSpecializedILi8ENS6_IJNS5_1CILi1EEESD_SD_EEENS1_52KernelPtrArrayTmaWarpSpecializedPingpongFP8FastAccumEEENS6_IJNSC_ILi256EEENSC_ILi128EEENSC_ILi64EEEEEENS_12float_e4m3_tEPNS6_IJlSD_NSC_ILi0EEEEEESL_SO_NS5_8TiledMMAINS5_8MMA_AtomIJNS5_4SM904GMMA31MMA_64x128x32_F32E4M3E4M3_SS_TNILNSS_7ScaleInE1ELSU_1EEEEEENS5_6LayoutISE_NS6_IJSM_SM_SM_EEEEENS6_IJNS5_10UnderscoreES10_S10_EEEEENS5_13SM90_TMA_LOADENS5_14ComposedLayoutINS5_7SwizzleILi2ELi4ELi3EEENS5_18smem_ptr_flag_bitsILi8EEENSX_INS6_IJNSC_ILi8EEESJ_EEENS6_IJSJ_SD_EEEEEEEvNS5_8identityES13_S1D_vS1E_EENS_8epilogue10collective18CollectiveEpilogueINS1G_30Sm90PtrArrayTmaWarpSpecializedILi4ELi2ELi16ELb1ELb0ELi2EEEJSK_NS6_IJSJ_NSC_ILi32EEEEEENS_6half_tEPNS6_IJSD_lSM_EEES1N_S1P_NS1G_6fusion15FusionCallbacksIS1K_NS1Q_17LinearCombinationIS1N_fS1N_fLNS_15FloatRoundStyleE2EEESK_S1M_JEEES13_NS14_INS15_ILi3ELi4ELi3EEENS17_ILi16EEENSX_INS6_IJSJ_S19_EEENS6_IJSD_SJ_EEEEEEENS5_17SM75_U16x8_LDSM_TENS5_14SM90_TMA_STOREES21_NS5_17SM90_U16x8_STSM_TENS5_9Copy_AtomIJNS5_17SM90_U32x4_STSM_NES1N_EEEvEEEvvEEEEvNT_6ParamsE:
[----:B------:R-:W1:Y:S02]  /*0000*/  LDC R1, c[0x0][0x28] ;  /* 0x00000a00ff017b82 */ /* 0x000e640000000800 */
[----:B-1----:R-:W-:-:S06]  /*0010*/  VIADD R1, R1, 0xfffffd20 ;  /* 0xfffffd2001017836 */ /* 0x002fcc0000000000 */
[----:B------:R-:W1:Y:S01]  /*0020*/  LDC.64 R6, c[0x0][0x918] ;  /* 0x00024600ff067b82 */ /* 0x000e620000000a00 */
[----:B------:R-:W-:Y:S01]  /*0030*/  ULDC.64 UR38, c[0x0][0x208] ;  /* 0x0000820000267ab9 */ /* 0x000fe20000000a00 */
[----:B------:R-:W2:Y:S01]  /*0040*/  S2R R21, SR_TID.X ;  /* 0x0000000000157919 */ /* 0x000ea20000002100 */
[----:B------:R-:W-:Y:S01]  /*0050*/  ULDC UR4, c[0x0][0x910] ;  /* 0x0002440000047ab9 */ /* 0x000fe20000000800 */
[----:B------:R-:W-:Y:S01]  /*0060*/  ULDC.64 UR20, c[0x0][0x8d0] ;  /* 0x0002340000147ab9 */ /* 0x000fe20000000a00 */
[----:B------:R-:W-:Y:S01]  /*0070*/  ULDC.64 UR14, c[0x0][0x8c8] ;  /* 0x00023200000e7ab9 */ /* 0x000fe20000000a00 */
[----:B------:R-:W-:Y:S01]  /*0080*/  MOV R8, RZ ;  /* 0x000000ff00087202 */ /* 0x000fe20000000f00 */
[----:B------:R-:W-:Y:S01]  /*0090*/  IMAD.MOV.U32 R0, RZ, RZ, RZ ;  /* 0x000000ffff007224 */ /* 0x000fe200078e00ff */
[----:B------:R-:W-:Y:S01]  /*00a0*/  S2UR UR6, SR_CTAID.Y ;  /* 0x00000000000679c3 */ /* 0x000fe20000002600 */
[----:B------:R-:W-:Y:S01]  /*00b0*/  ULDC.64 UR22, c[0x0][0x8e8] ;  /* 0x00023a0000167ab9 */ /* 0x000fe20000000a00 */
[----:B------:R-:W-:Y:S01]  /*00c0*/  ULDC.64 UR16, c[0x0][0x8e0] ;  /* 0x0002380000107ab9 */ /* 0x000fe20000000a00 */
[----:B-1----:R-:W3:Y:S01]  /*00d0*/  LDG.E R9, desc[UR38][R6.64] ;  /* 0x0000002606097981 */ /* 0x002ee2000c1e1900 */
[----:B------:R-:W-:-:S03]  /*00e0*/  IMAD.U32 R3, RZ, RZ, UR4 ;  /* 0x00000004ff037e24 */ /* 0x000fc6000f8e00ff */
[----:B------:R-:W4:Y:S01]  /*00f0*/  LDG.E R2, desc[UR38][R6.64+0x4] ;  /* 0x0000042606027981 */ /* 0x000f22000c1e1900 */
[----:B--2---:R-:W-:Y:S01]  /*0100*/  LOP3.LUT R20, R21, 0x1f, RZ, 0xc0, !PT ;  /* 0x0000001f15147812 */ /* 0x004fe200078ec0ff */
[----:B------:R-:W-:Y:S01]  /*0110*/  UISETP.NE.U32.AND UP0, UPT, UR20, URZ, UPT ;  /* 0x0000003f1400728c */ /* 0x000fe2000bf05070 */
[----:B------:R-:W1:Y:S01]  /*0120*/  S2UR UR57, SR_CTAID.X ;  /* 0x00000000003979c3 */ /* 0x000e620000002500 */
[----:B------:R-:W-:Y:S01]  /*0130*/  ULDC UR4, c[0x0][0x908] ;  /* 0x0002420000047ab9 */ /* 0x000fe20000000800 */
[----:B------:R-:W-:Y:S01]  /*0140*/  ISETP.GE.AND P0, PT, R20, R3, PT ;  /* 0x000000031400720c */ /* 0x000fe20003f06270 */
[----:B------:R-:W-:Y:S02]  /*0150*/  UISETP.NE.AND.EX UP0, UPT, UR21, URZ, UPT, UP0 ;  /* 0x0000003f1500728c */ /* 0x000fe4000bf05300 */
[----:B------:R-:W-:-:S09]  /*0160*/  UISETP.NE.AND UP3, UPT, UR4, 0x1, UPT ;  /* 0x000000010400788c */ /* 0x000fd2000bf65270 */
[----:B------:R-:W-:Y:S01]  /*0170*/  @UP0 ULDC UR18, c[0x0][0x8dc] ;  /* 0x0002370000120ab9 */ /* 0x000fe20000000800 */
[----:B------:R-:W2:Y:S01]  /*0180*/  @!P0 LDC.64 R4, c[0x0][0x918] ;  /* 0x00024600ff048b82 */ /* 0x000ea20000000a00 */
[----:B------:R-:W-:Y:S01]  /*0190*/  @UP3 ULDC UR8, c[0x0][0x10] ;  /* 0x0000040000083ab9 */ /* 0x000fe20000000800 */
[----:B------:R-:W-:Y:S01]  /*01a0*/  @UP3 UMOV UR7, URZ ;  /* 0x0000003f00073c82 */ /* 0x000fe20008000000 */
[----:B------:R-:W-:Y:S01]  /*01b0*/  @!UP3 ULDC UR10, c[0x0][0xc] ;  /* 0x00000300000abab9 */ /* 0x000fe20000000800 */
[----:B-1----:R-:W-:-:S03]  /*01c0*/  @UP3 UIMAD.WIDE.U32 UR8, UR57, UR8, UR6 ;  /* 0x00000008390832a5 */ /* 0x002fc6000f8e0006 */
[----:B------:R-:W-:Y:S01]  /*01d0*/  @UP3 UMOV UR7, URZ ;  /* 0x0000003f00073c82 */ /* 0x000fe20008000000 */
[----:B--2---:R-:W-:-:S05]  /*01e0*/  @!P0 IMAD.WIDE.U32 R4, R20, 0xc, R4 ;  /* 0x0000000c14048825 */ /* 0x004fca00078e0004 */
[----:B------:R1:W5:Y:S04]  /*01f0*/  @!P0 LDG.E R8, desc[UR38][R4.64] ;  /* 0x0000002604088981 */ /* 0x000368000c1e1900 */
[----:B------:R1:W5:Y:S01]  /*0200*/  @!P0 LDG.E R0, desc[UR38][R4.64+0x4] ;  /* 0x0000042604008981 */ /* 0x000362000c1e1900 */
[----:B------:R-:W-:Y:S01]  /*0210*/  ISETP.NE.U32.AND P0, PT, RZ, UR22, PT ;  /* 0x00000016ff007c0c */ /* 0x000fe2000bf05070 */
[----:B------:R-:W-:-:S03]  /*0220*/  @UP3 UIADD3 UR7, UR9, UR7, URZ ;  /* 0x0000000709073290 */ /* 0x000fc6000fffe03f */
[----:B------:R-:W-:Y:S02]  /*0230*/  ISETP.NE.AND.EX P0, PT, RZ, UR23, PT, P0 ;  /* 0x00000017ff007c0c */ /* 0x000fe4000bf05300 */
[----:B---3--:R-:W-:-:S13]  /*0240*/  R2UR UR12, R9 ;  /* 0x00000000090c72ca */ /* 0x008fda00000e0000 */
[----:B------:R-:W-:-:S04]  /*0250*/  UIADD3 UR11, UP1, UR12, UR14, URZ ;  /* 0x0000000e0c0b7290 */ /* 0x000fc8000ff3e03f */
[----:B------:R-:W-:Y:S02]  /*0260*/  ULEA.HI.X.SX32 UR12, UR12, UR15, 0x1, UP1 ;  /* 0x0000000f0c0c7291 */ /* 0x000fe400088f0e3f */
[----:B------:R-:W-:Y:S01]  /*0270*/  UIADD3 UR11, UP1, UR11, -0x1, URZ ;  /* 0xffffffff0b0b7890 */ /* 0x000fe2000ff3e03f */
[----:B----4-:R-:W-:-:S03]  /*0280*/  R2UR UR26, R2 ;  /* 0x00000000021a72ca */ /* 0x010fc600000e0000 */
[----:B------:R-:W-:Y:S02]  /*0290*/  UIADD3.X UR12, UR12, -0x1, URZ, UP1, !UPT ;  /* 0xffffffff0c0c7890 */ /* 0x000fe40008ffe43f */
[----:B------:R-:W-:-:S04]  /*02a0*/  @UP0 UIADD3 UR18, UP1, UR11, UR18, URZ ;  /* 0x000000120b120290 */ /* 0x000fc8000ff3e03f */
[----:B------:R-:W-:-:S04]  /*02b0*/  @UP0 UIADD3.X UR28, URZ, UR12, URZ, UP1, !UPT ;  /* 0x0000000c3f1c0290 */ /* 0x000fc80008ffe43f */
[----:B------:R-:W-:Y:S02]  /*02c0*/  @UP0 UIMAD.WIDE.U32 UR4, UR28, UR20, URZ ;  /* 0x000000141c0402a5 */ /* 0x000fe4000f8e003f */
[----:B------:R-:W-:Y:S02]  /*02d0*/  UIADD3 UR13, UP2, UR26, UR16, URZ ;  /* 0x000000101a0d7290 */ /* 0x000fe4000ff5e03f */
[----:B------:R-:W-:Y:S02]  /*02e0*/  @UP0 UIMAD.WIDE.U32 UR24, UP1, UR18, UR21, UR4 ;  /* 0x00000015121802a5 */ /* 0x000fe4000f820004 */
[----:B------:R-:W-:Y:S02]  /*02f0*/  @UP0 UIMAD.WIDE.U32 UR18, UR18, UR20, URZ ;  /* 0x00000014121202a5 */ /* 0x000fe4000f8e003f */
[----:B------:R-:W-:Y:S02]  /*0300*/  @UP0 UIADD3.X UR27, URZ, URZ, URZ, UP1, !UPT ;  /* 0x0000003f3f1b0290 */ /* 0x000fe40008ffe43f */
[----:B------:R-:W-:Y:S01]  /*0310*/  @UP0 UIADD3 URZ, UP1, UR19, UR24, URZ ;  /* 0x00000018133f0290 */ /* 0x000fe2000ff3e03f */
[----:B------:R-:W-:Y:S01]  /*0320*/  UMOV UR4, UR57 ;  /* 0x0000003900047c82 */ /* 0x000fe20008000000 */
[----:B------:R-:W-:Y:S01]  /*0330*/  UMOV UR5, URZ ;  /* 0x0000003f00057c82 */ /* 0x000fe20008000000 */
[----:B------:R-:W-:-:S02]  /*0340*/  ULEA.HI.X.SX32 UR9, UR26, UR17, 0x1, UP2 ;  /* 0x000000111a097291 */ /* 0x000fc400090f0e3f */
[----:B------:R-:W-:Y:S01]  /*0350*/  @!UP3 UIMAD.WIDE.U32 UR4, UR10, UR6, UR4 ;  /* 0x000000060a04b2a5 */ /* 0x000fe2000f8e0004 */
[----:B------:R-:W-:Y:S02]  /*0360*/  @UP0 UMOV UR26, UR25 ;  /* 0x00000019001a0c82 */ /* 0x000fe40008000000 */
[----:B------:R-:W-:Y:S02]  /*0370*/  @UP0 UIMAD.WIDE.U32.X UR18, UR28, UR21, UR26, UP1 ;  /* 0x000000151c1202a5 */ /* 0x000fe400088e041a */
[----:B------:R-:W-:Y:S02]  /*0380*/  UIADD3 UR6, UP1, UR13, -0x1, URZ ;  /* 0xffffffff0d067890 */ /* 0x000fe4000ff3e03f */
[----:B------:R-:W-:Y:S01]  /*0390*/  @!UP3 UMOV UR7, UR5 ;  /* 0x000000050007bc82 */ /* 0x000fe20008000000 */
[----:B------:R-:W-:Y:S01]  /*03a0*/  @!UP3 UMOV UR8, UR4 ;  /* 0x000000040008bc82 */ /* 0x000fe20008000000 */
[----:B------:R-:W-:Y:S01]  /*03b0*/  UIADD3.X UR5, UR9, -0x1, URZ, UP1, !UPT ;  /* 0xffffffff09057890 */ /* 0x000fe20008ffe43f */
[----:B------:R-:W-:Y:S01]  /*03c0*/  @UP0 UMOV UR11, UR18 ;  /* 0x00000012000b0c82 */ /* 0x000fe20008000000 */
[----:B------:R-:W-:Y:S01]  /*03d0*/  @UP0 UMOV UR12, UR19 ;  /* 0x00000013000c0c82 */ /* 0x000fe20008000000 */
[----:B-1----:R-:W-:Y:S09]  /*03e0*/  @!P0 BRA `(.L_x_0) ;  /* 0x00000000002c8947 */ /* 0x002ff20003800000 */
[----:B------:R-:W-:Y:S02]  /*03f0*/  ULDC UR4, c[0x0][0x8f4] ;  /* 0x00023d0000047ab9 */ /* 0x000fe40000000800 */
[----:B------:R-:W-:-:S04]  /*0400*/  UIADD3 UR6, UP1, UR6, UR4, URZ ;  /* 0x0000000406067290 */ /* 0x000fc8000ff3e03f */
[----:B------:R-:W-:-:S04]  /*0410*/  UIADD3.X UR9, URZ, UR5, URZ, UP1, !UPT ;  /* 0x000000053f097290 */ /* 0x000fc80008ffe43f */
[----:B------:R-:W-:-:S04]  /*0420*/  UIMAD.WIDE.U32 UR4, UR9, UR22, URZ ;  /* 0x00000016090472a5 */ /* 0x000fc8000f8e003f */
[----:B------:R-:W-:Y:S02]  /*0430*/  UIMAD.WIDE.U32 UR18, UP1, UR6, UR23, UR4 ;  /* 0x00000017061272a5 */ /* 0x000fe4000f820004 */
[----:B------:R-:W-:Y:S02]  /*0440*/  UIMAD.WIDE.U32 UR4, UR6, UR22, URZ ;  /* 0x00000016060472a5 */ /* 0x000fe4000f8e003f */
[----:B------:R-:W-:Y:S02]  /*0450*/  UIADD3.X UR25, URZ, URZ, URZ, UP1, !UPT ;  /* 0x0000003f3f197290 */ /* 0x000fe40008ffe43f */
[----:B------:R-:W-:Y:S01]  /*0460*/  UIADD3 URZ, UP1, UR5, UR18, URZ ;  /* 0x00000012053f7290 */ /* 0x000fe2000ff3e03f */
[----:B------:R-:W-:-:S03]  /*0470*/  UMOV UR24, UR19 ;  /* 0x0000001300187c82 */ /* 0x000fc60008000000 */
[----:B------:R-:W-:-:S07]  /*0480*/  UIMAD.WIDE.U32.X UR4, UR9, UR23, UR24, UP1 ;  /* 0x00000017090472a5 */ /* 0x000fce00088e0418 */
[----:B------:R-:W-:-:S05]  /*0490*/  UMOV UR6, UR4 ;  /* 0x0000000400067c82 */ /* 0x000fca0008000000 */
.L_x_0:
[----:B------:R-:W-:Y:S01]  /*04a0*/  ULDC UR9, c[0x0][0x934] ;  /* 0x00024d0000097ab9 */ /* 0x000fe20000000800 */
[----:B------:R-:W-:Y:S01]  /*04b0*/  ULDC UR10, c[0x0][0x904] ;  /* 0x00024100000a7ab9 */ /* 0x000fe20000000800 */
[----:B------:R-:W-:Y:S01]  /*04c0*/  ULDC UR4, c[0x0][0x938] ;  /* 0x00024e0000047ab9 */ /* 0x000fe20000000800 */
[----:B------:R-:W-:Y:S02]  /*04d0*/  USHF.L.U32 UR9, UR9, UR10, URZ ;  /* 0x0000000a09097299 */ /* 0x000fe4000800063f */
[----:B------:R-:W-:Y:S01]  /*04e0*/  USHF.L.U32 UR10, UR4, UR10, URZ ;  /* 0x0000000a040a7299 */ /* 0x000fe2000800063f */
[----:B------:R-:W-:Y:S01]  /*04f0*/  ULDC UR18, c[0x0][0x8d8] ;  /* 0x0002360000127ab9 */ /* 0x000fe20000000800 */
[----:B------:R-:W-:Y:S02]  /*0500*/  ULDC UR29, c[0x0][0x8f0] ;  /* 0x00023c00001d7ab9 */ /* 0x000fe40000000800 */
[----:B------:R-:W-:Y:S01]  /*0510*/  IMAD.U32 R10, RZ, RZ, UR9 ;  /* 0x00000009ff0a7e24 */ /* 0x000fe2000f8e00ff */
[----:B------:R-:W-:Y:S01]  /*0520*/  USHF.R.U64 UR11, UR11, UR18, UR12 ;  /* 0x000000120b0b7299 */ /* 0x000fe2000800120c */
[----:B------:R-:W-:Y:S01]  /*0530*/  MOV R9, UR10 ;  /* 0x0000000a00097c02 */ /* 0x000fe20008000f00 */
[----:B------:R-:W-:-:S02]  /*0540*/  USHF.R.U64 UR6, UR6, UR29, UR5 ;  /* 0x0000001d06067299 */ /* 0x000fc40008001205 */
[----:B------:R-:W-:Y:S01]  /*0550*/  IABS R2, R10 ;  /* 0x0000000a00027213 */ /* 0x000fe20000000000 */
[----:B------:R-:W-:Y:S01]  /*0560*/  UIADD3 UR11, UR11, -0x1, UR9 ;  /* 0xffffffff0b0b7890 */ /* 0x000fe2000fffe009 */
[----:B------:R-:W-:Y:S01]  /*0570*/  IABS R4, R9 ;  /* 0x0000000900047213 */ /* 0x000fe20000000000 */
[----:B------:R-:W-:Y:S01]  /*0580*/  UIADD3 UR6, UR6, -0x1, UR10 ;  /* 0xffffffff06067890 */ /* 0x000fe2000fffe00a */
[----:B------:R-:W-:Y:S01]  /*0590*/  R2UR UR27, R2 ;  /* 0x00000000021b72ca */ /* 0x000fe200000e0000 */
[----:B------:R-:W-:Y:S01]  /*05a0*/  UMOV UR4, URZ ;  /* 0x0000003f00047c82 */ /* 0x000fe20008000000 */
[----:B------:R-:W-:Y:S01]  /*05b0*/  UISETP.GE.AND UP5, UPT, UR11, URZ, UPT ;  /* 0x0000003f0b00728c */ /* 0x000fe2000bfa6270 */
[----:B------:R-:W-:Y:S01]  /*05c0*/  IMAD.MOV.U32 R2, RZ, RZ, R4 ;  /* 0x000000ffff027224 */ /* 0x000fe200078e0004 */
[----:B------:R-:W-:Y:S02]  /*05d0*/  UISETP.NE.AND UP4, UPT, UR9, URZ, UPT ;  /* 0x0000003f0900728c */ /* 0x000fe4000bf85270 */
[----:B------:R-:W-:-:S02]  /*05e0*/  ULOP3.LUT UR33, URZ, UR10, URZ, 0x33, !UPT ;  /* 0x0000000a3f217292 */ /* 0x000fc4000f8e333f */
[----:B------:R-:W-:Y:S01]  /*05f0*/  R2UR UR26, R2 ;  /* 0x00000000021a72ca */ /* 0x000fe200000e0000 */
[----:B------:R-:W-:-:S04]  /*0600*/  UMOV UR59, 0x1 ;  /* 0x00000001003b7882 */ /* 0x000fc80000000000 */
[----:B------:R-:W1:Y:S08]  /*0610*/  I2F.RP R2, UR27 ;  /* 0x0000001b00027d06 */ /* 0x000e700008209400 */
[----:B------:R-:W2:Y:S08]  /*0620*/  I2F.RP R5, UR26 ;  /* 0x0000001a00057d06 */ /* 0x000eb00008209400 */
[----:B-1----:R-:W1:Y:S08]  /*0630*/  MUFU.RCP R2, R2 ;  /* 0x0000000200027308 */ /* 0x002e700000001000 */
[----:B--2---:R-:W2:Y:S01]  /*0640*/  MUFU.RCP R5, R5 ;  /* 0x0000000500057308 */ /* 0x004ea20000001000 */
[----:B-1----:R-:W-:-:S02]  /*0650*/  VIADD R4, R2, 0xffffffe ;  /* 0x0ffffffe02047836 */ /* 0x002fc40000000000 */
[----:B------:R-:W-:-:S05]  /*0660*/  IMAD.U32 R2, RZ, RZ, UR11 ;  /* 0x0000000bff027e24 */ /* 0x000fca000f8e00ff */
[----:B------:R-:W1:Y:S01]  /*0670*/  F2I.FTZ.U32.TRUNC.NTZ R4, R4 ;  /* 0x0000000400047305 */ /* 0x000e62000021f000 */
[----:B------:R-:W-:Y:S02]  /*0680*/  IABS R2, R2 ;  /* 0x0000000200027213 */ /* 0x000fe40000000000 */
[----:B--2---:R-:W-:Y:S02]  /*0690*/  IADD3 R6, R5, 0xffffffe, RZ ;  /* 0x0ffffffe05067810 */ /* 0x004fe40007ffe0ff */
[----:B------:R-:W-:Y:S02]  /*06a0*/  IABS R5, R10 ;  /* 0x0000000a00057213 */ /* 0x000fe40000000000 */
[----:B------:R-:W-:Y:S02]  /*06b0*/  R2UR UR31, R2 ;  /* 0x00000000021f72ca */ /* 0x000fe400000e0000 */
[----:B------:R-:W2:Y:S01]  /*06c0*/  F2I.FTZ.U32.TRUNC.NTZ R6, R6 ;  /* 0x0000000600067305 */ /* 0x000ea2000021f000 */
[----:B------:R-:W-:-:S02]  /*06d0*/  IADD3 R5, RZ, -R5, RZ ;  /* 0x80000005ff057210 */ /* 0x000fc40007ffe0ff */
[----:B-1----:R-:W-:Y:S01]  /*06e0*/  R2UR UR5, R4 ;  /* 0x00000000040572ca */ /* 0x002fe200000e0000 */
[----:B------:R-:W-:Y:S01]  /*06f0*/  IMAD.U32 R4, RZ, RZ, UR6 ;  /* 0x00000006ff047e24 */ /* 0x000fe2000f8e00ff */
[----:B--2---:R-:W-:-:S04]  /*0700*/  R2UR UR13, R6 ;  /* 0x00000000060d72ca */ /* 0x004fc800000e0000 */
[----:B------:R-:W-:Y:S01]  /*0710*/  IABS R6, R4 ;  /* 0x0000000400067213 */ /* 0x000fe20000000000 */
[----:B------:R-:W-:-:S06]  /*0720*/  IMAD.MOV.U32 R4, RZ, RZ, R5 ;  /* 0x000000ffff047224 */ /* 0x000fcc00078e0005 */
[----:B------:R-:W-:Y:S01]  /*0730*/  UIADD3 UR12, URZ, -UR5, URZ ;  /* 0x800000053f0c7290 */ /* 0x000fe2000fffe03f */
[----:B------:R-:W-:Y:S01]  /*0740*/  IABS R5, R9 ;  /* 0x0000000900057213 */ /* 0x000fe20000000000 */
[----:B------:R-:W-:Y:S02]  /*0750*/  IMAD.MOV.U32 R2, RZ, RZ, R6 ;  /* 0x000000ffff027224 */ /* 0x000fe400078e0006 */
[----:B------:R-:W-:Y:S01]  /*0760*/  UIMAD UR12, UR12, UR27, URZ ;  /* 0x0000001b0c0c72a4 */ /* 0x000fe2000f8e023f */
[----:B------:R-:W-:Y:S02]  /*0770*/  IADD3 R5, RZ, -R5, RZ ;  /* 0x80000005ff057210 */ /* 0x000fe40007ffe0ff */
[----:B------:R-:W-:Y:S01]  /*0780*/  R2UR UR28, R4 ;  /* 0x00000000041c72ca */ /* 0x000fe200000e0000 */
[----:B------:R-:W-:Y:S01]  /*0790*/  UIMAD.WIDE.U32 UR4, UR5, UR12, UR4 ;  /* 0x0000000c050472a5 */ /* 0x000fe2000f8e0004 */
[----:B------:R-:W-:Y:S01]  /*07a0*/  R2UR UR32, R2 ;  /* 0x00000000022072ca */ /* 0x000fe200000e0000 */
[----:B------:R-:W-:Y:S01]  /*07b0*/  UIADD3 UR24, URZ, -UR13, URZ ;  /* 0x8000000d3f187290 */ /* 0x000fe2000fffe03f */
[----:B------:R-:W-:Y:S01]  /*07c0*/  IMAD.MOV.U32 R2, RZ, RZ, R5 ;  /* 0x000000ffff027224 */ /* 0x000fe200078e0005 */
[----:B------:R-:W-:Y:S01]  /*07d0*/  UMOV UR12, URZ ;  /* 0x0000003f000c7c82 */ /* 0x000fe20008000000 */
[----:B------:R-:W-:Y:S01]  /*07e0*/  SHF.R.U32.HI R4, RZ, 0x7, R21 ;  /* 0x00000007ff047819 */ /* 0x000fe20000011615 */
[----:B------:R-:W-:-:S02]  /*07f0*/  UIMAD UR24, UR24, UR26, URZ ;  /* 0x0000001a181872a4 */ /* 0x000fc4000f8e023f */
[----:B------:R-:W-:Y:S02]  /*0800*/  R2UR UR30, R2 ;  /* 0x00000000021e72ca */ /* 0x000fe400000e0000 */
[----:B------:R-:W-:Y:S01]  /*0810*/  UIMAD.WIDE.U32 UR24, UR13, UR24, UR12 ;  /* 0x000000180d1872a5 */ /* 0x000fe2000f8e000c */
[----:B------:R-:W-:Y:S01]  /*0820*/  SHF.R.U32.HI R2, RZ, 0x5, R21 ;  /* 0x00000005ff027819 */ /* 0x000fe20000011615 */
[----:B------:R-:W1:Y:S01]  /*0830*/  SHFL.IDX PT, R4, R4, RZ, 0x1f ;  /* 0x00001fff04047589 */ /* 0x000e6200000e0000 */
[----:B------:R-:W-:Y:S02]  /*0840*/  UMOV UR13, UR5 ;  /* 0x00000005000d7c82 */ /* 0x000fe40008000000 */
[----:B------:R-:W-:Y:S01]  /*0850*/  UIMAD.WIDE.U32 UR4, UR13, UR31, URZ ;  /* 0x0000001f0d0472a5 */ /* 0x000fe2000f8e003f */
[----:B------:R-:W2:Y:S01]  /*0860*/  SHFL.IDX PT, R5, R2, RZ, 0x1f ;  /* 0x00001fff02057589 */ /* 0x000ea200000e0000 */
[----:B------:R-:W-:Y:S02]  /*0870*/  UMOV UR19, UR25 ;  /* 0x0000001900137c82 */ /* 0x000fe40008000000 */
[----:B------:R-:W-:-:S02]  /*0880*/  UIMAD UR5, UR5, UR28, UR31 ;  /* 0x0000001c050572a4 */ /* 0x000fc4000f8e021f */
[----:B------:R-:W-:Y:S02]  /*0890*/  UIMAD.WIDE.U32 UR24, UR19, UR32, URZ ;  /* 0x00000020131872a5 */ /* 0x000fe4000f8e003f */
[----:B------:R-:W-:Y:S02]  /*08a0*/  UISETP.GT.U32.AND UP1, UPT, UR27, UR5, UPT ;  /* 0x000000051b00728c */ /* 0x000fe4000bf24070 */
[----:B------:R-:W-:Y:S02]  /*08b0*/  UIMAD UR25, UR25, UR30, UR32 ;  /* 0x0000001e191972a4 */ /* 0x000fe4000f8e0220 */
[----:B------:R-:W-:Y:S02]  /*08c0*/  ULOP3.LUT UR32, URZ, UR9, URZ, 0x33, !UPT ;  /* 0x000000093f207292 */ /* 0x000fe4000f8e333f */
[----:B------:R-:W-:-:S05]  /*08d0*/  UISETP.GT.U32.AND UP2, UPT, UR26, UR25, UPT ;  /* 0x000000191a00728c */ /* 0x000fca000bf44070 */
[----:B------:R-:W-:Y:S01]  /*08e0*/  @!UP1 UIADD3 UR5, UR5, -UR27, URZ ;  /* 0x8000001b05059290 */ /* 0x000fe2000fffe03f */
[----:B-1----:R-:W-:-:S03]  /*08f0*/  R2UR UR12, R4 ;  /* 0x00000000040c72ca */ /* 0x002fc600000e0000 */
[----:B------:R-:W-:Y:S02]  /*0900*/  UISETP.GT.U32.AND UP6, UPT, UR27, UR5, UPT ;  /* 0x000000051b00728c */ /* 0x000fe4000bfc4070 */
[----:B------:R-:W-:Y:S01]  /*0910*/  @!UP2 UIADD3 UR25, UR25, -UR26, URZ ;  /* 0x8000001a1919a290 */ /* 0x000fe2000fffe03f */
[----:B--2---:R-:W-:Y:S01]  /*0920*/  R2UR UR31, R5 ;  /* 0x00000000051f72ca */ /* 0x004fe200000e0000 */
[----:B------:R-:W-:Y:S02]  /*0930*/  UISETP.NE.AND UP2, UPT, UR10, URZ, UPT ;  /* 0x0000003f0a00728c */ /* 0x000fe4000bf45270 */
[----:B------:R-:W-:-:S05]  /*0940*/  UISETP.GT.U32.AND UP1, UPT, UR26, UR25, UPT ;  /* 0x000000191a00728c */ /* 0x000fca000bf24070 */
[----:B------:R-:W-:Y:S02]  /*0950*/  @!UP6 UIADD3 UR5, UR5, -UR27, URZ ;  /* 0x8000001b0505e290 */ /* 0x000fe4000fffe03f */
[----:B------:R-:W-:Y:S02]  /*0960*/  UISETP.GE.AND UP6, UPT, UR6, URZ, UPT ;  /* 0x0000003f0600728c */ /* 0x000fe4000bfc6270 */
[----:B------:R-:W-:Y:S01]  /*0970*/  @!UP5 UIADD3 UR5, -UR5, URZ, URZ ;  /* 0x0000003f0505d290 */ /* 0x000fe2000fffe13f */
[----:B------:R-:W-:Y:S01]  /*0980*/  ISETP.NE.AND P1, PT, RZ, UR31, PT ;  /* 0x0000001fff007c0c */ /* 0x000fe2000bf25270 */
[----:B------:R-:W-:Y:S02]  /*0990*/  @!UP1 UIADD3 UR25, UR25, -UR26, URZ ;  /* 0x8000001a19199290 */ /* 0x000fe4000fffe03f */
[----:B------:R-:W-:Y:S02]  /*09a0*/  USHF.R.S32.HI UR4, URZ, 0x1f, UR31 ;  /* 0x0000001f3f047899 */ /* 0x000fe4000801141f */
[----:B------:R-:W-:-:S02]  /*09b0*/  USEL UR5, UR32, UR5, !UP4 ;  /* 0x0000000520057287 */ /* 0x000fc4000e000000 */
[----:B------:R-:W-:Y:S02]  /*09c0*/  ULEA.HI UR4, UR4, UR31, URZ, 0x2 ;  /* 0x0000001f04047291 */ /* 0x000fe4000f8f103f */
[----:B------:R-:W-:Y:S02]  /*09d0*/  @!UP6 UIADD3 UR25, -UR25, URZ, URZ ;  /* 0x0000003f1919e290 */ /* 0x000fe4000fffe13f */
[----:B------:R-:W-:Y:S02]  /*09e0*/  ULOP3.LUT UR4, UR4, 0xfffffffc, URZ, 0xc0, !UPT ;  /* 0xfffffffc04047892 */ /* 0x000fe4000f8ec03f */
[----:B------:R-:W-:Y:S02]  /*09f0*/  USEL UR25, UR33, UR25, !UP2 ;  /* 0x0000001921197287 */ /* 0x000fe4000d000000 */
[----:B------:R-:W-:Y:S02]  /*0a00*/  UIADD3 UR5, UR11, -UR5, URZ ;  /* 0x800000050b057290 */ /* 0x000fe4000fffe03f */
[----:B------:R-:W-:-:S02]  /*0a10*/  UIADD3 UR25, UR6, -UR25, URZ ;  /* 0x8000001906197290 */ /* 0x000fc4000fffe03f */
[----:B------:R-:W-:Y:S02]  /*0a20*/  UIADD3 UR43, UR31, -UR4, URZ ;  /* 0x800000041f2b7290 */ /* 0x000fe4000fffe03f */
[----:B------:R-:W-:Y:S02]  /*0a30*/  UIMAD UR24, UR5, UR25, URZ ;  /* 0x00000019051872a4 */ /* 0x000fe4000f8e023f */
[----:B------:R-:W-:Y:S02]  /*0a40*/  USEL UR4, UR25, UR5, !UP3 ;  /* 0x0000000519047287 */ /* 0x000fe4000d800000 */
[----:B------:R-:W-:Y:S02]  /*0a50*/  UISETP.NE.AND UP1, UPT, UR12, URZ, UPT ;  /* 0x0000003f0c00728c */ /* 0x000fe4000bf25270 */
[----:B------:R-:W-:Y:S02]  /*0a60*/  USHF.R.S32.HI UR25, URZ, 0x1f, UR24 ;  /* 0x0000001f3f197899 */ /* 0x000fe40008011418 */
[----:B------:R-:W-:Y:S01]  /*0a70*/  IMAD.U32 R6, RZ, RZ, UR24 ;  /* 0x00000018ff067e24 */ /* 0x000fe2000f8e00ff */
[----:B------:R-:W-:-:S02]  /*0a80*/  USHF.R.S32.HI UR5, URZ, 0x1f, UR4 ;  /* 0x0000001f3f057899 */ /* 0x000fc40008011404 */
[----:B------:R-:W-:Y:S01]  /*0a90*/  IMAD.U32 R4, RZ, RZ, UR4 ;  /* 0x00000004ff047e24 */ /* 0x000fe2000f8e00ff */
[----:B------:R-:W-:Y:S01]  /*0aa0*/  UISETP.EQ.AND UP5, UPT, UR43, 0x3, !UP1 ;  /* 0x000000032b00788c */ /* 0x000fe2000cfa2270 */
[----:B------:R-:W-:-:S03]  /*0ab0*/  MOV R7, UR25 ;  /* 0x0000001900077c02 */ /* 0x000fc60008000f00 */
[----:B------:R-:W-:Y:S01]  /*0ac0*/  USEL UR59, UR59, 0x2, UP5 ;  /* 0x000000023b3b7887 */ /* 0x000fe2000a800000 */
[----:B------:R-:W-:Y:S01]  /*0ad0*/  IMAD.U32 R5, RZ, RZ, UR5 ;  /* 0x00000005ff057e24 */ /* 0x000fe2000f8e00ff */
[----:B------:R-:W-:Y:S10]  /*0ae0*/  @P1 BRA `(.L_x_1) ;  /* 0x0000000000841947 */ /* 0x000ff40003800000 */
[----:B------:R-:W-:Y:S01]  /*0af0*/  ELECT P1, URZ, PT ;  /* 0x00000000003f782f */ /* 0x000fe20003820000 */
[----:B------:R-:W-:-:S12]  /*0b00*/  BSSY B0, `(.L_x_1) ;  /* 0x000001f000007945 */ /* 0x000fd80003800000 */
[----:B------:R-:W-:Y:S05]  /*0b10*/  @!P1 BRA `(.L_x_2) ;  /* 0x0000000000749947 */ /* 0x000fea0003800000 */
[----:B------:R-:W1:Y:S01]  /*0b20*/  S2UR UR6, SR_CgaCtaId ;  /* 0x00000000000679c3 */ /* 0x000e620000008800 */
[----:B------:R-:W-:Y:S01]  /*0b30*/  UMOV UR4, 0x400 ;  /* 0x0000040000047882 */ /* 0x000fe20000000000 */
[----:B------:R-:W-:Y:S01]  /*0b40*/  UMOV UR5, 0x1 ;  /* 0x0000000100057882 */ /* 0x000fe20000000000 */
[----:B------:R-:W-:Y:S02]  /*0b50*/  UMOV UR24, 0x140 ;  /* 0x0000014000187882 */ /* 0x000fe40000000000 */
[----:B------:R-:W-:-:S04]  /*0b60*/  UIADD3 UR24, -UR24, 0x100000, URZ ;  /* 0x0010000018187890 */ /* 0x000fc8000fffe13f */
[----:B------:R-:W-:Y:S02]  /*0b70*/  USHF.L.U32 UR25, UR24, 0xb, URZ ;  /* 0x0000000b18197899 */ /* 0x000fe4000800063f */
[----:B------:R-:W-:Y:S02]  /*0b80*/  USHF.L.U32 UR24, UR24, 0x1, URZ ;  /* 0x0000000118187899 */ /* 0x000fe4000800063f */
[----:B-1----:R-:W-:Y:S02]  /*0b90*/  ULEA UR6, UR6, UR4, 0x18 ;  /* 0x0000000406067291 */ /* 0x002fe4000f8ec03f */
[----:B------:R-:W-:-:S04]  /*0ba0*/  UIADD3 UR4, -UR5, 0x100000, URZ ;  /* 0x0010000005047890 */ /* 0x000fc8000fffe13f */
[----:B------:R-:W-:Y:S02]  /*0bb0*/  USHF.L.U32 UR5, UR4, 0xb, URZ ;  /* 0x0000000b04057899 */ /* 0x000fe4000800063f */
[----:B------:R-:W-:Y:S01]  /*0bc0*/  USHF.L.U32 UR4, UR4, 0x1, URZ ;  /* 0x0000000104047899 */ /* 0x000fe2000800063f */
[----:B------:R-:W1:Y:S11]  /*0bd0*/  FENCE.VIEW.ASYNC.S ;  /* 0x00000000000073c6 */ /* 0x000e760000000000 */
[----:B-1----:R1:W2:Y:S01]  /*0be0*/  SYNCS.EXCH.64 URZ, [UR6+0x34400], UR4 ;  /* 0x03440004063f75b2 */ /* 0x0022a20008000100 */
[----:B------:R1:W3:Y:S01]  /*0bf0*/  SYNCS.EXCH.64 URZ, [UR6+0x34440], UR24 ;  /* 0x03444018063f75b2 */ /* 0x0002e20008000100 */
[----:B------:R1:W4:Y:S01]  /*0c00*/  SYNCS.EXCH.64 URZ, [UR6+0x34408], UR4 ;  /* 0x03440804063f75b2 */ /* 0x0003220008000100 */
[----:B------:R1:W1:Y:S01]  /*0c10*/  SYNCS.EXCH.64 URZ, [UR6+0x34448], UR24 ;  /* 0x03444818063f75b2 */ /* 0x0002620008000100 */
        /* <DEDUP_REMOVED lines=12> */
[----:B------:R-:W-:Y:S01]  /*0ce0*/  NOP ;  /* 0x0000000000007918 */ /* 0x000fe20000000000 */
.L_x_2:
[----:B-1----:R-:W-:Y:S05]  /*0cf0*/  BSYNC B0 ;  /* 0x0000000000007941 */ /* 0x002fea0003800000 */
.L_x_1:
[----:B------:R-:W1:Y:S01]  /*0d00*/  SHFL.IDX PT, R11, R2, RZ, 0x1f ;  /* 0x00001fff020b7589 */ /* 0x000e6200000e0000 */
[----:B------:R-:W-:Y:S01]  /*0d10*/  UIADD3 UR31, UR12, -0x1, URZ ;  /* 0xffffffff0c1f7890 */ /* 0x000fe2000fffe03f */
[----:B------:R-:W-:Y:S01]  /*0d20*/  NOP ;  /* 0x0000000000007918 */ /* 0x000fe20000000000 */
[----:B------:R-:W-:Y:S02]  /*0d30*/  UISETP.LT.U32.AND UP6, UPT, UR43, 0x2, !UP1 ;  /* 0x000000022b00788c */ /* 0x000fe4000cfc1070 */
[----:B------:R-:W-:Y:S02]  /*0d40*/  UISETP.GE.U32.AND UP5, UPT, UR31, 0x2, UPT ;  /* 0x000000021f00788c */ /* 0x000fe4000bfa6070 */
[----:B------:R-:W-:-:S04]  /*0d50*/  USEL UR40, URZ, 0x1, !UP6 ;  /* 0x000000013f287887 */ /* 0x000fc8000f000000 */
[----:B------:R-:W-:Y:S01]  /*0d60*/  USEL UR40, UR40, 0x2, UP5 ;  /* 0x0000000228287887 */ /* 0x000fe2000a800000 */
[----:B-1----:R-:W-:-:S13]  /*0d70*/  ISETP.NE.AND P1, PT, R11, RZ, PT ;  /* 0x000000ff0b00720c */ /* 0x002fda0003f25270 */
[----:B------:R-:W-:Y:S05]  /*0d80*/  @P1 BRA `(.L_x_3) ;  /* 0x0000000000841947 */ /* 0x000fea0003800000 */
[----:B------:R-:W-:Y:S01]  /*0d90*/  ELECT P1, URZ, PT ;  /* 0x00000000003f782f */ /* 0x000fe20003820000 */
[----:B------:R-:W-:-:S12]  /*0da0*/  BSSY B0, `(.L_x_3) ;  /* 0x000001f000007945 */ /* 0x000fd80003800000 */
[----:B------:R-:W-:Y:S05]  /*0db0*/  @!P1 BRA `(.L_x_4) ;  /* 0x0000000000749947 */ /* 0x000fea0003800000 */
[----:B------:R-:W1:Y:S01]  /*0dc0*/  S2UR UR5, SR_CgaCtaId ;  /* 0x00000000000579c3 */ /* 0x000e620000008800 */
[----:B------:R-:W-:Y:S01]  /*0dd0*/  UMOV UR4, 0x400 ;  /* 0x0000040000047882 */ /* 0x000fe20000000000 */
[----:B------:R-:W-:Y:S01]  /*0de0*/  UMOV UR24, 0x1 ;  /* 0x0000000100187882 */ /* 0x000fe20000000000 */
[----:B------:R-:W-:Y:S01]  /*0df0*/  UMOV UR11, 0x80 ;  /* 0x00000080000b7882 */ /* 0x000fe20000000000 */
[----:B------:R-:W-:-:S04]  /*0e00*/  UIADD3 UR24, -UR24, 0x100000, URZ ;  /* 0x0010000018187890 */ /* 0x000fc8000fffe13f */
[----:B------:R-:W-:Y:S02]  /*0e10*/  USHF.L.U32 UR25, UR24, 0xb, URZ ;  /* 0x0000000b18197899 */ /* 0x000fe4000800063f */
[----:B------:R-:W-:Y:S02]  /*0e20*/  USHF.L.U32 UR24, UR24, 0x1, URZ ;  /* 0x0000000118187899 */ /* 0x000fe4000800063f */
[----:B-1----:R-:W-:Y:S02]  /*0e30*/  ULEA UR6, UR5, UR4, 0x18 ;  /* 0x0000000405067291 */ /* 0x002fe4000f8ec03f */
[----:B------:R-:W-:-:S04]  /*0e40*/  UIADD3 UR4, -UR11, 0x100000, URZ ;  /* 0x001000000b047890 */ /* 0x000fc8000fffe13f */
[----:B------:R-:W-:Y:S02]  /*0e50*/  USHF.L.U32 UR5, UR4, 0xb, URZ ;  /* 0x0000000b04057899 */ /* 0x000fe4000800063f */
[----:B------:R-:W-:Y:S01]  /*0e60*/  USHF.L.U32 UR4, UR4, 0x1, URZ ;  /* 0x0000000104047899 */ /* 0x000fe2000800063f */
[----:B------:R-:W1:Y:S03]  /*0e70*/  FENCE.VIEW.ASYNC.S ;  /* 0x00000000000073c6 */ /* 0x000e660000000000 */
[----:B-1----:R1:W1:Y:S08]  /*0e80*/  SYNCS.EXCH.64 URZ, [UR6+0x34480], UR24 ;  /* 0x03448018063f75b2 */ /* 0x0022700008000100 */
        /* <DEDUP_REMOVED lines=16> */
.L_x_4:
[----:B-1----:R-:W-:Y:S05]  /*0f90*/  BSYNC B0 ;  /* 0x0000000000007941 */ /* 0x002fea0003800000 */
.L_x_3:
[----:B------:R-:W1:Y:S01]  /*0fa0*/  SHFL.IDX PT, R11, R2, RZ, 0x1f ;  /* 0x00001fff020b7589 */ /* 0x000e6200000e0000 */
[----:B------:R-:W-:Y:S01]  /*0fb0*/  UISETP.EQ.AND UP6, UPT, UR43, 0x2, !UP1 ;  /* 0x000000022b00788c */ /* 0x000fe2000cfc2270 */
[----:B------:R-:W-:-:S03]  /*0fc0*/  NOP ;  /* 0x0000000000007918 */ /* 0x000fc60000000000 */
[----:B------:R-:W-:-:S04]  /*0fd0*/  USEL UR61, URZ, 0x1, !UP6 ;  /* 0x000000013f3d7887 */ /* 0x000fc8000f000000 */
[----:B------:R-:W-:Y:S01]  /*0fe0*/  USEL UR61, UR61, 0x2, UP5 ;  /* 0x000000023d3d7887 */ /* 0x000fe2000a800000 */
[----:B-1----:R-:W-:-:S13]  /*0ff0*/  ISETP.NE.AND P1, PT, R11, RZ, PT ;  /* 0x000000ff0b00720c */ /* 0x002fda0003f25270 */
[----:B------:R-:W-:Y:S05]  /*1000*/  @P1 BRA `(.L_x_5) ;  /* 0x0000000000581947 */ /* 0x000fea0003800000 */
[----:B------:R-:W1:Y:S01]  /*1010*/  S2UR UR5, SR_CgaCtaId ;  /* 0x00000000000579c3 */ /* 0x000e620000008800 */
[----:B------:R-:W-:Y:S01]  /*1020*/  UMOV UR4, 0x400 ;  /* 0x0000040000047882 */ /* 0x000fe20000000000 */
[----:B------:R-:W-:Y:S01]  /*1030*/  UMOV UR11, 0x20 ;  /* 0x00000020000b7882 */ /* 0x000fe20000000000 */
[----:B------:R-:W-:Y:S01]  /*1040*/  UMOV UR24, 0x80 ;  /* 0x0000008000187882 */ /* 0x000fe20000000000 */
[----:B------:R-:W-:Y:S01]  /*1050*/  ELECT P1, URZ, PT ;  /* 0x00000000003f782f */ /* 0x000fe20003820000 */
        /* <DEDUP_REMOVED lines=8> */
[----:B-1----:R1:W1:Y:S01]  /*10e0*/  SYNCS.EXCH.64 URZ, [UR6+0x34500], UR4 ;  /* 0x03450004063f75b2 */ /* 0x0022620008000100 */
        /* <DEDUP_REMOVED lines=8> */
.L_x_5:
[----:B------:R-:W2:Y:S01]  /*1170*/  SHFL.IDX PT, R12, R2, RZ, 0x1f ;  /* 0x00001fff020c7589 */ /* 0x000ea200000e0000 */
[----:B------:R-:W-:Y:S01]  /*1180*/  ELECT P1, URZ, PT ;  /* 0x00000000003f782f */ /* 0x000fe20003820000 */
[----:B------:R-:W-:Y:S01]  /*1190*/  NOP ;  /* 0x0000000000007918 */ /* 0x000fe20000000000 */
[----:B------:R-:W-:Y:S01]  /*11a0*/  ELECT P2, URZ, PT ;  /* 0x00000000003f782f */ /* 0x000fe20003840000 */
[----:B------:R-:W3:Y:S01]  /*11b0*/  SHFL.IDX PT, R11, R2, RZ, 0x1f ;  /* 0x00001fff020b7589 */ /* 0x000ee200000e0000 */
[----:B------:R-:W-:Y:S01]  /*11c0*/  UMOV UR11, 0x20 ;  /* 0x00000020000b7882 */ /* 0x000fe20000000000 */
[----:B-1----:R-:W-:Y:S01]  /*11d0*/  UMOV UR25, 0x80 ;  /* 0x0000008000197882 */ /* 0x002fe20000000000 */
[----:B------:R-:W-:Y:S01]  /*11e0*/  ULDC UR60, c[0x0][0xc] ;  /* 0x00000300003c7ab9 */ /* 0x000fe20000000800 */
[----:B------:R-:W-:Y:S01]  /*11f0*/  IMAD.MOV.U32 R16, RZ, RZ, -0x1 ;  /* 0xffffffffff107424 */ /* 0x000fe200078e00ff */
[----:B------:R-:W-:Y:S01]  /*1200*/  MOV R18, 0xffffffff ;  /* 0xffffffff00127802 */ /* 0x000fe20000000f00 */
[----:B------:R-:W-:Y:S01]  /*1210*/  IMAD.MOV.U32 R17, RZ, RZ, -0x1 ;  /* 0xffffffffff117424 */ /* 0x000fe200078e00ff */
[----:B--2---:R-:W-:-:S02]  /*1220*/  ISETP.NE.OR P1, PT, R12, RZ, !P1 ;  /* 0x000000ff0c00720c */ /* 0x004fc40004f25670 */
[----:B------:R-:W1:Y:S01]  /*1230*/  LDC.64 R12, c[0x0][0x8f8] ;  /* 0x00023e00ff0c7b82 */ /* 0x000e620000000a00 */
[----:B---3--:R-:W-:-:S10]  /*1240*/  ISETP.NE.OR P2, PT, R11, RZ, !P2 ;  /* 0x000000ff0b00720c */ /* 0x008fd40005745670 */
[----:B------:R-:W-:-:S03]  /*1250*/  VOTEU.ALL UP6, P1 ;  /* 0x00000000003f7886 */ /* 0x000fc600008c0000 */
[----:B------:R-:W-:Y:S02]  /*1260*/  VOTEU.ALL UP5, P2 ;  /* 0x00000000003f7886 */ /* 0x000fe400010a0000 */
[----:B------:R-:W2:Y:S01]  /*1270*/  @!UP6 S2UR UR5, SR_CgaCtaId ;  /* 0x000000000005e9c3 */ /* 0x000ea20000008800 */
[----:B------:R-:W-:-:S07]  /*1280*/  @!UP6 UMOV UR4, 0x400 ;  /* 0x000004000004e882 */ /* 0x000fce0000000000 */
[----:B------:R-:W3:Y:S01]  /*1290*/  @!UP5 S2UR UR24, SR_CgaCtaId ;  /* 0x000000000018d9c3 */ /* 0x000ee20000008800 */
[----:B--2---:R-:W-:Y:S02]  /*12a0*/  @!UP6 ULEA UR6, UR5, UR4, 0x18 ;  /* 0x000000040506e291 */ /* 0x004fe4000f8ec03f */
[----:B------:R-:W-:-:S04]  /*12b0*/  @!UP6 UIADD3 UR4, -UR11, 0x100000, URZ ;  /* 0x001000000b04e890 */ /* 0x000fc8000fffe13f */
[----:B------:R-:W-:Y:S02]  /*12c0*/  @!UP6 USHF.L.U32 UR5, UR4, 0xb, URZ ;  /* 0x0000000b0405e899 */ /* 0x000fe4000800063f */
[----:B------:R-:W-:Y:S01]  /*12d0*/  @!UP6 USHF.L.U32 UR4, UR4, 0x1, URZ ;  /* 0x000000010404e899 */ /* 0x000fe2000800063f */
[----:B------:R-:W-:Y:S01]  /*12e0*/  VOTEU.ALL UP6, P1 ;  /* 0x00000000003f7886 */ /* 0x000fe200008c0000 */
[----:B------:R-:W-:Y:S02]  /*12f0*/  @!UP5 UMOV UR11, 0x400 ;  /* 0x00000400000bd882 */ /* 0x000fe40000000000 */
[----:B---3--:R-:W-:Y:S02]  /*1300*/  @!UP5 ULEA UR11, UR24, UR11, 0x18 ;  /* 0x0000000b180bd291 */ /* 0x008fe4000f8ec03f */
[----:B------:R-:W-:-:S04]  /*1310*/  @!UP5 UIADD3 UR24, -UR25, 0x100000, URZ ;  /* 0x001000001918d890 */ /* 0x000fc8000fffe13f */
[----:B------:R-:W-:Y:S02]  /*1320*/  @!UP5 USHF.L.U32 UR25, UR24, 0xb, URZ ;  /* 0x0000000b1819d899 */ /* 0x000fe4000800063f */
[----:B------:R-:W-:Y:S01]  /*1330*/  @!UP5 USHF.L.U32 UR24, UR24, 0x1, URZ ;  /* 0x000000011818d899 */ /* 0x000fe2000800063f */
[----:B------:R-:W-:Y:S01]  /*1340*/  VOTEU.ALL UP5, P1 ;  /* 0x00000000003f7886 */ /* 0x000fe200008a0000 */
[----:B-1----:R-:W-:Y:S01]  /*1350*/  ISETP.LE.U32.AND P1, PT, R12, UR8, PT ;  /* 0x000000080c007c0c */ /* 0x002fe2000bf23070 */
[----:B------:R-:W1:Y:S02]  /*1360*/  FENCE.VIEW.ASYNC.S ;  /* 0x00000000000073c6 */ /* 0x000e640000000000 */
[----:B-1----:R-:W4:Y:S01]  /*1370*/  @!UP6 SYNCS.EXCH.64 URZ, [UR6+0x34540], UR4 ;  /* 0x03454004063fe5b2 */ /* 0x002f220008000100 */
[----:B------:R-:W-:Y:S01]  /*1380*/  MOV R12, UR7 ;  /* 0x00000007000c7c02 */ /* 0x000fe20008000f00 */
[----:B------:R-:W-:-:S03]  /*1390*/  VOTEU.ALL UP6, P2 ;  /* 0x00000000003f7886 */ /* 0x000fc600010c0000 */
[----:B------:R-:W-:Y:S01]  /*13a0*/  ISETP.GE.U32.AND.EX P1, PT, R12, R13, PT, P1 ;  /* 0x0000000d0c00720c */ /* 0x000fe20003f26110 */
[----:B------:R1:W4:Y:S01]  /*13b0*/  @!UP5 SYNCS.EXCH.64 URZ, [UR6+0x34548], UR4 ;  /* 0x03454804063fd5b2 */ /* 0x0003220008000100 */
[----:B------:R-:W-:Y:S01]  /*13c0*/  VOTEU.ALL UP5, P2 ;  /* 0x00000000003f7886 */ /* 0x000fe200010a0000 */
[----:B------:R-:W-:Y:S01]  /*13d0*/  NOP ;  /* 0x0000000000007918 */ /* 0x000fe20000000000 */
[----:B-1----:R-:W-:Y:S01]  /*13e0*/  ULDC.U8 UR4, c[0x0][0x900] ;  /* 0x0002400000047ab9 */ /* 0x002fe20000000000 */
[----:B------:R-:W-:Y:S01]  /*13f0*/  UMOV UR5, URZ ;  /* 0x0000003f00057c82 */ /* 0x000fe20008000000 */
[----:B------:R-:W-:Y:S01]  /*1400*/  ISETP.NE.AND P3, PT, RZ, UR4, PT ;  /* 0x00000004ff007c0c */ /* 0x000fe2000bf65270 */
[----:B------:R-:W-:Y:S01]  /*1410*/  UMOV UR4, URZ ;  /* 0x0000003f00047c82 */ /* 0x000fe20008000000 */
[----:B------:R-:W4:Y:S01]  /*1420*/  @!UP6 SYNCS.EXCH.64 URZ, [UR11+0x34550], UR24 ;  /* 0x034550180b3fe5b2 */ /* 0x000f220008000100 */
[----:B------:R-:W-:Y:S01]  /*1430*/  VOTEU.ALL UP6, P2 ;  /* 0x00000000003f7886 */ /* 0x000fe200010c0000 */
[----:B------:R-:W-:Y:S01]  /*1440*/  UMOV UR6, URZ ;  /* 0x0000003f00067c82 */ /* 0x000fe20008000000 */
[----:B------:R-:W-:Y:S01]  /*1450*/  P2R R15, PR, RZ, 0x8 ;  /* 0x00000008ff0f7803 */ /* 0x000fe20000000000 */
[----:B------:R-:W4:Y:S01]  /*1460*/  @!UP5 SYNCS.EXCH.64 URZ, [UR11+0x34558], UR24 ;  /* 0x034558180b3fd5b2 */ /* 0x000f220008000100 */
[----:B------:R-:W-:Y:S01]  /*1470*/  VOTEU.ALL UP5, P2 ;  /* 0x00000000003f7886 */ /* 0x000fe200010a0000 */
[----:B------:R-:W4:Y:S04]  /*1480*/  @!UP6 SYNCS.EXCH.64 URZ, [UR11+0x34560], UR24 ;  /* 0x034560180b3fe5b2 */ /* 0x000f280008000100 */
[----:B------:R1:W4:Y:S01]  /*1490*/  @!UP5 SYNCS.EXCH.64 URZ, [UR11+0x34568], UR24 ;  /* 0x034568180b3fd5b2 */ /* 0x0003220008000100 */
[----:B------:R-:W-:Y:S01]  /*14a0*/  NOP ;  /* 0x0000000000007918 */ /* 0x000fe20000000000 */
[----:B-1----:R-:W-:Y:S01]  /*14b0*/  UMOV UR11, URZ ;  /* 0x0000003f000b7c82 */ /* 0x002fe20008000000 */
[----:B----4-:R-:W-:Y:S06]  /*14c0*/  BAR.SYNC.DEFER_BLOCKING 0x0 ;  /* 0x0000000000007b1d */ /* 0x010fec0000010000 */
[----:B------:R-:W-:Y:S05]  /*14d0*/  @P3 BRA P1, `(.L_x_6) ;  /* 0x0000001400f83947 */ /* 0x000fea0000800000 */
[----:B------:R-:W-:Y:S01]  /*14e0*/  IMAD.U32 R11, RZ, RZ, UR7 ;  /* 0x00000007ff0b7e24 */ /* 0x000fe2000f8e00ff */
[----:B------:R-:W-:Y:S01]  /*14f0*/  ISETP.LE.U32.AND P1, PT, R6, UR8, PT ;  /* 0x0000000806007c0c */ /* 0x000fe2000bf23070 */
[----:B------:R-:W-:Y:S01]  /*1500*/  UMOV UR5, URZ ;  /* 0x0000003f00057c82 */ /* 0x000fe20008000000 */
[----:B------:R-:W-:Y:S01]  /*1510*/  UMOV UR6, URZ ;  /* 0x0000003f00067c82 */ /* 0x000fe20008000000 */
[----:B------:R-:W-:Y:S01]  /*1520*/  UMOV UR11, URZ ;  /* 0x0000003f000b7c82 */ /* 0x000fe20008000000 */
[----:B------:R-:W-:Y:S01]  /*1530*/  ISETP.GE.U32.AND.EX P1, PT, R11, R7, PT, P1 ;  /* 0x000000070b00720c */ /* 0x000fe20003f26110 */
[----:B------:R-:W-:-:S12]  /*1540*/  UMOV UR4, URZ ;  /* 0x0000003f00047c82 */ /* 0x000fd80008000000 */
[----:B------:R-:W-:Y:S05]  /*1550*/  @!P1 BRA `(.L_x_7) ;  /* 0x0000001000c49947 */ /* 0x000fea0003800000 */
[----:B------:R-:W-:Y:S01]  /*1560*/  VIADD R12, R20, 0x20 ;  /* 0x00000020140c7836 */ /* 0x000fe20000000000 */
[----:B------:R-:W-:Y:S01]  /*1570*/  MOV R6, R20 ;  /* 0x0000001400067202 */ /* 0x000fe20000000f00 */
[----:B-----5:R-:W-:Y:S01]  /*1580*/  IMAD.MOV.U32 R13, RZ, RZ, R8 ;  /* 0x000000ffff0d7224 */ /* 0x020fe200078e0008 */
[----:B------:R-:W-:Y:S02]  /*1590*/  MOV R14, R0 ;  /* 0x00000000000e7202 */ /* 0x000fe40000000f00 */
[----:B------:R-:W-:-:S13]  /*15a0*/  ISETP.GE.AND P1, PT, R12, R3, PT ;  /* 0x000000030c00720c */ /* 0x000fda0003f26270 */
[----:B------:R-:W1:Y:S01]  /*15b0*/  @!P1 LDC.64 R18, c[0x0][0x918] ;  /* 0x00024600ff129b82 */ /* 0x000e620000000a00 */
[----:B------:R-:W-:Y:S01]  /*15c0*/  @!P1 VIADD R7, R6, 0x20 ;  /* 0x0000002006079836 */ /* 0x000fe20000000000 */
[----:B------:R-:W-:Y:S02]  /*15d0*/  UIADD3 UR16, UP5, UR16, -0x1, URZ ;  /* 0xffffffff10107890 */ /* 0x000fe4000ffbe03f */
[----:B------:R-:W-:Y:S01]  /*15e0*/  UIADD3 UR14, UP6, UR14, -0x1, URZ ;  /* 0xffffffff0e0e7890 */ /* 0x000fe2000ffde03f */
[----:B------:R-:W-:Y:S01]  /*15f0*/  BSSY B0, `(.L_x_8) ;  /* 0x0000050000007945 */ /* 0x000fe20003800000 */
[----:B------:R-:W-:Y:S01]  /*1600*/  UIADD3.X UR17, UR17, -0x1, URZ, UP5, !UPT ;  /* 0xffffffff11117890 */ /* 0x000fe2000affe43f */
[----:B-1----:R-:W-:-:S05]  /*1610*/  @!P1 IMAD.WIDE R18, R7, 0xc, R18 ;  /* 0x0000000c07129825 */ /* 0x002fca00078e0212 */
[----:B------:R1:W5:Y:S04]  /*1620*/  @!P1 LDG.E R8, desc[UR38][R18.64] ;  /* 0x0000002612089981 */ /* 0x000368000c1e1900 */
[----:B------:R1:W5:Y:S01]  /*1630*/  @!P1 LDG.E R0, desc[UR38][R18.64+0x4] ;  /* 0x0000042612009981 */ /* 0x000362000c1e1900 */
[----:B------:R-:W-:Y:S01]  /*1640*/  ISETP.GE.AND P1, PT, R6, R3, PT ;  /* 0x000000030600720c */ /* 0x000fe20003f26270 */
[----:B------:R-:W-:Y:S01]  /*1650*/  UIADD3.X UR15, UR15, -0x1, URZ, UP6, !UPT ;  /* 0xffffffff0f0f7890 */ /* 0x000fe2000b7fe43f */
[----:B------:R-:W-:Y:S01]  /*1660*/  IMAD.MOV.U32 R11, RZ, RZ, RZ ;  /* 0x000000ffff0b7224 */ /* 0x000fe200078e00ff */
[----:B------:R-:W-:Y:S01]  /*1670*/  UIADD3 UR4, UR9, -0x1, URZ ;  /* 0xffffffff09047890 */ /* 0x000fe2000fffe03f */
[----:B------:R-:W-:Y:S01]  /*1680*/  IMAD.MOV.U32 R7, RZ, RZ, RZ ;  /* 0x000000ffff077224 */ /* 0x000fe200078e00ff */
[----:B------:R-:W-:Y:S01]  /*1690*/  UIADD3 UR5, UR10, -0x1, URZ ;  /* 0xffffffff0a057890 */ /* 0x000fe2000fffe03f */
[----:B------:R-:W-:Y:S01]  /*16a0*/  MOV R25, 0x7fffffff ;  /* 0x7fffffff00197802 */ /* 0x000fe20000000f00 */
[----:B------:R-:W-:-:S06]  /*16b0*/  IMAD.MOV.U32 R28, RZ, RZ, RZ ;  /* 0x000000ffff1c7224 */ /* 0x000fcc00078e00ff */
[----:B-1----:R-:W-:Y:S05]  /*16c0*/  @P1 BRA `(.L_x_9) ;  /* 0x0000000400081947 */ /* 0x002fea0003800000 */
[----:B------:R-:W-:Y:S02]  /*16d0*/  PLOP3.LUT P3, PT, PT, PT, UP0, 0x80, 0x0 ;  /* 0x000000000000781c */ /* 0x000fe40003f6f008 */
[C---:B------:R-:W-:Y:S02]  /*16e0*/  IADD3 R17, P2, R14.reuse, UR16, RZ ;  /* 0x000000100e117c10 */ /* 0x040fe4000ff5e0ff */
[C---:B------:R-:W-:Y:S02]  /*16f0*/  IADD3 R24, P1, R13.reuse, UR14, RZ ;  /* 0x0000000e0d187c10 */ /* 0x040fe4000ff3e0ff */
[----:B------:R-:W-:Y:S02]  /*1700*/  LEA.HI.X.SX32 R14, R14, UR17, 0x1, P2 ;  /* 0x000000110e0e7c11 */ /* 0x000fe400090f0eff */
[----:B------:R-:W-:-:S05]  /*1710*/  LEA.HI.X.SX32 R25, R13, UR15, 0x1, P1 ;  /* 0x0000000f0d197c11 */ /* 0x000fca00088f0eff */
[----:B------:R-:W-:Y:S05]  /*1720*/  @!P3 BRA `(.L_x_10) ;  /* 0x000000000030b947 */ /* 0x000fea0003800000 */
[----:B------:R-:W-:Y:S02]  /*1730*/  ULDC UR6, c[0x0][0x8dc] ;  /* 0x0002370000067ab9 */ /* 0x000fe40000000800 */
[----:B------:R-:W-:-:S05]  /*1740*/  IADD3 R13, P1, R24, UR6, RZ ;  /* 0x00000006180d7c10 */ /* 0x000fca000ff3e0ff */
[----:B------:R-:W-:-:S04]  /*1750*/  IMAD.X R25, RZ, RZ, R25, P1 ;  /* 0x000000ffff197224 */ /* 0x000fc800008e0619 */
[----:B------:R-:W-:-:S04]  /*1760*/  IMAD.WIDE.U32 R4, R25, UR20, RZ ;  /* 0x0000001419047c25 */ /* 0x000fc8000f8e00ff */
[----:B------:R-:W-:-:S04]  /*1770*/  IMAD.WIDE.U32 R18, P1, R13, UR21, R4 ;  /* 0x000000150d127c25 */ /* 0x000fc8000f820004 */
[----:B------:R-:W-:Y:S01]  /*1780*/  IMAD.WIDE.U32 R4, R13, UR20, RZ ;  /* 0x000000140d047c25 */ /* 0x000fe2000f8e00ff */
[----:B------:R-:W-:-:S03]  /*1790*/  IADD3.X R23, RZ, RZ, RZ, P1, !PT ;  /* 0x000000ffff177210 */ /* 0x000fc60000ffe4ff */
[----:B------:R-:W-:Y:S01]  /*17a0*/  IMAD.MOV.U32 R22, RZ, RZ, R19 ;  /* 0x000000ffff167224 */ /* 0x000fe200078e0013 */
[----:B------:R-:W-:-:S05]  /*17b0*/  IADD3 RZ, P1, R5, R18, RZ ;  /* 0x0000001205ff7210 */ /* 0x000fca0007f3e0ff */
[----:B------:R-:W-:-:S04]  /*17c0*/  IMAD.WIDE.U32.X R4, R25, UR21, R22, P1 ;  /* 0x0000001519047c25 */ /* 0x000fc800088e0416 */
[----:B------:R-:W-:Y:S01]  /*17d0*/  IMAD.MOV.U32 R24, RZ, RZ, R4 ;  /* 0x000000ffff187224 */ /* 0x000fe200078e0004 */
[----:B------:R-:W-:-:S07]  /*17e0*/  MOV R25, R5 ;  /* 0x0000000500197202 */ /* 0x000fce0000000f00 */
.L_x_10:
[----:B------:R-:W-:Y:S05]  /*17f0*/  @!P0 BRA `(.L_x_11) ;  /* 0x0000000000308947 */ /* 0x000fea0003800000 */
[----:B------:R-:W-:Y:S02]  /*1800*/  ULDC UR6, c[0x0][0x8f4] ;  /* 0x00023d0000067ab9 */ /* 0x000fe40000000800 */
[----:B------:R-:W-:-:S05]  /*1810*/  IADD3 R13, P1, R17, UR6, RZ ;  /* 0x00000006110d7c10 */ /* 0x000fca000ff3e0ff */
[----:B------:R-:W-:-:S04]  /*1820*/  IMAD.X R17, RZ, RZ, R14, P1 ;  /* 0x000000ffff117224 */ /* 0x000fc800008e060e */
[----:B------:R-:W-:-:S04]  /*1830*/  IMAD.WIDE.U32 R4, R17, UR22, RZ ;  /* 0x0000001611047c25 */ /* 0x000fc8000f8e00ff */
[----:B------:R-:W-:-:S04]  /*1840*/  IMAD.WIDE.U32 R18, P1, R13, UR23, R4 ;  /* 0x000000170d127c25 */ /* 0x000fc8000f820004 */
[----:B------:R-:W-:Y:S01]  /*1850*/  IMAD.WIDE.U32 R4, R13, UR22, RZ ;  /* 0x000000160d047c25 */ /* 0x000fe2000f8e00ff */
[----:B------:R-:W-:-:S03]  /*1860*/  MOV R22, R19 ;  /* 0x0000001300167202 */ /* 0x000fc60000000f00 */
[----:B------:R-:W-:Y:S01]  /*1870*/  IMAD.X R23, RZ, RZ, RZ, P1 ;  /* 0x000000ffff177224 */ /* 0x000fe200008e06ff */
[----:B------:R-:W-:-:S05]  /*1880*/  IADD3 RZ, P1, R5, R18, RZ ;  /* 0x0000001205ff7210 */ /* 0x000fca0007f3e0ff */
[----:B------:R-:W-:-:S04]  /*1890*/  IMAD.WIDE.U32.X R4, R17, UR23, R22, P1 ;  /* 0x0000001711047c25 */ /* 0x000fc800088e0416 */
[----:B------:R-:W-:Y:S02]  /*18a0*/  IMAD.MOV.U32 R17, RZ, RZ, R4 ;  /* 0x000000ffff117224 */ /* 0x000fe400078e0004 */
[----:B------:R-:W-:-:S07]  /*18b0*/  IMAD.MOV.U32 R14, RZ, RZ, R5 ;  /* 0x000000ffff0e7224 */ /* 0x000fce00078e0005 */
.L_x_11:
[----:B------:R-:W-:Y:S02]  /*18c0*/  SHF.R.U64 R4, R17, UR29, R14 ;  /* 0x0000001d11047c19 */ /* 0x000fe4000800120e */
[----:B------:R-:W-:-:S03]  /*18d0*/  SHF.R.U64 R5, R24, UR18, R25 ;  /* 0x0000001218057c19 */ /* 0x000fc60008001219 */
[----:B------:R-:W-:Y:S01]  /*18e0*/  VIADD R18, R4, UR5 ;  /* 0x0000000504127c36 */ /* 0x000fe20008000000 */
[----:B------:R-:W-:-:S04]  /*18f0*/  IADD3 R17, R5, UR4, RZ ;  /* 0x0000000405117c10 */ /* 0x000fc8000fffe0ff */
[----:B------:R-:W-:Y:S02]  /*1900*/  IABS R13, R17 ;  /* 0x00000011000d7213 */ /* 0x000fe40000000000 */
[----:B------:R-:W-:-:S03]  /*1910*/  IABS R14, R18 ;  /* 0x00000012000e7213 */ /* 0x000fc60000000000 */
[----:B------:R-:W-:-:S04]  /*1920*/  IMAD.HI.U32 R4, R13, UR13, RZ ;  /* 0x0000000d0d047c27 */ /* 0x000fc8000f8e00ff */
[----:B------:R-:W-:-:S04]  /*1930*/  IMAD.HI.U32 R5, R14, UR19, RZ ;  /* 0x000000130e057c27 */ /* 0x000fc8000f8e00ff */
[----:B------:R-:W-:Y:S01]  /*1940*/  IMAD R4, R4, UR28, R13 ;  /* 0x0000001c04047c24 */ /* 0x000fe2000f8e020d */
[----:B------:R-:W-:Y:S01]  /*1950*/  MOV R13, UR32 ;  /* 0x00000020000d7c02 */ /* 0x000fe20008000f00 */
[----:B------:R-:W-:Y:S02]  /*1960*/  IMAD R5, R5, UR30, R14 ;  /* 0x0000001e05057c24 */ /* 0x000fe4000f8e020e */
[----:B------:R-:W-:Y:S01]  /*1970*/  IMAD.U32 R14, RZ, RZ, UR33 ;  /* 0x00000021ff0e7e24 */ /* 0x000fe2000f8e00ff */
[----:B------:R-:W-:Y:S02]  /*1980*/  ISETP.LT.U32.AND P1, PT, R4, UR27, PT ;  /* 0x0000001b04007c0c */ /* 0x000fe4000bf21070 */
[----:B------:R-:W-:-:S11]  /*1990*/  ISETP.LT.U32.AND P2, PT, R5, UR26, PT ;  /* 0x0000001a05007c0c */ /* 0x000fd6000bf41070 */
[----:B------:R-:W-:Y:S01]  /*19a0*/  @!P1 VIADD R4, R4, -UR27 ;  /* 0x8000001b04049c36 */ /* 0x000fe20008000000 */
[----:B------:R-:W-:Y:S02]  /*19b0*/  ISETP.GE.AND P1, PT, R18, RZ, PT ;  /* 0x000000ff1200720c */ /* 0x000fe40003f26270 */
[----:B------:R-:W-:Y:S02]  /*19c0*/  @!P2 IADD3 R5, R5, -UR26, RZ ;  /* 0x8000001a0505ac10 */ /* 0x000fe4000fffe0ff */
[----:B------:R-:W-:Y:S02]  /*19d0*/  ISETP.LT.U32.AND P3, PT, R4, UR27, PT ;  /* 0x0000001b04007c0c */ /* 0x000fe4000bf61070 */
[----:B------:R-:W-:Y:S02]  /*19e0*/  ISETP.LT.U32.AND P4, PT, R5, UR26, PT ;  /* 0x0000001a05007c0c */ /* 0x000fe4000bf81070 */
[----:B------:R-:W-:-:S09]  /*19f0*/  ISETP.GE.AND P2, PT, R17, RZ, PT ;  /* 0x000000ff1100720c */ /* 0x000fd20003f46270 */
[----:B------:R-:W-:Y:S01]  /*1a00*/  @!P3 VIADD R4, R4, -UR27 ;  /* 0x8000001b0404bc36 */ /* 0x000fe20008000000 */
[----:B------:R-:W-:Y:S01]  /*1a10*/  PLOP3.LUT P3, PT, PT, PT, UP4, 0x80, 0x0 ;  /* 0x000000000000781c */ /* 0x000fe20003f6f048 */
[----:B------:R-:W-:Y:S01]  /*1a20*/  @!P4 VIADD R5, R5, -UR26 ;  /* 0x8000001a0505cc36 */ /* 0x000fe20008000000 */
[----:B------:R-:W-:Y:S01]  /*1a30*/  PLOP3.LUT P4, PT, PT, PT, UP2, 0x80, 0x0 ;  /* 0x000000000000781c */ /* 0x000fe20003f8f028 */
[----:B------:R-:W-:-:S03]  /*1a40*/  @!P2 IMAD.MOV R4, RZ, RZ, -R4 ;  /* 0x000000ffff04a224 */ /* 0x000fc600078e0a04 */
[----:B------:R-:W-:Y:S02]  /*1a50*/  @!P1 IADD3 R5, -R5, RZ, RZ ;  /* 0x000000ff05059210 */ /* 0x000fe40007ffe1ff */
[----:B------:R-:W-:Y:S02]  /*1a60*/  SEL R4, R13, R4, !P3 ;  /* 0x000000040d047207 */ /* 0x000fe40005800000 */
[----:B------:R-:W-:Y:S02]  /*1a70*/  SEL R5, R14, R5, !P4 ;  /* 0x000000050e057207 */ /* 0x000fe40006000000 */
[----:B------:R-:W-:Y:S01]  /*1a80*/  PLOP3.LUT P1, PT, PT, PT, UP3, 0x80, 0x0 ;  /* 0x000000000000781c */ /* 0x000fe20003f2f038 */
[----:B------:R-:W-:Y:S02]  /*1a90*/  IMAD.IADD R14, R17, 0x1, -R4 ;  /* 0x00000001110e7824 */ /* 0x000fe400078e0a04 */
[----:B------:R-:W-:-:S04]  /*1aa0*/  IMAD.IADD R5, R18, 0x1, -R5 ;  /* 0x0000000112057824 */ /* 0x000fc800078e0a05 */
[----:B------:R-:W-:Y:S01]  /*1ab0*/  IMAD R25, R14, R5, RZ ;  /* 0x000000050e197224 */ /* 0x000fe200078e02ff */
[----:B------:R-:W-:-:S04]  /*1ac0*/  SEL R4, R5, R14, !P1 ;  /* 0x0000000e05047207 */ /* 0x000fc80004800000 */
[----:B------:R-:W-:Y:S02]  /*1ad0*/  SHF.R.S32.HI R5, RZ, 0x1f, R4 ;  /* 0x0000001fff057819 */ /* 0x000fe40000011404 */
[----:B------:R-:W-:-:S07]  /*1ae0*/  SHF.R.S32.HI R28, RZ, 0x1f, R25 ;  /* 0x0000001fff1c7819 */ /* 0x000fce0000011419 */
.L_x_9:
[----:B------:R-:W-:Y:S05]  /*1af0*/  BSYNC B0 ;  /* 0x0000000000007941 */ /* 0x000fea0003800000 */
.L_x_8:
[----:B------:R-:W1:Y:S01]  /*1b00*/  SHFL.UP PT, R14, R25, 0x1, RZ ;  /* 0x04200000190e7989 */ /* 0x000e6200000e00ff */
[C---:B------:R-:W-:Y:S02]  /*1b10*/  ISETP.NE.AND P2, PT, R20.reuse, RZ, PT ;  /* 0x000000ff1400720c */ /* 0x040fe40003f45270 */
[C---:B------:R-:W-:Y:S01]  /*1b20*/  ISETP.GE.U32.AND P3, PT, R20.reuse, 0x2, PT ;  /* 0x000000021400780c */ /* 0x040fe20003f66070 */
[----:B------:R-:W2:Y:S01]  /*1b30*/  SHFL.UP PT, R13, R28, 0x1, RZ ;  /* 0x042000001c0d7989 */ /* 0x000ea200000e00ff */
[C---:B------:R-:W-:Y:S02]  /*1b40*/  ISETP.GE.U32.AND P4, PT, R20.reuse, 0x4, PT ;  /* 0x000000041400780c */ /* 0x040fe40003f86070 */
[C---:B------:R-:W-:Y:S02]  /*1b50*/  ISETP.GE.U32.AND P5, PT, R20.reuse, 0x8, PT ;  /* 0x000000081400780c */ /* 0x040fe40003fa6070 */
[----:B------:R-:W-:Y:S02]  /*1b60*/  ISETP.GE.U32.AND P6, PT, R20, 0x10, PT ;  /* 0x000000101400780c */ /* 0x000fe40003fc6070 */
[----:B-1----:R-:W-:-:S02]  /*1b70*/  SEL R14, R14, RZ, P2 ;  /* 0x000000ff0e0e7207 */ /* 0x002fc40001000000 */
[----:B--2---:R-:W-:Y:S02]  /*1b80*/  SEL R13, R13, RZ, P2 ;  /* 0x000000ff0d0d7207 */ /* 0x004fe40001000000 */
[----:B------:R-:W-:-:S04]  /*1b90*/  IADD3 R19, P1, R14, R25, RZ ;  /* 0x000000190e137210 */ /* 0x000fc80007f3e0ff */
[----:B------:R-:W-:Y:S01]  /*1ba0*/  IADD3.X R18, R13, R28, RZ, P1, !PT ;  /* 0x0000001c0d127210 */ /* 0x000fe20000ffe4ff */
[----:B------:R-:W1:Y:S04]  /*1bb0*/  SHFL.UP PT, R14, R19, 0x2, RZ ;  /* 0x04400000130e7989 */ /* 0x000e6800000e00ff */
[----:B------:R-:W2:Y:S01]  /*1bc0*/  SHFL.UP PT, R13, R18, 0x2, RZ ;  /* 0x04400000120d7989 */ /* 0x000ea200000e00ff */
[----:B-1----:R-:W-:-:S04]  /*1bd0*/  SEL R14, R14, RZ, P3 ;  /* 0x000000ff0e0e7207 */ /* 0x002fc80001800000 */
[----:B------:R-:W-:Y:S02]  /*1be0*/  IADD3 R17, P1, R14, R19, RZ ;  /* 0x000000130e117210 */ /* 0x000fe40007f3e0ff */
[----:B--2---:R-:W-:-:S03]  /*1bf0*/  SEL R13, R13, RZ, P3 ;  /* 0x000000ff0d0d7207 */ /* 0x004fc60001800000 */
[----:B------:R-:W1:Y:S02]  /*1c00*/  SHFL.UP PT, R14, R17, 0x4, RZ ;  /* 0x04800000110e7989 */ /* 0x000e6400000e00ff */
[----:B------:R-:W-:-:S05]  /*1c10*/  IMAD.X R22, R13, 0x1, R18, P1 ;  /* 0x000000010d167824 */ /* 0x000fca00008e0612 */
        /* <DEDUP_REMOVED lines=10> */
[----:B------:R-:W1:Y:S01]  /*1cc0*/  SHFL.UP PT, R14, R17, 0x10, RZ ;  /* 0x06000000110e7989 */ /* 0x000e6200000e00ff */
[----:B------:R-:W-:-:S05]  /*1cd0*/  IADD3.X R24, R13, R18, RZ, P1, !PT ;  /* 0x000000120d187210 */ /* 0x000fca0000ffe4ff */
[----:B------:R-:W2:Y:S01]  /*1ce0*/  SHFL.UP PT, R13, R24, 0x10, RZ ;  /* 0x06000000180d7989 */ /* 0x000ea200000e00ff */
[----:B-1----:R-:W-:-:S04]  /*1cf0*/  SEL R14, R14, RZ, P6 ;  /* 0x000000ff0e0e7207 */ /* 0x002fc80003000000 */
[----:B------:R-:W-:Y:S02]  /*1d00*/  IADD3 R18, P1, R14, R17, RZ ;  /* 0x000000110e127210 */ /* 0x000fe40007f3e0ff */
[----:B--2---:R-:W-:-:S05]  /*1d10*/  SEL R13, R13, RZ, P6 ;  /* 0x000000ff0d0d7207 */ /* 0x004fca0003000000 */
[----:B------:R-:W-:Y:S01]  /*1d20*/  IMAD.X R22, R13, 0x1, R24, P1 ;  /* 0x000000010d167824 */ /* 0x000fe200008e0618 */
[----:B------:R-:W-:-:S04]  /*1d30*/  ISETP.GT.U32.AND P1, PT, R18, UR8, PT ;  /* 0x0000000812007c0c */ /* 0x000fc8000bf24070 */
[----:B------:R-:W-:-:S13]  /*1d40*/  ISETP.GT.U32.AND.EX P1, PT, R22, UR7, PT, P1 ;  /* 0x0000000716007c0c */ /* 0x000fda000bf24110 */
[----:B------:R-:W-:-:S04]  /*1d50*/  VOTE.ANY R14, PT, P1 ;  /* 0x00000000000e7806 */ /* 0x000fc800008e0100 */
[----:B------:R-:W-:-:S13]  /*1d60*/  ISETP.NE.AND P1, PT, R14, RZ, PT ;  /* 0x000000ff0e00720c */ /* 0x000fda0003f25270 */
[----:B------:R-:W-:Y:S05]  /*1d70*/  @P1 BRA `(.L_x_12) ;  /* 0x00000008006c1947 */ /* 0x000fea0003800000 */
[----:B------:R-:W1:Y:S01]  /*1d80*/  LDC R3, c[0x0][0x910] ;  /* 0x00024400ff037b82 */ /* 0x000e620000000800 */
[----:B------:R-:W-:Y:S01]  /*1d90*/  IMAD.MOV.U32 R23, RZ, RZ, R18 ;  /* 0x000000ffff177224 */ /* 0x000fe200078e0012 */
[----:B------:R-:W-:Y:S01]  /*1da0*/  MOV R26, R22 ;  /* 0x00000016001a7202 */ /* 0x000fe20000000f00 */
[----:B------:R-:W-:Y:S01]  /*1db0*/  ULDC UR13, c[0x0][0x8f4] ;  /* 0x00023d00000d7ab9 */ /* 0x000fe20000000800 */
[----:B------:R-:W-:Y:S01]  /*1dc0*/  ULDC UR6, c[0x0][0x8dc] ;  /* 0x0002370000067ab9 */ /* 0x000fe20000000800 */
[----:B------:R-:W-:Y:S01]  /*1dd0*/  ULDC UR22, c[0x0][0x8d8] ;  /* 0x0002360000167ab9 */ /* 0x000fe20000000800 */
[----:B------:R-:W-:Y:S01]  /*1de0*/  ULDC UR23, c[0x0][0x8f0] ;  /* 0x00023c0000177ab9 */ /* 0x000fe20000000800 */
[----:B------:R-:W-:Y:S01]  /*1df0*/  ULDC.64 UR18, c[0x0][0x8d0] ;  /* 0x0002340000127ab9 */ /* 0x000fe20000000a00 */
[----:B------:R-:W-:-:S05]  /*1e00*/  ULDC.64 UR20, c[0x0][0x8e8] ;  /* 0x00023a0000147ab9 */ /* 0x000fca0000000a00 */
.L_x_17:
[----:B------:R-:W-:Y:S02]  /*1e10*/  IMAD.MOV.U32 R6, RZ, RZ, R12 ;  /* 0x000000ffff067224 */ /* 0x000fe400078e000c */
[----:B------:R-:W-:Y:S02]  /*1e20*/  VIADD R12, R12, 0x20 ;  /* 0x000000200c0c7836 */ /* 0x000fe40000000000 */
[----:B-----5:R-:W-:Y:S02]  /*1e30*/  IMAD.MOV.U32 R13, RZ, RZ, R8 ;  /* 0x000000ffff0d7224 */ /* 0x020fe400078e0008 */
[----:B------:R-:W-:Y:S01]  /*1e40*/  IMAD.MOV.U32 R14, RZ, RZ, R0 ;  /* 0x000000ffff0e7224 */ /* 0x000fe200078e0000 */
[----:B-1----:R-:W-:-:S13]  /*1e50*/  ISETP.GE.AND P1, PT, R12, R3, PT ;  /* 0x000000030c00720c */ /* 0x002fda0003f26270 */
[----:B------:R-:W1:Y:S01]  /*1e60*/  @!P1 LDC.64 R18, c[0x0][0x918] ;  /* 0x00024600ff129b82 */ /* 0x000e620000000a00 */
[----:B------:R-:W-:Y:S01]  /*1e70*/  @!P1 IADD3 R7, R6, 0x20, RZ ;  /* 0x0000002006079810 */ /* 0x000fe20007ffe0ff */
[----:B------:R2:W3:Y:S01]  /*1e80*/  SHFL.IDX PT, R11, R23, 0x1f, 0x1f ;  /* 0x03e01f00170b7f89 */ /* 0x0004e200000e0000 */
[----:B------:R-:W-:Y:S03]  /*1e90*/  BSSY B0, `(.L_x_13) ;  /* 0x0000064000007945 */ /* 0x000fe60003800000 */
[----:B-1----:R-:W-:-:S05]  /*1ea0*/  @!P1 IMAD.WIDE R18, R7, 0xc, R18 ;  /* 0x0000000c07129825 */ /* 0x002fca00078e0212 */
[----:B------:R2:W5:Y:S04]  /*1eb0*/  @!P1 LDG.E R8, desc[UR38][R18.64] ;  /* 0x0000002612089981 */ /* 0x000568000c1e1900 */
[----:B------:R2:W5:Y:S01]  /*1ec0*/  @!P1 LDG.E R0, desc[UR38][R18.64+0x4] ;  /* 0x0000042612009981 */ /* 0x000562000c1e1900 */
[----:B------:R-:W-:Y:S01]  /*1ed0*/  ISETP.GE.AND P1, PT, R6, R3, PT ;  /* 0x000000030600720c */ /* 0x000fe20003f26270 */
[----:B------:R-:W-:Y:S01]  /*1ee0*/  IMAD.MOV.U32 R28, RZ, RZ, RZ ;  /* 0x000000ffff1c7224 */ /* 0x000fe200078e00ff */
[----:B------:R-:W-:Y:S01]  /*1ef0*/  MOV R25, 0x7fffffff ;  /* 0x7fffffff00197802 */ /* 0x000fe20000000f00 */
[----:B------:R2:W1:Y:S10]  /*1f00*/  SHFL.IDX PT, R7, R26, 0x1f, 0x1f ;  /* 0x03e01f001a077f89 */ /* 0x00047400000e0000 */
[----:B--23--:R-:W-:Y:S05]  /*1f10*/  @P1 BRA `(.L_x_14) ;  /* 0x00000004006c1947 */ /* 0x00cfea0003800000 */
[----:B------:R-:W-:Y:S02]  /*1f20*/  IABS R26, R9 ;  /* 0x00000009001a7213 */ /* 0x000fe40000000000 */
[C---:B------:R-:W-:Y:S02]  /*1f30*/  IADD3 R17, P1, R13.reuse, UR14, RZ ;  /* 0x0000000e0d117c10 */ /* 0x040fe4000ff3e0ff */
[----:B------:R-:W2:Y:S02]  /*1f40*/  I2F.RP R4, R26 ;  /* 0x0000001a00047306 */ /* 0x000ea40000209400 */
[----:B------:R-:W-:Y:S02]  /*1f50*/  LEA.HI.X.SX32 R24, R13, UR15, 0x1, P1 ;  /* 0x0000000f0d187c11 */ /* 0x000fe400088f0eff */
[----:B------:R-:W-:-:S04]  /*1f60*/  IADD3 R13, P1, R14, UR16, RZ ;  /* 0x000000100e0d7c10 */ /* 0x000fc8000ff3e0ff */
[----:B------:R-:W-:Y:S02]  /*1f70*/  LEA.HI.X.SX32 R14, R14, UR17, 0x1, P1 ;  /* 0x000000110e0e7c11 */ /* 0x000fe400088f0eff */
[----:B------:R-:W-:Y:S01]  /*1f80*/  PLOP3.LUT P1, PT, PT, PT, UP0, 0x80, 0x0 ;  /* 0x000000000000781c */ /* 0x000fe20003f2f008 */
[----:B--2---:R-:W2:Y:S02]  /*1f90*/  MUFU.RCP R4, R4 ;  /* 0x0000000400047308 */ /* 0x004ea40000001000 */
[----:B--2---:R-:W-:-:S06]  /*1fa0*/  VIADD R5, R4, 0xffffffe ;  /* 0x0ffffffe04057836 */ /* 0x004fcc0000000000 */
[----:B------:R-:W2:Y:S02]  /*1fb0*/  F2I.FTZ.U32.TRUNC.NTZ R27, R5 ;  /* 0x00000005001b7305 */ /* 0x000ea4000021f000 */
[----:B--2---:R-:W-:Y:S02]  /*1fc0*/  IADD3 R28, RZ, -R27, RZ ;  /* 0x8000001bff1c7210 */ /* 0x004fe40007ffe0ff */
[----:B------:R-:W-:Y:S05]  /*1fd0*/  @!P1 BRA `(.L_x_15) ;  /* 0x00000000002c9947 */ /* 0x000fea0003800000 */
        /* <DEDUP_REMOVED lines=11> */
.L_x_15:
[----:B------:R-:W-:Y:S05]  /*2090*/  @!P0 BRA `(.L_x_16) ;  /* 0x00000000002c8947 */ /* 0x000fea0003800000 */
[----:B------:R-:W-:-:S04]  /*20a0*/  IADD3 R13, P1, R13, UR13, RZ ;  /* 0x0000000d0d0d7c10 */ /* 0x000fc8000ff3e0ff */
[----:B------:R-:W-:-:S05]  /*20b0*/  IADD3.X R25, RZ, R14, RZ, P1, !PT ;  /* 0x0000000eff197210 */ /* 0x000fca0000ffe4ff */
[----:B------:R-:W-:-:S04]  /*20c0*/  IMAD.WIDE.U32 R4, R25, UR20, RZ ;  /* 0x0000001419047c25 */ /* 0x000fc8000f8e00ff */
[----:B------:R-:W-:-:S04]  /*20d0*/  IMAD.WIDE.U32 R18, P1, R13, UR21, R4 ;  /* 0x000000150d127c25 */ /* 0x000fc8000f820004 */
[----:B------:R-:W-:-:S04]  /*20e0*/  IMAD.WIDE.U32 R4, R13, UR20, RZ ;  /* 0x000000140d047c25 */ /* 0x000fc8000f8e00ff */
[----:B------:R-:W-:Y:S01]  /*20f0*/  IMAD.X R23, RZ, RZ, RZ, P1 ;  /* 0x000000ffff177224 */ /* 0x000fe200008e06ff */
[----:B------:R-:W-:Y:S01]  /*2100*/  IADD3 RZ, P1, R5, R18, RZ ;  /* 0x0000001205ff7210 */ /* 0x000fe20007f3e0ff */
[----:B------:R-:W-:-:S04]  /*2110*/  IMAD.MOV.U32 R22, RZ, RZ, R19 ;  /* 0x000000ffff167224 */ /* 0x000fc800078e0013 */
[----:B------:R-:W-:-:S04]  /*2120*/  IMAD.WIDE.U32.X R4, R25, UR21, R22, P1 ;  /* 0x0000001519047c25 */ /* 0x000fc800088e0416 */
[----:B------:R-:W-:Y:S01]  /*2130*/  IMAD.MOV.U32 R14, RZ, RZ, R5 ;  /* 0x000000ffff0e7224 */ /* 0x000fe200078e0005 */
[----:B------:R-:W-:-:S07]  /*2140*/  MOV R13, R4 ;  /* 0x00000004000d7202 */ /* 0x000fce0000000f00 */
.L_x_16:
[----:B------:R-:W-:Y:S01]  /*2150*/  SHF.R.U64 R13, R13, UR23, R14 ;  /* 0x000000170d0d7c19 */ /* 0x000fe2000800120e */
[----:B------:R-:W-:Y:S01]  /*2160*/  IMAD.MOV.U32 R5, RZ, RZ, R28 ;  /* 0x000000ffff057224 */ /* 0x000fe200078e001c */
[----:B------:R-:W-:Y:S02]  /*2170*/  IABS R4, R9 ;  /* 0x0000000900047213 */ /* 0x000fe40000000000 */
[----:B------:R-:W-:Y:S01]  /*2180*/  IADD3 R19, R13, UR5, RZ ;  /* 0x000000050d137c10 */ /* 0x000fe2000fffe0ff */
[----:B------:R-:W-:Y:S01]  /*2190*/  IMAD R13, R5, R26, RZ ;  /* 0x0000001a050d7224 */ /* 0x000fe200078e02ff */
[----:B------:R-:W-:Y:S01]  /*21a0*/  MOV R5, R27 ;  /* 0x0000001b00057202 */ /* 0x000fe20000000f00 */
[----:B------:R-:W-:Y:S01]  /*21b0*/  IMAD.MOV R18, RZ, RZ, -R4 ;  /* 0x000000ffff127224 */ /* 0x000fe200078e0a04 */
[----:B------:R-:W-:Y:S01]  /*21c0*/  IABS R14, R19 ;  /* 0x00000013000e7213 */ /* 0x000fe20000000000 */
[----:B------:R-:W-:Y:S01]  /*21d0*/  IMAD.MOV.U32 R4, RZ, RZ, RZ ;  /* 0x000000ffff047224 */ /* 0x000fe200078e00ff */
[----:B------:R-:W-:-:S02]  /*21e0*/  SHF.R.U64 R17, R17, UR22, R24 ;  /* 0x0000001611117c19 */ /* 0x000fc40008001218 */
[----:B------:R-:W-:Y:S01]  /*21f0*/  IABS R24, R10 ;  /* 0x0000000a00187213 */ /* 0x000fe20000000000 */
[----:B------:R-:W-:-:S04]  /*2200*/  IMAD.HI.U32 R4, R27, R13, R4 ;  /* 0x0000000d1b047227 */ /* 0x000fc800078e0004 */
[----:B------:R-:W-:Y:S01]  /*2210*/  IMAD.MOV.U32 R5, RZ, RZ, R18 ;  /* 0x000000ffff057224 */ /* 0x000fe200078e0012 */
[----:B------:R-:W-:Y:S01]  /*2220*/  IABS R18, R10 ;  /* 0x0000000a00127213 */ /* 0x000fe20000000000 */
[----:B------:R-:W-:Y:S01]  /*2230*/  IMAD.MOV.U32 R13, RZ, RZ, R14 ;  /* 0x000000ffff0d7224 */ /* 0x000fe200078e000e */
[----:B------:R-:W-:Y:S02]  /*2240*/  IADD3 R14, R17, UR4, RZ ;  /* 0x00000004110e7c10 */ /* 0x000fe4000fffe0ff */
[----:B------:R-:W2:Y:S01]  /*2250*/  I2F.RP R22, R18 ;  /* 0x0000001200167306 */ /* 0x000ea20000209400 */
[----:B------:R-:W-:-:S04]  /*2260*/  IMAD.HI.U32 R4, R4, R13, RZ ;  /* 0x0000000d04047227 */ /* 0x000fc800078e00ff */
[----:B------:R-:W-:-:S05]  /*2270*/  IMAD R13, R4, R5, R13 ;  /* 0x00000005040d7224 */ /* 0x000fca00078e020d */
[----:B------:R-:W-:Y:S01]  /*2280*/  ISETP.GT.U32.AND P1, PT, R26, R13, PT ;  /* 0x0000000d1a00720c */ /* 0x000fe20003f24070 */
[----:B--2---:R-:W2:-:S12]  /*2290*/  MUFU.RCP R22, R22 ;  /* 0x0000001600167308 */ /* 0x004e980000001000 */
[----:B------:R-:W-:Y:S01]  /*22a0*/  @!P1 IADD3 R13, R13, -R26, RZ ;  /* 0x8000001a0d0d9210 */ /* 0x000fe20007ffe0ff */
[----:B--2---:R-:W-:-:S04]  /*22b0*/  VIADD R4, R22, 0xffffffe ;  /* 0x0ffffffe16047836 */ /* 0x004fc80000000000 */
[----:B------:R2:W3:Y:S02]  /*22c0*/  F2I.FTZ.U32.TRUNC.NTZ R5, R4 ;  /* 0x0000000400057305 */ /* 0x0004e4000021f000 */
[----:B--2---:R-:W-:Y:S02]  /*22d0*/  IMAD.MOV.U32 R4, RZ, RZ, RZ ;  /* 0x000000ffff047224 */ /* 0x004fe400078e00ff */
[----:B---3--:R-:W-:-:S04]  /*22e0*/  IMAD.MOV R23, RZ, RZ, -R5 ;  /* 0x000000ffff177224 */ /* 0x008fc800078e0a05 */
[----:B------:R-:W-:Y:S01]  /*22f0*/  IMAD R17, R23, R18, RZ ;  /* 0x0000001217117224 */ /* 0x000fe200078e02ff */
[----:B------:R-:W-:-:S03]  /*2300*/  IABS R23, R14 ;  /* 0x0000000e00177213 */ /* 0x000fc60000000000 */
[----:B------:R-:W-:Y:S01]  /*2310*/  IMAD.HI.U32 R22, R5, R17, R4 ;  /* 0x0000001105167227 */ /* 0x000fe200078e0004 */
[----:B------:R-:W-:-:S03]  /*2320*/  MOV R5, R23 ;  /* 0x0000001700057202 */ /* 0x000fc60000000f00 */
[----:B------:R-:W-:Y:S02]  /*2330*/  IMAD.MOV R17, RZ, RZ, -R24 ;  /* 0x000000ffff117224 */ /* 0x000fe400078e0a18 */
[----:B------:R-:W-:-:S04]  /*2340*/  IMAD.HI.U32 R4, R22, R5, RZ ;  /* 0x0000000516047227 */ /* 0x000fc800078e00ff */
[----:B------:R-:W-:-:S05]  /*2350*/  IMAD R5, R4, R17, R5 ;  /* 0x0000001104057224 */ /* 0x000fca00078e0205 */
[----:B------:R-:W-:-:S13]  /*2360*/  ISETP.GT.U32.AND P1, PT, R18, R5, PT ;  /* 0x000000051200720c */ /* 0x000fda0003f24070 */
[----:B------:R-:W-:Y:S01]  /*2370*/  @!P1 IMAD.IADD R5, R5, 0x1, -R18 ;  /* 0x0000000105059824 */ /* 0x000fe200078e0a12 */
[----:B------:R-:W-:-:S13]  /*2380*/  ISETP.GT.U32.AND P1, PT, R26, R13, PT ;  /* 0x0000000d1a00720c */ /* 0x000fda0003f24070 */
[----:B------:R-:W-:Y:S01]  /*2390*/  @!P1 IMAD.IADD R13, R13, 0x1, -R26 ;  /* 0x000000010d0d9824 */ /* 0x000fe200078e0a1a */
[----:B------:R-:W-:-:S03]  /*23a0*/  ISETP.GT.U32.AND P1, PT, R18, R5, PT ;  /* 0x000000051200720c */ /* 0x000fc60003f24070 */
[----:B------:R-:W-:-:S10]  /*23b0*/  IMAD.MOV.U32 R4, RZ, RZ, R13 ;  /* 0x000000ffff047224 */ /* 0x000fd400078e000d */
[----:B------:R-:W-:Y:S02]  /*23c0*/  @!P1 IADD3 R5, R5, -R18, RZ ;  /* 0x8000001205059210 */ /* 0x000fe40007ffe0ff */
[----:B------:R-:W-:-:S13]  /*23d0*/  ISETP.GE.AND P1, PT, R19, RZ, PT ;  /* 0x000000ff1300720c */ /* 0x000fda0003f26270 */
[----:B------:R-:W-:Y:S01]  /*23e0*/  @!P1 IMAD.MOV R4, RZ, RZ, -R4 ;  /* 0x000000ffff049224 */ /* 0x000fe200078e0a04 */
[----:B------:R-:W-:-:S13]  /*23f0*/  ISETP.GE.AND P1, PT, R14, RZ, PT ;  /* 0x000000ff0e00720c */ /* 0x000fda0003f26270 */
[----:B------:R-:W-:Y:S02]  /*2400*/  @!P1 IADD3 R5, -R5, RZ, RZ ;  /* 0x000000ff05059210 */ /* 0x000fe40007ffe1ff */
[----:B------:R-:W-:-:S13]  /*2410*/  ISETP.NE.AND P1, PT, RZ, UR10, PT ;  /* 0x0000000aff007c0c */ /* 0x000fda000bf25270 */
[----:B------:R-:W-:Y:S02]  /*2420*/  @!P1 LOP3.LUT R4, RZ, UR10, RZ, 0x33, !PT ;  /* 0x0000000aff049c12 */ /* 0x000fe4000f8e33ff */
[----:B------:R-:W-:-:S03]  /*2430*/  ISETP.NE.AND P1, PT, RZ, UR9, PT ;  /* 0x00000009ff007c0c */ /* 0x000fc6000bf25270 */
[----:B------:R-:W-:-:S10]  /*2440*/  IMAD.IADD R4, R19, 0x1, -R4 ;  /* 0x0000000113047824 */ /* 0x000fd400078e0a04 */
[----:B------:R-:W-:Y:S02]  /*2450*/  @!P1 LOP3.LUT R5, RZ, UR9, RZ, 0x33, !PT ;  /* 0x00000009ff059c12 */ /* 0x000fe4000f8e33ff */
[----:B------:R-:W-:-:S03]  /*2460*/  PLOP3.LUT P1, PT, PT, PT, UP3, 0x80, 0x0 ;  /* 0x000000000000781c */ /* 0x000fc60003f2f038 */
[----:B------:R-:W-:-:S04]  /*2470*/  IMAD.IADD R5, R14, 0x1, -R5 ;  /* 0x000000010e057824 */ /* 0x000fc800078e0a05 */
[CC--:B------:R-:W-:Y:S01]  /*2480*/  IMAD R25, R4.reuse, R5.reuse, RZ ;  /* 0x0000000504197224 */ /* 0x0c0fe200078e02ff */
[----:B------:R-:W-:-:S04]  /*2490*/  SEL R13, R4, R5, !P1 ;  /* 0x00000005040d7207 */ /* 0x000fc80004800000 */
[----:B------:R-:W-:Y:S02]  /*24a0*/  SHF.R.S32.HI R5, RZ, 0x1f, R13 ;  /* 0x0000001fff057819 */ /* 0x000fe4000001140d */
[----:B------:R-:W-:Y:S02]  /*24b0*/  SHF.R.S32.HI R28, RZ, 0x1f, R25 ;  /* 0x0000001fff1c7819 */ /* 0x000fe40000011419 */
[----:B------:R-:W-:-:S07]  /*24c0*/  MOV R4, R13 ;  /* 0x0000000d00047202 */ /* 0x000fce0000000f00 */
.L_x_14:
[----:B------:R-:W-:Y:S05]  /*24d0*/  BSYNC B0 ;  /* 0x0000000000007941 */ /* 0x000fea0003800000 */
.L_x_13:
[----:B------:R-:W2:Y:S04]  /*24e0*/  SHFL.UP PT, R14, R25, 0x1, RZ ;  /* 0x04200000190e7989 */ /* 0x000ea800000e00ff */
[----:B------:R-:W3:Y:S01]  /*24f0*/  SHFL.UP PT, R13, R28, 0x1, RZ ;  /* 0x042000001c0d7989 */ /* 0x000ee200000e00ff */
[----:B--2---:R-:W-:Y:S02]  /*2500*/  SEL R14, R14, RZ, P2 ;  /* 0x000000ff0e0e7207 */ /* 0x004fe40001000000 */
[----:B---3--:R-:W-:Y:S02]  /*2510*/  SEL R13, R13, RZ, P2 ;  /* 0x000000ff0d0d7207 */ /* 0x008fe40001000000 */
[----:B------:R-:W-:-:S05]  /*2520*/  IADD3 R17, P1, R14, R25, RZ ;  /* 0x000000190e117210 */ /* 0x000fca0007f3e0ff */
[----:B------:R-:W-:Y:S01]  /*2530*/  IMAD.X R22, R13, 0x1, R28, P1 ;  /* 0x000000010d167824 */ /* 0x000fe200008e061c */
        /* <DEDUP_REMOVED lines=10> */
[----:B------:R-:W-:-:S04]  /*25e0*/  IADD3 R19, P1, R14, R23, RZ ;  /* 0x000000170e137210 */ /* 0x000fc80007f3e0ff */
[----:B------:R-:W-:Y:S01]  /*25f0*/  IADD3.X R26, R13, R18, RZ, P1, !PT ;  /* 0x000000120d1a7210 */ /* 0x000fe20000ffe4ff */
        /* <DEDUP_REMOVED lines=12> */
[----:B------:R-:W-:-:S04]  /*26c0*/  IADD3 R23, P1, R18, R11, RZ ;  /* 0x0000000b12177210 */ /* 0x000fc80007f3e0ff */
[----:B-1----:R-:W-:Y:S02]  /*26d0*/  IADD3.X R26, R22, R7, RZ, P1, !PT ;  /* 0x00000007161a7210 */ /* 0x002fe40000ffe4ff */
[----:B------:R-:W-:-:S04]  /*26e0*/  ISETP.GT.U32.AND P1, PT, R23, UR8, PT ;  /* 0x0000000817007c0c */ /* 0x000fc8000bf24070 */
[----:B------:R-:W-:-:S13]  /*26f0*/  ISETP.GT.U32.AND.EX P1, PT, R26, UR7, PT, P1 ;  /* 0x000000071a007c0c */ /* 0x000fda000bf24110 */
[----:B------:R-:W-:-:S04]  /*2700*/  VOTE.ANY R14, PT, P1 ;  /* 0x00000000000e7806 */ /* 0x000fc800008e0100 */
[----:B------:R-:W-:-:S13]  /*2710*/  ISETP.NE.AND P1, PT, R14, RZ, PT ;  /* 0x000000ff0e00720c */ /* 0x000fda0003f25270 */
[----:B------:R-:W-:Y:S05]  /*2720*/  @!P1 BRA `(.L_x_17) ;  /* 0xfffffff400b89947 */ /* 0x000fea000383ffff */
.L_x_12:
[----:B------:R-:W1:Y:S08]  /*2730*/  BREV R14, R14 ;  /* 0x0000000e000e7301 */ /* 0x000e700000000000 */
[----:B-1----:R-:W1:Y:S02]  /*2740*/  FLO.U32.SH R17, R14 ;  /* 0x0000000e00117300 */ /* 0x002e6400000e0400 */
[----:B-1----:R-:W1:Y:S02]  /*2750*/  SHFL.IDX PT, R6, R6, R17, 0x1f ;  /* 0x00001f1106067589 */ /* 0x002e6400000e0000 */
[----:B-1----:R-:W-:-:S13]  /*2760*/  R2UR UR4, R6 ;  /* 0x00000000060472ca */ /* 0x002fda00000e0000 */
[----:B------:R-:W-:-:S05]  /*2770*/  VIADD R19, R20, UR4 ;  /* 0x0000000414137c36 */ /* 0x000fca0008000000 */
[----:B------:R-:W-:-:S13]  /*2780*/  ISETP.GE.AND P1, PT, R19, R3, PT ;  /* 0x000000031300720c */ /* 0x000fda0003f26270 */
[----:B------:R-:W1:Y:S02]  /*2790*/  @!P1 LDC.64 R12, c[0x0][0x918] ;  /* 0x00024600ff0c9b82 */ /* 0x000e640000000a00 */
[----:B-1----:R-:W-:-:S05]  /*27a0*/  @!P1 IMAD.WIDE R12, R19, 0xc, R12 ;  /* 0x0000000c130c9825 */ /* 0x002fca00078e020c */
[----:B-----5:R1:W5:Y:S04]  /*27b0*/  @!P1 LDG.E R8, desc[UR38][R12.64] ;  /* 0x000000260c089981 */ /* 0x020368000c1e1900 */
[----:B------:R1:W5:Y:S01]  /*27c0*/  @!P1 LDG.E R0, desc[UR38][R12.64+0x4] ;  /* 0x000004260c009981 */ /* 0x000362000c1e1900 */
[----:B------:R-:W-:-:S03]  /*27d0*/  IADD3 R18, P1, P2, R18, R11, -R25 ;  /* 0x0000000b12127210 */ /* 0x000fc60007a3e819 */
[----:B------:R-:W-:Y:S01]  /*27e0*/  SHFL.IDX PT, R6, R25, R17, 0x1f ;  /* 0x00001f1119067589 */ /* 0x000fe200000e0000 */
[----:B------:R-:W-:-:S03]  /*27f0*/  IADD3.X R22, R22, R7, ~R28, P1, P2 ;  /* 0x0000000716167210 */ /* 0x000fc60000fe4c1c */
[----:B------:R-:W2:Y:S04]  /*2800*/  SHFL.IDX PT, R18, R18, R17, 0x1f ;  /* 0x00001f1112127589 */ /* 0x000ea800000e0000 */
[----:B------:R-:W3:Y:S04]  /*2810*/  SHFL.IDX PT, R22, R22, R17, 0x1f ;  /* 0x00001f1116167589 */ /* 0x000ee800000e0000 */
[----:B------:R1:W4:Y:S04]  /*2820*/  SHFL.IDX PT, R7, R28, R17, 0x1f ;  /* 0x00001f111c077589 */ /* 0x00032800000e0000 */
[----:B------:R1:W1:Y:S04]  /*2830*/  SHFL.IDX PT, R5, R5, R17, 0x1f ;  /* 0x00001f1105057589 */ /* 0x00026800000e0000 */
[----:B------:R1:W1:Y:S01]  /*2840*/  SHFL.IDX PT, R4, R4, R17, 0x1f ;  /* 0x00001f1104047589 */ /* 0x00026200000e0000 */
[----:B--2---:R-:W-:-:S02]  /*2850*/  R2UR UR5, R18 ;  /* 0x00000000120572ca */ /* 0x004fc400000e0000 */
[----:B---3--:R-:W-:-:S15]  /*2860*/  R2UR UR6, R22 ;  /* 0x00000000160672ca */ /* 0x008fde00000e0000 */
.L_x_7:
[----:B------:R-:W-:Y:S01]  /*2870*/  ISETP.LE.AND P1, PT, R3, UR4, PT ;  /* 0x0000000403007c0c */ /* 0x000fe2000bf23270 */
[----:B-1----:R-:W-:Y:S01]  /*2880*/  IMAD.MOV.U32 R17, RZ, RZ, -0x1 ;  /* 0xffffffffff117424 */ /* 0x002fe200078e00ff */
[----:B------:R-:W-:-:S11]  /*2890*/  MOV R18, 0xffffffff ;  /* 0xffffffff00127802 */ /* 0x000fd60000000f00 */
[----:B------:R-:W-:Y:S05]  /*28a0*/  @P1 BRA `(.L_x_6) ;  /* 0x0000000400041947 */ /* 0x000fea0003800000 */
[----:B------:R-:W-:Y:S01]  /*28b0*/  UIADD3 UR15, UP2, -UR5, UR8, URZ ;  /* 0x00000008050f7290 */ /* 0x000fe2000ff5e13f */
[----:B------:R-:W1:Y:S01]  /*28c0*/  S2UR UR18, SR_CTAID.Y ;  /* 0x00000000001279c3 */ /* 0x000e620000002600 */
[----:B------:R-:W-:Y:S01]  /*28d0*/  ULDC UR17, c[0x0][0x8c0] ;  /* 0x0002300000117ab9 */ /* 0x000fe20000000800 */
[----:B------:R-:W-:Y:S01]  /*28e0*/  ULDC UR20, c[0x0][0x8b0] ;  /* 0x00022c0000147ab9 */ /* 0x000fe20000000800 */
[----:B------:R-:W-:Y:S01]  /*28f0*/  UIADD3.X UR11, ~UR6, UR7, URZ, UP2, !UPT ;  /* 0x00000007060b7290 */ /* 0x000fe200097fe53f */
[--C-:B------:R-:W-:Y:S01]  /*2900*/  SHF.R.U32.HI R23, RZ, UR20, R5.reuse ;  /* 0x00000014ff177c19 */ /* 0x100fe20008011605 */
[----:B------:R-:W-:Y:S01]  /*2910*/  ULDC UR19, c[0x0][0x904] ;  /* 0x0002410000137ab9 */ /* 0x000fe20000000800 */
[----:B------:R-:W-:Y:S01]  /*2920*/  ULDC UR13, c[0x0][0x8a8] ;  /* 0x00022a00000d7ab9 */ /* 0x000fe20000000800 */
[----:B------:R-:W-:Y:S01]  /*2930*/  USHF.R.U32.HI UR16, URZ, UR17, UR11 ;  /* 0x000000113f107299 */ /* 0x000fe2000801160b */
[----:B------:R-:W-:Y:S01]  /*2940*/  SHF.R.U64 R22, R4, UR20, R5 ;  /* 0x0000001404167c19 */ /* 0x000fe20008001205 */
[----:B------:R-:W-:-:S02]  /*2950*/  USHF.R.U64 UR15, UR15, UR17, UR11 ;  /* 0x000000110f0f7299 */ /* 0x000fc4000800120b */
[----:B------:R-:W-:Y:S02]  /*2960*/  USHF.R.U32.HI UR14, URZ, UR20, UR16 ;  /* 0x000000143f0e7299 */ /* 0x000fe40008011610 */
[----:B------:R-:W-:Y:S02]  /*2970*/  UIADD3 UR13, UR13, -0x1, URZ ;  /* 0xffffffff0d0d7890 */ /* 0x000fe4000fffe03f */
[----:B------:R-:W-:Y:S02]  /*2980*/  USHF.R.U32.HI UR21, URZ, UR19, UR14 ;  /* 0x000000133f157299 */ /* 0x000fe4000801160e */
[----:B------:R-:W-:Y:S02]  /*2990*/  USHF.R.U64 UR16, UR15, UR20, UR16 ;  /* 0x000000140f107299 */ /* 0x000fe40008001210 */
[----:B------:R-:W-:Y:S02]  /*29a0*/  ULOP3.LUT UR15, UR15, UR13, URZ, 0xc0, !UPT ;  /* 0x0000000d0f0f7292 */ /* 0x000fe4000f8ec03f */
[----:B------:R-:W-:Y:S01]  /*29b0*/  LOP3.LUT R3, R23, UR21, RZ, 0xfc, !PT ;  /* 0x0000001517037c12 */ /* 0x000fe2000f8efcff */
[----:B------:R-:W-:-:S02]  /*29c0*/  USHF.R.U64 UR14, UR16, UR19, UR14 ;  /* 0x00000013100e7299 */ /* 0x000fc4000800120e */
[----:B-1----:R-:W-:Y:S01]  /*29d0*/  USEL UR11, UR57, UR18, !UP3 ;  /* 0x00000012390b7287 */ /* 0x002fe2000d800000 */
[----:B------:R-:W-:-:S13]  /*29e0*/  ISETP.NE.U32.AND P1, PT, R3, RZ, PT ;  /* 0x000000ff0300720c */ /* 0x000fda0003f25070 */
[----:B------:R-:W-:Y:S05]  /*29f0*/  @!P1 BRA `(.L_x_18) ;  /* 0x0000000000149947 */ /* 0x000fea0003800000 */
[----:B------:R-:W-:-:S07]  /*2a00*/  MOV R12, 0x2a20 ;  /* 0x00002a20000c7802 */ /* 0x000fce0000000f00 */
[----:B----45:R-:W-:Y:S05]  /*2a10*/  CALL.REL.NOINC `($__internal_0_$__cuda_sm20_div_u64) ;  /* 0x0000013000ec7944 */ /* 0x030fea0003c00000 */
[----:B------:R-:W-:-:S04]  /*2a20*/  IMAD.MOV R13, RZ, RZ, -R3 ;  /* 0x000000ffff0d7224 */ /* 0x000fc800078e0a03 */
[----:B------:R-:W-:Y:S01]  /*2a30*/  IMAD R13, R22, R13, UR14 ;  /* 0x0000000e160d7e24 */ /* 0x000fe2000f8e020d */
[----:B------:R-:W-:Y:S06]  /*2a40*/  BRA `(.L_x_19) ;  /* 0x0000000000507947 */ /* 0x000fec0003800000 */
.L_x_18:
[----:B------:R-:W1:Y:S01]  /*2a50*/  I2F.U32.RP R3, R22 ;  /* 0x0000001600037306 */ /* 0x000e620000209000 */
[----:B------:R-:W-:-:S07]  /*2a60*/  ISETP.NE.U32.AND P3, PT, R22, RZ, PT ;  /* 0x000000ff1600720c */ /* 0x000fce0003f65070 */
[----:B-1----:R-:W1:Y:S02]  /*2a70*/  MUFU.RCP R3, R3 ;  /* 0x0000000300037308 */ /* 0x002e640000001000 */
[----:B-1----:R-:W-:-:S06]  /*2a80*/  VIADD R12, R3, 0xffffffe ;  /* 0x0ffffffe030c7836 */ /* 0x002fcc0000000000 */
[----:B------:R1:W2:Y:S02]  /*2a90*/  F2I.FTZ.U32.TRUNC.NTZ R13, R12 ;  /* 0x0000000c000d7305 */ /* 0x0002a4000021f000 */
[----:B-1----:R-:W-:Y:S01]  /*2aa0*/  IMAD.MOV.U32 R12, RZ, RZ, RZ ;  /* 0x000000ffff0c7224 */ /* 0x002fe200078e00ff */
[----:B--2---:R-:W-:-:S05]  /*2ab0*/  IADD3 R11, RZ, -R13, RZ ;  /* 0x8000000dff0b7210 */ /* 0x004fca0007ffe0ff */
[----:B------:R-:W-:-:S04]  /*2ac0*/  IMAD R11, R11, R22, RZ ;  /* 0x000000160b0b7224 */ /* 0x000fc800078e02ff */
[----:B------:R-:W-:-:S06]  /*2ad0*/  IMAD.HI.U32 R13, R13, R11, R12 ;  /* 0x0000000b0d0d7227 */ /* 0x000fcc00078e000c */
[----:B------:R-:W-:-:S04]  /*2ae0*/  IMAD.HI.U32 R3, R13, UR14, RZ ;  /* 0x0000000e0d037c27 */ /* 0x000fc8000f8e00ff */
[----:B------:R-:W-:-:S04]  /*2af0*/  IMAD.MOV R11, RZ, RZ, -R3 ;  /* 0x000000ffff0b7224 */ /* 0x000fc800078e0a03 */
[----:B------:R-:W-:-:S05]  /*2b00*/  IMAD R11, R22, R11, UR14 ;  /* 0x0000000e160b7e24 */ /* 0x000fca000f8e020b */
[----:B------:R-:W-:-:S13]  /*2b10*/  ISETP.GE.U32.AND P1, PT, R11, R22, PT ;  /* 0x000000160b00720c */ /* 0x000fda0003f26070 */
[----:B------:R-:W-:Y:S01]  /*2b20*/  @P1 IADD3 R11, R11, -R22, RZ ;  /* 0x800000160b0b1210 */ /* 0x000fe20007ffe0ff */
[----:B------:R-:W-:-:S03]  /*2b30*/  @P1 VIADD R3, R3, 0x1 ;  /* 0x0000000103031836 */ /* 0x000fc60000000000 */
[----:B------:R-:W-:-:S13]  /*2b40*/  ISETP.GE.U32.AND P2, PT, R11, R22, PT ;  /* 0x000000160b00720c */ /* 0x000fda0003f46070 */
[----:B------:R-:W-:Y:S01]  /*2b50*/  @P2 VIADD R3, R3, 0x1 ;  /* 0x0000000103032836 */ /* 0x000fe20000000000 */
[----:B------:R-:W-:-:S04]  /*2b60*/  @!P3 LOP3.LUT R3, RZ, R22, RZ, 0x33, !PT ;  /* 0x00000016ff03b212 */ /* 0x000fc800078e33ff */
[----:B------:R-:W-:-:S05]  /*2b70*/  IADD3 R13, -R3, RZ, RZ ;  /* 0x000000ff030d7210 */ /* 0x000fca0007ffe1ff */
[----:B------:R-:W-:-:S07]  /*2b80*/  IMAD R13, R22, R13, UR14 ;  /* 0x0000000e160d7e24 */ /* 0x000fce000f8e020d */
.L_x_19:
[----:B------:R-:W1:Y:S01]  /*2b90*/  LDC R16, c[0x0][0x8a8] ;  /* 0x00022a00ff107b82 */ /* 0x000e620000000800 */
[----:B------:R-:W-:Y:S01]  /*2ba0*/  ULDC UR14, c[0x0][0x904] ;  /* 0x00024100000e7ab9 */ /* 0x000fe20000000800 */
[----:B------:R-:W-:Y:S01]  /*2bb0*/  UMOV UR13, 0xffffffff ;  /* 0xffffffff000d7882 */ /* 0x000fe20000000000 */
[----:B------:R-:W-:Y:S01]  /*2bc0*/  PLOP3.LUT P1, PT, PT, PT, UP3, 0x80, 0x0 ;  /* 0x000000000000781c */ /* 0x000fe20003f2f038 */
[----:B------:R-:W-:-:S04]  /*2bd0*/  USHF.L.U32 UR13, UR13, UR14, URZ ;  /* 0x0000000e0d0d7299 */ /* 0x000fc8000800063f */
[----:B------:R-:W2:Y:S02]  /*2be0*/  LDC R14, c[0x0][0x8b8] ;  /* 0x00022e00ff0e7b82 */ /* 0x000ea40000000800 */
[----:B------:R-:W-:Y:S01]  /*2bf0*/  LOP3.LUT R11, RZ, UR13, RZ, 0x33, !PT ;  /* 0x0000000dff0b7c12 */ /* 0x000fe2000f8e33ff */
[----:B------:R-:W-:Y:S02]  /*2c00*/  UMOV UR13, 0x1 ;  /* 0x00000001000d7882 */ /* 0x000fe40000000000 */
[----:B------:R-:W-:Y:S01]  /*2c10*/  USHF.L.U32 UR13, UR13, UR14, URZ ;  /* 0x0000000e0d0d7299 */ /* 0x000fe2000800063f */
[----:B------:R-:W-:Y:S02]  /*2c20*/  LOP3.LUT R12, R11, UR16, RZ, 0xc0, !PT ;  /* 0x000000100b0c7c12 */ /* 0x000fe4000f8ec0ff */
[----:B------:R-:W-:Y:S01]  /*2c30*/  @P1 IMAD.U32 R18, RZ, RZ, UR4 ;  /* 0x00000004ff121e24 */ /* 0x000fe2000f8e00ff */
[----:B------:R-:W-:Y:S02]  /*2c40*/  @!P1 MOV R18, UR4 ;  /* 0x0000000400129c02 */ /* 0x000fe40008000f00 */
[----:B------:R-:W-:-:S02]  /*2c50*/  IMAD R3, R3, UR13, R12 ;  /* 0x0000000d03037c24 */ /* 0x000fc4000f8e020c */
[----:B-1----:R-:W-:-:S04]  /*2c60*/  IMAD R13, R13, R16, UR15 ;  /* 0x0000000f0d0d7e24 */ /* 0x002fc8000f8e0210 */
[----:B------:R-:W-:Y:S02]  /*2c70*/  @P1 IMAD.MOV.U32 R16, RZ, RZ, R13 ;  /* 0x000000ffff101224 */ /* 0x000fe400078e000d */
[----:B--2---:R-:W-:Y:S01]  /*2c80*/  IMAD R17, R3, R14, UR11 ;  /* 0x0000000b03117e24 */ /* 0x004fe2000f8e020e */
[----:B------:R-:W-:-:S03]  /*2c90*/  UMOV UR11, 0x1 ;  /* 0x00000001000b7882 */ /* 0x000fc60000000000 */
[----:B------:R-:W-:Y:S02]  /*2ca0*/  @!P1 IMAD.MOV.U32 R16, RZ, RZ, R17 ;  /* 0x000000ffff109224 */ /* 0x000fe400078e0011 */
[----:B------:R-:W-:-:S07]  /*2cb0*/  @!P1 IMAD.MOV.U32 R17, RZ, RZ, R13 ;  /* 0x000000ffff119224 */ /* 0x000fce00078e000d */
.L_x_6:
[----:B------:R-:W-:-:S13]  /*2cc0*/  ISETP.NE.AND P1, PT, RZ, UR11, PT ;  /* 0x0000000bff007c0c */ /* 0x000fda000bf25270 */
[----:B------:R-:W-:Y:S05]  /*2cd0*/  @!P1 EXIT ;  /* 0x000000000000994d */ /* 0x000fea0003800000 */
[----:B------:R-:W1:Y:S02]  /*2ce0*/  LDC.64 R24, c[0x0][0x290] ;  /* 0x0000a400ff187b82 */ /* 0x000e640000000a00 */
[----:B-1----:R-:W-:-:S05]  /*2cf0*/  IMAD.WIDE R12, R18, 0xc, R24 ;  /* 0x0000000c120c7825 */ /* 0x002fca00078e0218 */
[----:B------:R1:W5:Y:S01]  /*2d00*/  LDG.E R11, desc[UR38][R12.64+0x8] ;  /* 0x000008260c0b7981 */ /* 0x000362000c1e1900 */
[----:B------:R-:W-:Y:S01]  /*2d10*/  UISETP.NE.AND UP2, UPT, UR12, 0x2, UPT ;  /* 0x000000020c00788c */ /* 0x000fe2000bf45270 */
[----:B------:R-:W2:Y:S01]  /*2d20*/  S2UR UR58, SR_CgaCtaId ;  /* 0x00000000003a79c3 */ /* 0x000ea20000008800 */
[----:B------:R-:W-:Y:S01]  /*2d30*/  UMOV UR41, URZ ;  /* 0x0000003f00297c82 */ /* 0x000fe20008000000 */
[----:B------:R-:W-:Y:S01]  /*2d40*/  UMOV UR42, URZ ;  /* 0x0000003f002a7c82 */ /* 0x000fe20008000000 */
[----:B------:R-:W-:Y:S02]  /*2d50*/  SHF.R.S32.HI R19, RZ, 0x1f, R18 ;  /* 0x0000001fff137819 */ /* 0x000fe40000011412 */
[----:B------:R-:W-:Y:S02]  /*2d60*/  PLOP3.LUT P1, PT, PT, PT, UP2, 0x80, 0x0 ;  /* 0x000000000000781c */ /* 0x000fe40003f2f028 */
[----:B------:R-:W-:-:S11]  /*2d70*/  MOV R22, RZ ;  /* 0x000000ff00167202 */ /* 0x000fd60000000f00 */
[----:B-1----:R-:W-:Y:S05]  /*2d80*/  @P1 BRA `(.L_x_20) ;  /* 0x0000000000901947 */ /* 0x002fea0003800000 */
[----:B------:R-:W-:-:S04]  /*2d90*/  ULOP3.LUT UR11, UR59, 0x1, URZ, 0xfc, !UPT ;  /* 0x000000013b0b7892 */ /* 0x000fc8000f8efc3f */
[----:B------:R-:W-:-:S06]  /*2da0*/  UISETP.NE.AND UP2, UPT, UR11, 0x3, UPT ;  /* 0x000000030b00788c */ /* 0x000fcc000bf45270 */
[----:B------:R-:W-:-:S13]  /*2db0*/  PLOP3.LUT P2, PT, PT, PT, UP2, 0x80, 0x0 ;  /* 0x000000000000781c */ /* 0x000fda0003f4f028 */
[----:B------:R-:W-:Y:S05]  /*2dc0*/  @!P2 BRA `(.L_x_21) ;  /* 0x000000000004a947 */ /* 0x000fea0003800000 */
[----:B--2---:R-:W-:Y:S01]  /*2dd0*/  BPT.TRAP 0x1 ;  /* 0x000000040000795c */ /* 0x004fe20000300000 */
.L_x_21:
[----:B------:R-:W-:Y:S01]  /*2de0*/  UMOV UR11, 0x400 ;  /* 0x00000400000b7882 */ /* 0x000fe20000000000 */
[----:B------:R-:W-:Y:S01]  /*2df0*/  SHF.L.U32 R3, RZ, 0x1f, RZ ;  /* 0x0000001fff037819 */ /* 0x000fe200000006ff */
[----:B--2---:R-:W-:-:S09]  /*2e00*/  ULEA UR11, UR58, UR11, 0x18 ;  /* 0x0000000b3a0b7291 */ /* 0x004fd2000f8ec03f */
[----:B------:R-:W1:Y:S02]  /*2e10*/  SYNCS.PHASECHK.TRANS64.TRYWAIT P1, [UR11+0x34400], R3 ;  /* 0x03440003ff0075a7 */ /* 0x000e64000802014b */
[----:B-1----:R-:W-:Y:S05]  /*2e20*/  @!P1 BRA `(.L_x_22) ;  /* 0x0000011400c49947 */ /* 0x002fea0003800000 */
.L_x_363:
[----:B------:R-:W2:Y:S01]  /*2e30*/  LDS.128 R16, [UR11+0x34570] ;  /* 0x0345700bff107984 */ /* 0x000ea20008000c00 */
[----:B------:R-:W-:Y:S01]  /*2e40*/  @!PT LDS RZ, [RZ] ;  /* 0x00000000fffff984 */ /* 0x000fe20000000800 */
[----:B------:R-:W-:Y:S01]  /*2e50*/  @!PT LDS RZ, [RZ] ;  /* 0x00000000fffff984 */ /* 0x000fe20000000800 */
[----:B------:R-:W-:Y:S01]  /*2e60*/  @!PT LDS RZ, [RZ] ;  /* 0x00000000fffff984 */ /* 0x000fe20000000800 */
[----:B------:R-:W-:Y:S01]  /*2e70*/  @!PT LDS RZ, [RZ] ;  /* 0x00000000fffff984 */ /* 0x000fe20000000800 */
[----:B------:R3:W-:Y:S06]  /*2e80*/  MEMBAR.ALL.CTA ;  /* 0x0000000000007992 */ /* 0x0007ec0000008000 */
[----:B---3--:R-:W3:Y:S01]  /*2e90*/  FENCE.VIEW.ASYNC.S ;  /* 0x00000000000073c6 */ /* 0x008ee20000000000 */
[----:B------:R-:W-:Y:S05]  /*2ea0*/  @!P2 BRA `(.L_x_23) ;  /* 0x000000000004a947 */ /* 0x000fea0003800000 */
[----:B------:R-:W-:Y:S01]  /*2eb0*/  BPT.TRAP 0x1 ;  /* 0x000000040000795c */ /* 0x000fe20000300000 */
.L_x_23:
[----:B------:R-:W-:Y:S01]  /*2ec0*/  UIADD3 UR11, UR11, 0x34440, URZ ;  /* 0x000344400b0b7890 */ /* 0x000fe2000fffe03f */
[----:B--2---:R-:W-:-:S03]  /*2ed0*/  ISETP.NE.AND P1, PT, R19, RZ, PT ;  /* 0x000000ff1300720c */ /* 0x004fc60003f25270 */
[----:B------:R-:W-:-:S09]  /*2ee0*/  UPRMT UR11, UR58, 0x654, UR11 ;  /* 0x000006543a0b7896 */ /* 0x000fd2000800000b */
[----:B---3--:R-:W-:Y:S01]  /*2ef0*/  SYNCS.ARRIVE.TRANS64.RED.A1T0 RZ, [UR11], RZ ;  /* 0x000000ffffff79a7 */ /* 0x008fe2000810040b */
[----:B------:R-:W-:Y:S05]  /*2f00*/  @!P1 EXIT ;  /* 0x000000000000994d */ /* 0x000fea0003800000 */
[----:B-1----:R-:W-:Y:S01]  /*2f10*/  IMAD.WIDE R12, R18, 0xc, R24 ;  /* 0x0000000c120c7825 */ /* 0x002fe200078e0218 */
[----:B-----5:R-:W-:-:S04]  /*2f20*/  R2UR UR11, R11 ;  /* 0x000000000b0b72ca */ /* 0x020fc800000e0000 */
[----:B------:R1:W5:Y:S01]  /*2f30*/  LDG.E R11, desc[UR38][R12.64+0x8] ;  /* 0x000008260c0b7981 */ /* 0x000362000c1e1900 */
[----:B------:R-:W-:Y:S01]  /*2f40*/  SHF.R.S32.HI R19, RZ, 0x1f, R18 ;  /* 0x0000001fff137819 */ /* 0x000fe20000011412 */
[----:B------:R-:W-:-:S07]  /*2f50*/  IMAD.MOV.U32 R22, RZ, RZ, 0x1 ;  /* 0x00000001ff167424 */ /* 0x000fce00078e00ff */
[----:B------:R-:W-:-:S04]  /*2f60*/  UIADD3 UR11, UR11, 0x3f, URZ ;  /* 0x0000003f0b0b7890 */ /* 0x000fc8000fffe03f */
[----:B------:R-:W-:-:S04]  /*2f70*/  USHF.R.S32.HI UR13, URZ, 0x1f, UR11 ;  /* 0x0000001f3f0d7899 */ /* 0x000fc8000801140b */
[----:B------:R-:W-:-:S04]  /*2f80*/  ULEA.HI UR13, UR13, UR11, URZ, 0x6 ;  /* 0x0000000b0d0d7291 */ /* 0x000fc8000f8f303f */
[----:B------:R-:W-:-:S04]  /*2f90*/  USHF.R.S32.HI UR13, URZ, 0x6, UR13 ;  /* 0x000000063f0d7899 */ /* 0x000fc8000801140d */
[----:B------:R-:W-:Y:S02]  /*2fa0*/  USHF.R.U32.HI UR42, URZ, 0x3, UR13 ;  /* 0x000000033f2a7899 */ /* 0x000fe4000801160d */
[----:B------:R-:W-:Y:S02]  /*2fb0*/  ULOP3.LUT UR41, UR13, 0x7, URZ, 0xc0, !UPT ;  /* 0x000000070d297892 */ /* 0x000fe4000f8ec03f */
[----:B-1----:R-:W-:-:S12]  /*2fc0*/  ULOP3.LUT UR42, UR42, 0x1, URZ, 0xc0, !UPT ;  /* 0x000000012a2a7892 */ /* 0x002fd8000f8ec03f */
.L_x_20:
[----:B------:R-:W-:-:S04]  /*2fd0*/  IMAD.WIDE.U32 R24, R18, 0xc, R24 ;  /* 0x0000000c12187825 */ /* 0x000fc800078e0018 */
[----:B------:R-:W-:-:S04]  /*2fe0*/  IMAD R3, R19, 0xc, RZ ;  /* 0x0000000c13037824 */ /* 0x000fc800078e02ff */
[----:B------:R-:W-:-:S05]  /*2ff0*/  IMAD.IADD R25, R25, 0x1, R3 ;  /* 0x0000000119197824 */ /* 0x000fca00078e0203 */
[----:B------:R1:W5:Y:S04]  /*3000*/  LDG.E R19, desc[UR38][R24.64+0x4] ;  /* 0x0000042618137981 */ /* 0x000368000c1e1900 */
[----:B------:R1:W5:Y:S01]  /*3010*/  LDG.E R13, desc[UR38][R24.64] ;  /* 0x00000026180d7981 */ /* 0x000362000c1e1900 */
[----:B------:R-:W-:-:S13]  /*3020*/  PLOP3.LUT P1, PT, PT, PT, UP1, 0x80, 0x0 ;  /* 0x000000000000781c */ /* 0x000fda0003f2f018 */
[----:B-1----:R-:W-:Y:S05]  /*3030*/  @!P1 BRA `(.L_x_24) ;  /* 0x000000ac00549947 */ /* 0x002fea0003800000 */
[----:B------:R-:W-:-:S06]  /*3040*/  UISETP.GT.U32.AND UP0, UPT, UR31, 0x1, UPT ;  /* 0x000000011f00788c */ /* 0x000fcc000bf04070 */
[----:B------:R-:W-:-:S13]  /*3050*/  PLOP3.LUT P0, PT, PT, PT, UP0, 0x80, 0x0 ;  /* 0x000000000000781c */ /* 0x000fda0003f0f008 */
[----:B--2---:R-:W-:Y:S05]  /*3060*/  @P0 EXIT ;  /* 0x000000000000094d */ /* 0x004fea0003800000 */
.L_x_25:
[----:B------:R-:W-:-:S08]  /*3070*/  NOP ;  /* 0x0000000000007918 */ /* 0x000fd00000000000 */
[----:B------:R-:W1:Y:S02]  /*3080*/  USETMAXREG.TRY_ALLOC.CTAPOOL UP0, 0xe8 ;  /* 0x000000e8000079c8 */ /* 0x000e640008000600 */
[----:B-1----:R-:W-:-:S13]  /*3090*/  PLOP3.LUT P0, PT, PT, PT, UP0, 0x80, 0x0 ;  /* 0x000000000000781c */ /* 0x002fda0003f0f008 */
[----:B------:R-:W-:Y:S05]  /*30a0*/  @!P0 BRA `(.L_x_25) ;  /* 0xfffffffc00f08947 */ /* 0x000fea000383ffff */
[----:B------:R-:W1:Y:S01]  /*30b0*/  SHFL.IDX PT, R2, R2, RZ, 0x1f ;  /* 0x00001fff02027589 */ /* 0x000e6200000e0000 */
[----:B------:R-:W2:Y:S01]  /*30c0*/  S2UR UR4, SR_CTAID.Y ;  /* 0x00000000000479c3 */ /* 0x000ea20000002600 */
[----:B------:R-:W-:Y:S01]  /*30d0*/  UMOV UR36, URZ ;  /* 0x0000003f00247c82 */ /* 0x000fe20008000000 */
[----:B------:R-:W-:Y:S01]  /*30e0*/  UMOV UR37, URZ ;  /* 0x0000003f00257c82 */ /* 0x000fe20008000000 */
[----:B-1----:R-:W-:Y:S01]  /*30f0*/  LOP3.LUT P0, RZ, R2, 0x3, RZ, 0xc0, !PT ;  /* 0x0000000302ff7812 */ /* 0x002fe2000780c0ff */
[----:B--2---:R-:W-:-:S12]  /*3100*/  UIMAD UR4, UR4, UR60, UR57 ;  /* 0x0000003c040472a4 */ /* 0x004fd8000f8e0239 */
[----:B------:R-:W-:Y:S05]  /*3110*/  @P0 BRA `(.L_x_26) ;  /* 0x0000000000a40947 */ /* 0x000fea0003800000 */
[----:B------:R-:W-:Y:S01]  /*3120*/  ELECT P0, URZ, PT ;  /* 0x00000000003f782f */ /* 0x000fe20003800000 */
[----:B------:R-:W-:-:S12]  /*3130*/  BSSY B0, `(.L_x_27) ;  /* 0x0000020000007945 */ /* 0x000fd80003800000 */
[----:B------:R-:W-:Y:S05]  /*3140*/  @!P0 BRA `(.L_x_28) ;  /* 0x0000000000788947 */ /* 0x000fea0003800000 */
[----:B------:R-:W1:Y:S01]  /*3150*/  S2UR UR6, SR_CgaCtaId ;  /* 0x00000000000679c3 */ /* 0x000e620000008800 */
[----:B------:R-:W-:Y:S01]  /*3160*/  UISETP.NE.AND UP0, UPT, UR12, 0x1, UPT ;  /* 0x000000010c00788c */ /* 0x000fe2000bf05270 */
[----:B------:R-:W-:-:S06]  /*3170*/  UMOV UR5, 0x400 ;  /* 0x0000040000057882 */ /* 0x000fcc0000000000 */
[----:B------:R-:W2:Y:S08]  /*3180*/  LDC.64 R4, c[0x0][0x700] ;  /* 0x0001c000ff047b82 */ /* 0x000eb00000000a00 */
[----:B----4-:R-:W2:Y:S08]  /*3190*/  LDC.64 R6, c[0x0][0x708] ;  /* 0x0001c200ff067b82 */ /* 0x010eb00000000a00 */
[----:B-----5:R-:W3:Y:S01]  /*31a0*/  LDC.64 R8, c[0x0][0x710] ;  /* 0x0001c400ff087b82 */ /* 0x020ee20000000a00 */
[----:B-1----:R-:W-:-:S04]  /*31b0*/  ULEA UR5, UR6, UR5, 0x18 ;  /* 0x0000000506057291 */ /* 0x002fc8000f8ec03f */
[----:B------:R-:W-:Y:S02]  /*31c0*/  UIADD3 UR6, UR5, 0x80, URZ ;  /* 0x0000008005067890 */ /* 0x000fe4000fffe03f */
[----:B------:R-:W-:Y:S01]  /*31d0*/  @!UP0 UIADD3 UR6, UR5, URZ, URZ ;  /* 0x0000003f05068290 */ /* 0x000fe2000fffe03f */
[----:B------:R-:W3:Y:S08]  /*31e0*/  LDC.64 R10, c[0x0][0x718] ;  /* 0x0001c600ff0a7b82 */ /* 0x000ef00000000a00 */
[----:B------:R-:W1:Y:S01]  /*31f0*/  LDC.64 R24, c[0x0][0x720] ;  /* 0x0001c800ff187b82 */ /* 0x000e620000000a00 */
[----:B--2---:R2:W-:Y:S07]  /*3200*/  STS.128 [UR6+0x34780], R4 ;  /* 0x03478004ff007988 */ /* 0x0045ee0008000c06 */
[----:B------:R-:W1:Y:S08]  /*3210*/  LDC.64 R26, c[0x0][0x728] ;  /* 0x0001ca00ff1a7b82 */ /* 0x000e700000000a00 */
[----:B------:R-:W4:Y:S01]  /*3220*/  LDC.64 R28, c[0x0][0x730] ;  /* 0x0001cc00ff1c7b82 */ /* 0x000f220000000a00 */
[----:B---3--:R2:W-:Y:S07]  /*3230*/  STS.128 [UR6+0x34790], R8 ;  /* 0x03479008ff007988 */ /* 0x0085ee0008000c06 */
[----:B------:R-:W4:Y:S08]  /*3240*/  LDC.64 R30, c[0x0][0x738] ;  /* 0x0001ce00ff1e7b82 */ /* 0x000f300000000a00 */
[----:B------:R-:W3:Y:S01]  /*3250*/  LDC.64 R32, c[0x0][0x740] ;  /* 0x0001d000ff207b82 */ /* 0x000ee20000000a00 */
[----:B-1----:R2:W-:Y:S07]  /*3260*/  STS.128 [UR6+0x347a0], R24 ;  /* 0x0347a018ff007988 */ /* 0x0025ee0008000c06 */
[----:B------:R-:W3:Y:S08]  /*3270*/  LDC.64 R34, c[0x0][0x748] ;  /* 0x0001d200ff227b82 */ /* 0x000ef00000000a00 */
[----:B------:R-:W1:Y:S01]  /*3280*/  LDC.64 R36, c[0x0][0x750] ;  /* 0x0001d400ff247b82 */ /* 0x000e620000000a00 */
[----:B----4-:R2:W-:Y:S07]  /*3290*/  STS.128 [UR6+0x347b0], R28 ;  /* 0x0347b01cff007988 */ /* 0x0105ee0008000c06 */
[----:B------:R-:W1:Y:S08]  /*32a0*/  LDC.64 R38, c[0x0][0x758] ;  /* 0x0001d600ff267b82 */ /* 0x000e700000000a00 */
[----:B------:R-:W4:Y:S01]  /*32b0*/  LDC.64 R40, c[0x0][0x760] ;  /* 0x0001d800ff287b82 */ /* 0x000f220000000a00 */
[----:B---3--:R2:W-:Y:S07]  /*32c0*/  STS.128 [UR6+0x347c0], R32 ;  /* 0x0347c020ff007988 */ /* 0x0085ee0008000c06 */
[----:B------:R-:W4:Y:S08]  /*32d0*/  LDC.64 R42, c[0x0][0x768] ;  /* 0x0001da00ff2a7b82 */ /* 0x000f300000000a00 */
[----:B------:R-:W3:Y:S01]  /*32e0*/  LDC.64 R44, c[0x0][0x770] ;  /* 0x0001dc00ff2c7b82 */ /* 0x000ee20000000a00 */
[----:B-1----:R2:W-:Y:S07]  /*32f0*/  STS.128 [UR6+0x347d0], R36 ;  /* 0x0347d024ff007988 */ /* 0x0025ee0008000c06 */
[----:B------:R-:W3:Y:S01]  /*3300*/  LDC.64 R46, c[0x0][0x778] ;  /* 0x0001de00ff2e7b82 */ /* 0x000ee20000000a00 */
[----:B----4-:R2:W-:Y:S04]  /*3310*/  STS.128 [UR6+0x347e0], R40 ;  /* 0x0347e028ff007988 */ /* 0x0105e80008000c06 */
[----:B---3--:R2:W-:Y:S02]  /*3320*/  STS.128 [UR6+0x347f0], R44 ;  /* 0x0347f02cff007988 */ /* 0x0085e40008000c06 */
.L_x_28:
[----:B------:R-:W-:Y:S05]  /*3330*/  BSYNC B0 ;  /* 0x0000000000007941 */ /* 0x000fea0003800000 */
.L_x_27:
[----:B------:R-:W-:Y:S01]  /*3340*/  UISETP.NE.AND UP0, UPT, UR12, 0x1, UPT ;  /* 0x000000010c00788c */ /* 0x000fe2000bf05270 */
[----:B------:R-:W-:Y:S01]  /*3350*/  NOP ;  /* 0x0000000000007918 */ /* 0x000fe20000000000 */
[----:B------:R-:W-:Y:S01]  /*3360*/  ULDC UR5, c[0x0][0x884] ;  /* 0x0002210000057ab9 */ /* 0x000fe20000000800 */
[----:B------:R-:W-:Y:S01]  /*3370*/  ULDC.64 UR36, c[0x0][0x800] ;  /* 0x0002000000247ab9 */ /* 0x000fe20000000a00 */
[----:B------:R-:W-:-:S04]  /*3380*/  USEL UR5, UR5, URZ, UP0 ;  /* 0x0000003f05057287 */ /* 0x000fc80008000000 */
[----:B------:R-:W-:-:S04]  /*3390*/  UIADD3 UR5, UR4, UR5, URZ ;  /* 0x0000000504057290 */ /* 0x000fc8000fffe03f */
[----:B------:R-:W-:-:S12]  /*33a0*/  UIMAD.WIDE UR36, UR5, 0x80, UR36 ;  /* 0x00000080052478a5 */ /* 0x000fd8000f8e0224 */
.L_x_26:
[----:B------:R-:W-:-:S13]  /*33b0*/  ISETP.NE.AND P0, PT, RZ, UR43, PT ;  /* 0x0000002bff007c0c */ /* 0x000fda000bf05270 */
[----:B------:R-:W-:Y:S05]  /*33c0*/  @P0 BRA `(.L_x_29) ;  /* 0x00000004000c0947 */ /* 0x000fea0003800000 */
[----:B------:R-:W-:Y:S01]  /*33d0*/  ELECT P0, URZ, PT ;  /* 0x00000000003f782f */ /* 0x000fe20003800000 */
[----:B------:R-:W-:-:S12]  /*33e0*/  BSSY B0, `(.L_x_30) ;  /* 0x000002c000007945 */ /* 0x000fd80003800000 */
[----:B------:R-:W-:Y:S05]  /*33f0*/  @!P0 BRA `(.L_x_31) ;  /* 0x0000000000a88947 */ /* 0x000fea0003800000 */
[----:B--2---:R-:W1:Y:S08]  /*3400*/  LDC.64 R4, c[0x0][0x820] ;  /* 0x00020800ff047b82 */ /* 0x004e700000000a00 */
[----:B------:R-:W2:Y:S01]  /*3410*/  LDC.64 R2, c[0x0][0x818] ;  /* 0x00020600ff027b82 */ /* 0x000ea20000000a00 */
[----:B-1----:R-:W-:-:S06]  /*3420*/  IMAD.WIDE R4, R18, 0x8, R4 ;  /* 0x0000000812047825 */ /* 0x002fcc00078e0204 */
[----:B------:R-:W3:Y:S01]  /*3430*/  LDG.E.64 R4, desc[UR38][R4.64] ;  /* 0x0000002604047981 */ /* 0x000ee2000c1e1b00 */
[----:B--2---:R-:W-:-:S06]  /*3440*/  IMAD.WIDE R2, R18, 0x8, R2 ;  /* 0x0000000812027825 */ /* 0x004fcc00078e0202 */
[----:B------:R-:W2:Y:S01]  /*3450*/  LDG.E.64 R2, desc[UR38][R2.64] ;  /* 0x0000002602027981 */ /* 0x000ea2000c1e1b00 */
[----:B------:R-:W1:Y:S01]  /*3460*/  S2UR UR5, SR_CgaCtaId ;  /* 0x00000000000579c3 */ /* 0x000e620000008800 */
[----:B------:R-:W-:Y:S01]  /*3470*/  UISETP.NE.AND UP0, UPT, UR12, 0x1, UPT ;  /* 0x000000010c00788c */ /* 0x000fe2000bf05270 */
[----:B------:R-:W-:Y:S02]  /*3480*/  UMOV UR4, 0x400 ;  /* 0x0000040000047882 */ /* 0x000fe40000000000 */
[----:B-1----:R-:W-:-:S04]  /*3490*/  ULEA UR4, UR5, UR4, 0x18 ;  /* 0x0000000405047291 */ /* 0x002fc8000f8ec03f */
[----:B------:R-:W-:-:S04]  /*34a0*/  UIADD3 UR5, UR4, 0x80, URZ ;  /* 0x0000008004057890 */ /* 0x000fc8000fffe03f */
[----:B------:R-:W-:-:S04]  /*34b0*/  @!UP0 UIADD3 UR5, UR4, URZ, URZ ;  /* 0x0000003f04058290 */ /* 0x000fc8000fffe03f */
[----:B------:R-:W-:-:S05]  /*34c0*/  UIADD3 UR4, UR5, 0x34780, URZ ;  /* 0x0003478005047890 */ /* 0x000fca000fffe03f */
[----:B-----5:R-:W1:Y:S01]  /*34d0*/  LDS R0, [UR5+0x3479c] ;  /* 0x03479c05ff007984 */ /* 0x020e620008000800 */
[----:B------:R-:W-:-:S03]  /*34e0*/  MOV R10, UR4 ;  /* 0x00000004000a7c02 */ /* 0x000fc60008000f00 */
[----:B------:R-:W-:Y:S01]  /*34f0*/  STS [UR5+0x347b0], RZ ;  /* 0x0347b0ffff007988 */ /* 0x000fe20008000805 */
[----:B------:R-:W-:-:S05]  /*3500*/  SHF.R.U64 R10, R10, 0x4, RZ ;  /* 0x000000040a0a7819 */ /* 0x000fca00000012ff */
[----:B------:R-:W-:Y:S04]  /*3510*/  STS [UR5+0x34790], R10 ;  /* 0x0347900aff007988 */ /* 0x000fe80008000805 */
[----:B------:R-:W-:Y:S01]  /*3520*/  STS [UR5+0x34794], R10 ;  /* 0x0347940aff007988 */ /* 0x000fe20008000805 */
[----:B---3--:R-:W-:-:S04]  /*3530*/  SHF.L.U64.HI R9, R4, 0x1, R5 ;  /* 0x0000000104097819 */ /* 0x008fc80000010205 */
[----:B------:R-:W-:-:S04]  /*3540*/  LOP3.LUT R9, R9, 0x1fffffff, RZ, 0xc0, !PT ;  /* 0x1fffffff09097812 */ /* 0x000fc800078ec0ff */
[----:B------:R-:W-:Y:S01]  /*3550*/  SHF.R.U32.HI R5, RZ, 0x4, R9 ;  /* 0x00000004ff057819 */ /* 0x000fe20000011609 */
[----:B--2---:R-:W-:Y:S03]  /*3560*/  STS.64 [UR5+0x34780], R2 ;  /* 0x03478002ff007988 */ /* 0x004fe60008000a05 */
[----:B-1----:R-:W-:-:S05]  /*3570*/  LOP3.LUT R0, R0, 0xf, R5, 0xb8, !PT ;  /* 0x0000000f00007812 */ /* 0x002fca00078eb805 */
[----:B------:R1:W-:Y:S04]  /*3580*/  STS [UR5+0x3479c], R0 ;  /* 0x03479c00ff007988 */ /* 0x0003e80008000805 */
[----:B------:R-:W2:Y:S01]  /*3590*/  LDS R5, [UR5+0x3479c] ;  /* 0x03479c05ff057984 */ /* 0x000ea20008000800 */
[----:B-1----:R-:W-:Y:S02]  /*35a0*/  IMAD.SHL.U32 R0, R4, 0x2, RZ ;  /* 0x0000000204007824 */ /* 0x002fe400078e00ff */
[----:B------:R-:W-:-:S03]  /*35b0*/  VIADD R4, R13, 0xffffffff ;  /* 0xffffffff0d047836 */ /* 0x000fc60000000000 */
[----:B------:R-:W-:-:S04]  /*35c0*/  LOP3.LUT R0, R0, 0xfffffffe, RZ, 0xc0, !PT ;  /* 0xfffffffe00007812 */ /* 0x000fc800078ec0ff */
[----:B------:R-:W-:-:S05]  /*35d0*/  SHF.R.U64 R0, R0, 0x4, R9 ;  /* 0x0000000400007819 */ /* 0x000fca0000001209 */
[----:B------:R-:W-:Y:S01]  /*35e0*/  STS [UR5+0x3478c], R0 ;  /* 0x03478c00ff007988 */ /* 0x000fe20008000805 */
[----:B--2---:R-:W-:-:S05]  /*35f0*/  LOP3.LUT R6, R5, 0xf0, RZ, 0xb8, !PT ;  /* 0x000000f005067812 */ /* 0x004fca00078eb8ff */
[----:B------:R4:W-:Y:S04]  /*3600*/  STS [UR5+0x3479c], R6 ;  /* 0x03479c06ff007988 */ /* 0x0009e80008000805 */
[----:B------:R-:W1:Y:S01]  /*3610*/  LDS R5, [UR5+0x3479c] ;  /* 0x03479c05ff057984 */ /* 0x000e620008000800 */
[----:B----4-:R-:W-:Y:S02]  /*3620*/  CS2R R6, SRZ ;  /* 0x0000000000067805 */ /* 0x010fe4000001ff00 */
[----:B-1----:R-:W-:Y:S02]  /*3630*/  LOP3.LUT R11, R5, 0xf00, RZ, 0xb8, !PT ;  /* 0x00000f00050b7812 */ /* 0x002fe400078eb8ff */
[----:B------:R-:W-:-:S03]  /*3640*/  IADD3 R5, R19, -0x1, RZ ;  /* 0xffffffff13057810 */ /* 0x000fc60007ffe0ff */
[----:B------:R-:W-:Y:S04]  /*3650*/  STS.64 [UR5+0x34798], R10 ;  /* 0x0347980aff007988 */ /* 0x000fe80008000a05 */
[----:B------:R-:W1:Y:S04]  /*3660*/  LDS R8, [UR5+0x3479c] ;  /* 0x03479c05ff087984 */ /* 0x000e680008000800 */
[----:B------:R3:W-:Y:S01]  /*3670*/  STS.128 [UR5+0x347a0], R4 ;  /* 0x0347a004ff007988 */ /* 0x0007e20008000c05 */
[----:B-1----:R-:W-:-:S05]  /*3680*/  LOP3.LUT R8, R8, 0xf000, RZ, 0xb8, !PT ;  /* 0x0000f00008087812 */ /* 0x002fca00078eb8ff */
[----:B------:R3:W-:Y:S02]  /*3690*/  STS [UR5+0x3479c], R8 ;  /* 0x03479c08ff007988 */ /* 0x0007e40008000805 */
.L_x_31:
[----:B------:R-:W-:Y:S05]  /*36a0*/  BSYNC B0 ;  /* 0x0000000000007941 */ /* 0x000fea0003800000 */
.L_x_30:
[----:B------:R-:W-:Y:S01]  /*36b0*/  ELECT P0, URZ, PT ;  /* 0x00000000003f782f */ /* 0x000fe20003800000 */
[----:B------:R-:W-:Y:S01]  /*36c0*/  NOP ;  /* 0x0000000000007918 */ /* 0x000fe20000000000 */
[----:B------:R-:W-:Y:S11]  /*36d0*/  BSSY B0, `(.L_x_32) ;  /* 0x0000004000007945 */ /* 0x000ff60003800000 */
[----:B------:R-:W-:Y:S05]  /*36e0*/  @!P0 BRA `(.L_x_33) ;  /* 0x0000000000088947 */ /* 0x000fea0003800000 */
[----:B------:R0:W-:Y:S01]  /*36f0*/  UTMACMDFLUSH ;  /* 0x00000000000079b7 */ /* 0x0001e20000000000 */
[----:B------:R-:W-:-:S04]  /*3700*/  DEPBAR.LE SB0, 0x0 ;  /* 0x000080000000791a */ /* 0x000fc80000000000 */
.L_x_33:
[----:B------:R-:W-:Y:S05]  /*3710*/  BSYNC B0 ;  /* 0x0000000000007941 */ /* 0x000fea0003800000 */
.L_x_32:
[----:B------:R-:W1:Y:S01]  /*3720*/  S2UR UR5, SR_CgaCtaId ;  /* 0x00000000000579c3 */ /* 0x000e620000008800 */
[----:B-----5:R-:W2:Y:S01]  /*3730*/  S2R R0, SR_LANEID ;  /* 0x0000000000007919 */ /* 0x020ea20000000000 */
[----:B------:R-:W-:Y:S01]  /*3740*/  UISETP.NE.AND UP0, UPT, UR12, 0x1, UPT ;  /* 0x000000010c00788c */ /* 0x000fe2000bf05270 */
[----:B------:R-:W-:Y:S02]  /*3750*/  UMOV UR4, 0x400 ;  /* 0x0000040000047882 */ /* 0x000fe40000000000 */
[----:B-1----:R-:W-:-:S04]  /*3760*/  ULEA UR4, UR5, UR4, 0x18 ;  /* 0x0000000405047291 */ /* 0x002fc8000f8ec03f */
[----:B------:R-:W-:-:S04]  /*3770*/  UIADD3 UR5, UR4, 0x80, URZ ;  /* 0x0000008004057890 */ /* 0x000fc8000fffe03f */
[----:B------:R-:W-:Y:S01]  /*3780*/  @!UP0 UIADD3 UR5, UR4, URZ, URZ ;  /* 0x0000003f04058290 */ /* 0x000fe2000fffe03f */
[----:B--2---:R-:W-:-:S05]  /*3790*/  IMAD.SHL.U32 R0, R0, 0x4, RZ ;  /* 0x0000000400007824 */ /* 0x004fca00078e00ff */
[----:B------:R-:W-:Y:S01]  /*37a0*/  IMAD.U32 R3, RZ, RZ, UR5 ;  /* 0x00000005ff037e24 */ /* 0x000fe2000f8e00ff */
[----:B------:R-:W-:-:S04]  /*37b0*/  IADD3 R2, P0, R0, UR36, RZ ;  /* 0x0000002400027c10 */ /* 0x000fc8000ff1e0ff */
[----:B---3--:R-:W-:Y:S02]  /*37c0*/  IADD3 R4, R0, 0x34780, R3 ;  /* 0x0003478000047810 */ /* 0x008fe40007ffe003 */
[----:B------:R-:W-:-:S03]  /*37d0*/  IADD3.X R3, RZ, UR37, RZ, P0, !PT ;  /* 0x00000025ff037c10 */ /* 0x000fc600087fe4ff */
[----:B------:R-:W1:Y:S04]  /*37e0*/  LDS R5, [R4] ;  /* 0x0000000004057984 */ /* 0x000e680000000800 */
[----:B-1----:R1:W5:Y:S02]  /*37f0*/  ATOMG.E.EXCH.STRONG.GPU PT, RZ, [R2], R5 ;  /* 0x0000000502ff73a8 */ /* 0x00236400041ee100 */
.L_x_29:
[----:B-----5:R-:W-:Y:S01]  /*3800*/  SHF.R.S32.HI R0, RZ, 0x1f, R21 ;  /* 0x0000001fff007819 */ /* 0x020fe20000011415 */
[----:B------:R-:W3:Y:S01]  /*3810*/  S2UR UR56, SR_CgaCtaId ;  /* 0x00000000003879c3 */ /* 0x000ee20000008800 */
[----:B------:R-:W-:Y:S01]  /*3820*/  UISETP.NE.AND UP1, UPT, UR12, 0x1, UPT ;  /* 0x000000010c00788c */ /* 0x000fe2000bf25270 */
[----:B------:R-:W-:Y:S01]  /*3830*/  IMAD.MOV.U32 R23, RZ, RZ, RZ ;  /* 0x000000ffff177224 */ /* 0x000fe200078e00ff */
[----:B------:R-:W-:Y:S01]  /*3840*/  LEA.HI R0, R0, R21, RZ, 0x7 ;  /* 0x0000001500007211 */ /* 0x000fe200078f38ff */
[----:B------:R-:W-:Y:S01]  /*3850*/  UISETP.NE.AND UP0, UPT, UR31, URZ, UPT ;  /* 0x0000003f1f00728c */ /* 0x000fe2000bf05270 */
[----:B------:R-:W-:Y:S02]  /*3860*/  UMOV UR50, 0x400 ;  /* 0x0000040000327882 */ /* 0x000fe40000000000 */
[----:B------:R-:W-:Y:S01]  /*3870*/  LOP3.LUT R0, R0, 0xffffff80, RZ, 0xc0, !PT ;  /* 0xffffff8000007812 */ /* 0x000fe200078ec0ff */
[----:B------:R-:W-:Y:S02]  /*3880*/  USEL UR4, URZ, 0x1, UP0 ;  /* 0x000000013f047887 */ /* 0x000fe40008000000 */
[----:B------:R-:W-:-:S02]  /*3890*/  USHF.L.U32 UR47, UR31, 0x3, URZ ;  /* 0x000000031f2f7899 */ /* 0x000fc4000800063f */
[----:B------:R-:W-:Y:S01]  /*38a0*/  IMAD.IADD R0, R21, 0x1, -R0 ;  /* 0x0000000115007824 */ /* 0x000fe200078e0a00 */
[----:B------:R-:W-:Y:S01]  /*38b0*/  ULOP3.LUT UR48, UR40, 0x1, URZ, 0xfc, !UPT ;  /* 0x0000000128307892 */ /* 0x000fe2000f8efc3f */
[----:B------:R-:W-:Y:S01]  /*38c0*/  IMAD.U32 R216, RZ, RZ, UR4 ;  /* 0x00000004ffd87e24 */ /* 0x000fe2000f8e00ff */
[----:B------:R-:W-:Y:S01]  /*38d0*/  ULOP3.LUT UR53, UR47, 0x8, URZ, 0xc0, !UPT ;  /* 0x000000082f357892 */ /* 0x000fe2000f8ec03f */
[C---:B-1----:R-:W-:Y:S01]  /*38e0*/  IMAD.SHL.U32 R2, R0.reuse, 0x40, RZ ;  /* 0x0000004000027824 */ /* 0x042fe200078e00ff */
[----:B------:R-:W-:Y:S01]  /*38f0*/  SHF.R.S32.HI R3, RZ, 0x1f, R0 ;  /* 0x0000001fff037819 */ /* 0x000fe20000011400 */
[----:B------:R-:W-:Y:S01]  /*3900*/  ULOP3.LUT UR49, UR59, 0x1, URZ, 0xfc, !UPT ;  /* 0x000000013b317892 */ /* 0x000fe2000f8efc3f */
[----:B------:R-:W-:Y:S01]  /*3910*/  IADD3 R221, R0, 0x1f, RZ ;  /* 0x0000001f00dd7810 */ /* 0x000fe20007ffe0ff */
[----:B------:R-:W-:Y:S01]  /*3920*/  ULOP3.LUT UR54, UR61, 0x1, URZ, 0xfc, !UPT ;  /* 0x000000013d367892 */ /* 0x000fe2000f8efc3f */
[CC--:B--2---:R-:W-:Y:S01]  /*3930*/  LEA.HI R4, R3.reuse, R0.reuse, RZ, 0x5 ;  /* 0x0000000003047211 */ /* 0x0c4fe200078f28ff */
[----:B------:R-:W-:Y:S01]  /*3940*/  ULOP3.LUT UR55, UR47, 0x8, URZ, 0xc, !UPT ;  /* 0x000000082f377892 */ /* 0x000fe2000f8e0c3f */
[----:B------:R-:W-:Y:S01]  /*3950*/  LOP3.LUT R5, R2, 0x40, RZ, 0xc0, !PT ;  /* 0x0000004002057812 */ /* 0x000fe200078ec0ff */
[----:B---3--:R-:W-:Y:S01]  /*3960*/  ULEA UR50, UR56, UR50, 0x18 ;  /* 0x0000003238327291 */ /* 0x008fe2000f8ec03f */
[----:B------:R-:W-:Y:S01]  /*3970*/  SHF.R.U32.HI R2, RZ, 0x1, R4 ;  /* 0x00000001ff027819 */ /* 0x000fe20000011604 */
[----:B------:R-:W-:Y:S01]  /*3980*/  ULOP3.LUT UR53, UR53, 0x18, URZ, 0x3c, !UPT ;  /* 0x0000001835357892 */ /* 0x000fe2000f8e3c3f */
[-C--:B------:R-:W-:Y:S01]  /*3990*/  LEA.HI R4, R3, R0.reuse, RZ, 0x3 ;  /* 0x0000000003047211 */ /* 0x080fe200078f18ff */
[----:B------:R-:W-:Y:S01]  /*39a0*/  UIADD3 UR52, UR50, 0x80, URZ ;  /* 0x0000008032347890 */ /* 0x000fe2000fffe03f */
[----:B----4-:R-:W-:Y:S01]  /*39b0*/  LOP3.LUT R7, R5, 0x30, R2, 0xf8, !PT ;  /* 0x0000003005077812 */ /* 0x010fe200078ef802 */
[----:B------:R-:W-:Y:S01]  /*39c0*/  UIADD3 UR51, UR50, 0x34550, URZ ;  /* 0x0003455032337890 */ /* 0x000fe2000fffe03f */
[-C--:B------:R-:W-:Y:S01]  /*39d0*/  LEA.HI R2, R0, R0.reuse, RZ, 0x1 ;  /* 0x0000000000027211 */ /* 0x080fe200078f08ff */
[----:B------:R-:W-:Y:S01]  /*39e0*/  @!UP1 UIADD3 UR52, UR50, URZ, URZ ;  /* 0x0000003f32349290 */ /* 0x000fe2000fffe03f */
[----:B------:R-:W-:Y:S01]  /*39f0*/  LEA.HI R3, R3, R0, RZ, 0x4 ;  /* 0x0000000003037211 */ /* 0x000fe200078f20ff */
[----:B------:R-:W-:Y:S01]  /*3a00*/  UIADD3 UR5, UR47, UR51, URZ ;  /* 0x000000332f057290 */ /* 0x000fe2000fffe03f */
[----:B------:R-:W-:Y:S01]  /*3a10*/  SHF.R.S32.HI R2, RZ, 0x1, R2 ;  /* 0x00000001ff027819 */ /* 0x000fe20000011402 */
[----:B------:R-:W-:Y:S01]  /*3a20*/  UIADD3 UR52, UR52, 0x34780, URZ ;  /* 0x0003478034347890 */ /* 0x000fe2000fffe03f */
[----:B------:R-:W-:-:S02]  /*3a30*/  LOP3.LUT R7, R7, 0x8, R4, 0xf8, !PT ;  /* 0x0000000807077812 */ /* 0x000fc400078ef804 */
[----:B------:R-:W-:Y:S02]  /*3a40*/  SHF.L.U32 R2, R2, 0x7, RZ ;  /* 0x0000000702027819 */ /* 0x000fe400000006ff */
[----:B------:R-:W-:Y:S02]  /*3a50*/  SHF.R.S32.HI R4, RZ, 0x4, R3 ;  /* 0x00000004ff047819 */ /* 0x000fe40000011403 */
[----:B------:R-:W-:Y:S02]  /*3a60*/  LOP3.LUT R2, R2, 0x180, RZ, 0xc0, !PT ;  /* 0x0000018002027812 */ /* 0x000fe400078ec0ff */
[----:B------:R-:W-:Y:S02]  /*3a70*/  LEA.HI R3, R3, R4, RZ, 0x1 ;  /* 0x0000000403037211 */ /* 0x000fe400078f08ff */
[----:B------:R-:W-:Y:S02]  /*3a80*/  LOP3.LUT R5, R2, R5, RZ, 0xfc, !PT ;  /* 0x0000000502057212 */ /* 0x000fe400078efcff */
[----:B------:R-:W-:-:S02]  /*3a90*/  LOP3.LUT R3, R3, 0x7ffffe, RZ, 0xc0, !PT ;  /* 0x007ffffe03037812 */ /* 0x000fc400078ec0ff */
[----:B------:R-:W-:-:S03]  /*3aa0*/  SHF.R.U32.HI R5, RZ, 0x3, R5 ;  /* 0x00000003ff057819 */ /* 0x000fc60000011605 */
[----:B------:R-:W-:Y:S01]  /*3ab0*/  IMAD.IADD R3, R4, 0x1, -R3 ;  /* 0x0000000104037824 */ /* 0x000fe200078e0a03 */
[----:B------:R-:W-:Y:S01]  /*3ac0*/  LOP3.LUT R220, R5, R7, R2, 0x1e, !PT ;  /* 0x0000000705dc7212 */ /* 0x000fe200078e1e02 */
[----:B------:R-:W-:-:S03]  /*3ad0*/  IMAD.MOV.U32 R5, RZ, RZ, 0x1 ;  /* 0x00000001ff057424 */ /* 0x000fc600078e00ff */
[----:B------:R-:W-:-:S07]  /*3ae0*/  LEA R220, R3, R220, 0x9 ;  /* 0x000000dc03dc7211 */ /* 0x000fce00078e48ff */
.L_x_157:
[----:B-1----:R-:W1:Y:S02]  /*3af0*/  LDC.64 R2, c[0x0][0x290] ;  /* 0x0000a400ff027b82 */ /* 0x002e640000000a00 */
[----:B-1----:R-:W-:-:S05]  /*3b00*/  IMAD.WIDE R2, R18, 0xc, R2 ;  /* 0x0000000c12027825 */ /* 0x002fca00078e0202 */
[----:B--2---:R-:W2:Y:S01]  /*3b10*/  LDG.E R4, desc[UR38][R2.64+0x8] ;  /* 0x0000082602047981 */ /* 0x004ea2000c1e1900 */
[----:B------:R-:W-:Y:S01]  /*3b20*/  SHF.L.U32 R7, R216, 0x1f, RZ ;  /* 0x0000001fd8077819 */ /* 0x000fe200000006ff */
[----:B------:R-:W-:Y:S01]  /*3b30*/  IMAD.U32 R6, RZ, RZ, UR51 ;  /* 0x00000033ff067e24 */ /* 0x000fe2000f8e00ff */
[----:B------:R-:W-:Y:S01]  /*3b40*/  UMOV UR9, UR41 ;  /* 0x0000002900097c82 */ /* 0x000fe20008000000 */
[----:B------:R-:W-:Y:S02]  /*3b50*/  IMAD.MOV.U32 R218, RZ, RZ, R18 ;  /* 0x000000ffffda7224 */ /* 0x000fe400078e0012 */
[----:B------:R-:W1:Y:S01]  /*3b60*/  SYNCS.PHASECHK.TRANS64.TRYWAIT P0, [R6+UR47], R7 ;  /* 0x00000007060075a7 */ /* 0x000e62000800016f */
[----:B--2---:R-:W-:-:S13]  /*3b70*/  R2UR UR4, R4 ;  /* 0x00000000040472ca */ /* 0x004fda00000e0000 */
[----:B------:R-:W-:-:S04]  /*3b80*/  UIADD3 UR4, UR4, 0x3f, URZ ;  /* 0x0000003f04047890 */ /* 0x000fc8000fffe03f */
[----:B------:R-:W-:-:S04]  /*3b90*/  USHF.R.S32.HI UR5, URZ, 0x1f, UR4 ;  /* 0x0000001f3f057899 */ /* 0x000fc80008011404 */
[----:B------:R-:W-:-:S04]  /*3ba0*/  ULEA.HI UR5, UR5, UR4, URZ, 0x6 ;  /* 0x0000000405057291 */ /* 0x000fc8000f8f303f */
[----:B------:R-:W-:Y:S01]  /*3bb0*/  USHF.R.S32.HI UR10, URZ, 0x6, UR5 ;  /* 0x000000063f0a7899 */ /* 0x000fe20008011405 */
[----:B-1----:R-:W-:Y:S11]  /*3bc0*/  @!P0 BRA `(.L_x_34) ;  /* 0x0000010800748947 */ /* 0x002ff60003800000 */
.L_x_364:
[----:B------:R2:W-:Y:S01]  /*3bd0*/  STL [R1], RZ ;  /* 0x000000ff01007387 */ /* 0x0005e20000100800 */
[----:B------:R-:W-:Y:S01]  /*3be0*/  ISETP.GE.AND P0, PT, R4, 0x1, PT ;  /* 0x000000010400780c */ /* 0x000fe20003f06270 */
[----:B------:R-:W-:Y:S01]  /*3bf0*/  UMOV UR8, URZ ;  /* 0x0000003f00087c82 */ /* 0x000fe20008000000 */
[----:B------:R-:W-:Y:S01]  /*3c00*/  SHF.R.S32.HI R19, RZ, 0x1f, R18 ;  /* 0x0000001fff137819 */ /* 0x000fe20000011412 */
[----:B------:R2:W-:Y:S01]  /*3c10*/  STL [R1+0x4], RZ ;  /* 0x000004ff01007387 */ /* 0x0005e20000100800 */
[----:B-1----:R-:W-:Y:S02]  /*3c20*/  MOV R0, UR42 ;  /* 0x0000002a00007c02 */ /* 0x002fe40008000f00 */
[----:B------:R-:W-:Y:S02]  /*3c30*/  CS2R R86, SRZ ;  /* 0x0000000000567805 */ /* 0x000fe4000001ff00 */
[----:B------:R-:W-:Y:S01]  /*3c40*/  CS2R R152, SRZ ;  /* 0x0000000000987805 */ /* 0x000fe2000001ff00 */
[----:B------:R2:W-:Y:S01]  /*3c50*/  STL [R1+0x8], RZ ;  /* 0x000008ff01007387 */ /* 0x0005e20000100800 */
[----:B------:R-:W-:-:S02]  /*3c60*/  CS2R R154, SRZ ;  /* 0x00000000009a7805 */ /* 0x000fc4000001ff00 */
[----:B------:R-:W-:Y:S02]  /*3c70*/  CS2R R156, SRZ ;  /* 0x00000000009c7805 */ /* 0x000fe4000001ff00 */
[----:B------:R-:W-:Y:S01]  /*3c80*/  CS2R R158, SRZ ;  /* 0x00000000009e7805 */ /* 0x000fe2000001ff00 */
[----:B------:R2:W-:Y:S01]  /*3c90*/  STL [R1+0xc], RZ ;  /* 0x00000cff01007387 */ /* 0x0005e20000100800 */
[----:B------:R-:W-:Y:S02]  /*3ca0*/  CS2R R160, SRZ ;  /* 0x0000000000a07805 */ /* 0x000fe4000001ff00 */
        /* <DEDUP_REMOVED lines=119> */
[----:B------:R-:W-:-:S03]  /*4420*/  CS2R R84, SRZ ;  /* 0x0000000000547805 */ /* 0x000fc6000001ff00 */
[----:B------:R2:W-:Y:S04]  /*4430*/  STL [R1+0x88], RZ ;  /* 0x000088ff01007387 */ /* 0x0005e80000100800 */
        /* <DEDUP_REMOVED lines=28> */
[----:B------:R2:W-:Y:S01]  /*4600*/  STL [R1+0xfc], RZ ;  /* 0x0000fcff01007387 */ /* 0x0005e20000100800 */
[----:B------:R-:W-:Y:S05]  /*4610*/  @!P0 BRA `(.L_x_35) ;  /* 0x00000010008c8947 */ /* 0x000fea0003800000 */
[----:B------:R-:W-:-:S06]  /*4620*/  UISETP.NE.AND UP0, UPT, UR48, 0x3, UPT ;  /* 0x000000033000788c */ /* 0x000fcc000bf05270 */
[----:B------:R-:W-:-:S13]  /*4630*/  PLOP3.LUT P1, PT, PT, PT, UP0, 0x80, 0x0 ;  /* 0x000000000000781c */ /* 0x000fda0003f2f008 */
[----:B------:R-:W-:Y:S05]  /*4640*/  @!P1 BRA `(.L_x_36) ;  /* 0x0000000000049947 */ /* 0x000fea0003800000 */
[----:B------:R-:W-:Y:S01]  /*4650*/  BPT.TRAP 0x1 ;  /* 0x000000040000795c */ /* 0x000fe20000300000 */
.L_x_36:
[----:B------:R-:W-:Y:S01]  /*4660*/  ULEA UR4, UR41, UR50, 0x3 ;  /* 0x0000003229047291 */ /* 0x000fe2000f8e183f */
[----:B------:R-:W-:-:S05]  /*4670*/  IMAD.U32 R0, RZ, RZ, UR42 ;  /* 0x0000002aff007e24 */ /* 0x000fca000f8e00ff */
[----:B------:R-:W-:-:S04]  /*4680*/  SHF.L.U32 R0, R0, 0x1f, RZ ;  /* 0x0000001f00007819 */ /* 0x000fc800000006ff */
[----:B------:R1:W3:Y:S01]  /*4690*/  SYNCS.PHASECHK.TRANS64.TRYWAIT P0, [UR4+0x34480], R0 ;  /* 0x03448000ff0075a7 */ /* 0x0002e20008000144 */
[----:B------:R-:W-:Y:S05]  /*46a0*/  @!P1 BRA `(.L_x_37) ;  /* 0x0000000000049947 */ /* 0x000fea0003800000 */
[----:B------:R-:W-:Y:S01]  /*46b0*/  BPT.TRAP 0x1 ;  /* 0x000000040000795c */ /* 0x000fe20000300000 */
.L_x_37:
[----:B---3--:R-:W-:Y:S05]  /*46c0*/  @P0 BRA `(.L_x_38) ;  /* 0x0000000000080947 */ /* 0x008fea0003800000 */
[----:B------:R-:W3:Y:S02]  /*46d0*/  SYNCS.PHASECHK.TRANS64.TRYWAIT P0, [UR4+0x34480], R0 ;  /* 0x03448000ff0075a7 */ /* 0x000ee40008000144 */
[----:B---3--:R-:W-:Y:S05]  /*46e0*/  @!P0 BRA `(.L_x_39) ;  /* 0x000000fc00c88947 */ /* 0x008fea0003800000 */
.L_x_38:
[----:B------:R-:W-:Y:S01]  /*46f0*/  UIADD3 UR5, UR50, 0x20000, URZ ;  /* 0x0002000032057890 */ /* 0x000fe2000fffe03f */
[----:B------:R-:W-:Y:S01]  /*4700*/  WARPGROUP.ARRIVE ;  /* 0x00000000000079c5 */ /* 0x000fe20000000000 */
[----:B------:R-:W-:Y:S01]  /*4710*/  USHF.R.U32.HI UR4, URZ, 0x4, UR50 ;  /* 0x000000043f047899 */ /* 0x000fe20008011632 */
[----:B------:R-:W-:Y:S01]  /*4720*/  STL.64 [R1+0x1d8], R220 ;  /* 0x0001d8dc01007387 */ /* 0x000fe20000100a00 */
[----:B------:R-:W-:Y:S02]  /*4730*/  USHF.R.U32.HI UR5, URZ, 0x4, UR5 ;  /* 0x000000043f057899 */ /* 0x000fe40008011605 */
[----:B------:R-:W-:Y:S01]  /*4740*/  ULOP3.LUT UR4, UR4, 0x3fff, URZ, 0xc0, !UPT ;  /* 0x00003fff04047892 */ /* 0x000fe2000f8ec03f */
[----:B------:R-:W-:Y:S01]  /*4750*/  STL [R1+0x1d4], R218 ;  /* 0x0001d4da01007387 */ /* 0x000fe20000100800 */
[----:B------:R-:W-:Y:S02]  /*4760*/  ULOP3.LUT UR5, UR5, 0x3fff, URZ, 0xc0, !UPT ;  /* 0x00003fff05057892 */ /* 0x000fe4000f8ec03f */
[----:B------:R-:W-:Y:S01]  /*4770*/  ULOP3.LUT UR4, UR4, 0x10000, URZ, 0xfc, !UPT ;  /* 0x0001000004047892 */ /* 0x000fe2000f8efc3f */
[----:B------:R4:W-:Y:S01]  /*4780*/  STL [R1+0x1d0], R216 ;  /* 0x0001d0d801007387 */ /* 0x0009e20000100800 */
[----:B------:R-:W-:-:S02]  /*4790*/  ULOP3.LUT UR5, UR5, 0x10000, URZ, 0xfc, !UPT ;  /* 0x0001000005057892 */ /* 0x000fc4000f8efc3f */
[----:B------:R-:W-:Y:S02]  /*47a0*/  ULEA UR8, UR41, UR4, 0xa ;  /* 0x0000000429087291 */ /* 0x000fe4000f8e503f */
[----:B------:R-:W-:Y:S01]  /*47b0*/  ULEA UR9, UR41, UR5, 0x9 ;  /* 0x0000000529097291 */ /* 0x000fe2000f8e483f */
[----:B------:R-:W-:Y:S02]  /*47c0*/  UMOV UR7, 0x80000020 ;  /* 0x8000002000077882 */ /* 0x000fe40000000000 */
[----:B------:R-:W-:Y:S02]  /*47d0*/  UMOV UR5, 0x80000020 ;  /* 0x8000002000057882 */ /* 0x000fe40000000000 */
[----:B------:R-:W-:Y:S02]  /*47e0*/  UMOV UR4, UR8 ;  /* 0x0000000800047c82 */ /* 0x000fe40008000000 */
[----:B------:R-:W-:Y:S02]  /*47f0*/  UMOV UR6, UR9 ;  /* 0x0000000900067c82 */ /* 0x000fe40008000000 */
[----:B------:R-:W-:Y:S01]  /*4800*/  QGMMA.64x128x32.F32.E4M3.E4M3 R76, gdesc[UR4], RZ, !UPT, gsb0 ;  /* 0x01e00000044c79f3 */ /* 0x000fe2000c0008ff */
[----:B------:R-:W-:Y:S01]  /*4810*/  UIADD3 UR4, UR8, 0x100, URZ ;  /* 0x0000010008047890 */ /* 0x000fe2000fffe03f */
[----:B------:R-:W-:Y:S01]  /*4820*/  UMOV UR5, 0x80000020 ;  /* 0x8000002000057882 */ /* 0x000fe20000000000 */
[----:B------:R-:W-:-:S02]  /*4830*/  WARPGROUP.DEPBAR.LE gsb0, 0x0 ;  /* 0x00008000000079c5 */ /* 0x000fc40000010000 */
[----:B------:R-:W-:Y:S01]  /*4840*/  WARPGROUP.ARRIVE ;  /* 0x00000000000079c5 */ /* 0x000fe20000000000 */
[----:B------:R-:W-:Y:S01]  /*4850*/  IMAD.MOV.U32 R61, RZ, RZ, R88 ;  /* 0x000000ffff3d7224 */ /* 0x000fe200078e0058 */
[----:B------:R-:W-:Y:S01]  /*4860*/  MOV R60, R89 ;  /* 0x00000059003c7202 */ /* 0x000fe20000000f00 */
[----:B------:R-:W-:Y:S01]  /*4870*/  IMAD.MOV.U32 R59, RZ, RZ, R90 ;  /* 0x000000ffff3b7224 */ /* 0x000fe200078e005a */
[----:B------:R-:W-:Y:S01]  /*4880*/  MOV R57, R92 ;  /* 0x0000005c00397202 */ /* 0x000fe20000000f00 */
[----:B------:R-:W-:Y:S02]  /*4890*/  IMAD.MOV.U32 R58, RZ, RZ, R91 ;  /* 0x000000ffff3a7224 */ /* 0x000fe400078e005b */
[----:B------:R-:W-:Y:S01]  /*48a0*/  QGMMA.64x128x32.F32.E4M3.E4M3 R152, gdesc[UR4], RZ, !UPT, gsb0 ;  /* 0x01e00000049879f3 */ /* 0x000fe2000c0008ff */
[----:B------:R-:W-:Y:S01]  /*48b0*/  UIADD3 UR4, UR8, 0x200, URZ ;  /* 0x0000020008047890 */ /* 0x000fe2000fffe03f */
[----:B------:R-:W-:Y:S01]  /*48c0*/  IMAD.MOV.U32 R56, RZ, RZ, R93 ;  /* 0x000000ffff387224 */ /* 0x000fe200078e005d */
[----:B------:R-:W-:Y:S01]  /*48d0*/  MOV R54, R95 ;  /* 0x0000005f00367202 */ /* 0x000fe20000000f00 */
        /* <DEDUP_REMOVED lines=39> */
[----:B------:R-:W-:Y:S01]  /*4b50*/  UMOV UR5, 0x80000020 ;  /* 0x8000002000057882 */ /* 0x000fe20000000000 */
        /* <DEDUP_REMOVED lines=8> */
[----:B---3--:R-:W-:Y:S01]  /*4be0*/  IMAD.MOV.U32 R3, RZ, RZ, R137 ;  /* 0x000000ffff037224 */ /* 0x008fe200078e0089 */
[----:B----4-:R-:W-:Y:S01]  /*4bf0*/  MOV R216, R15 ;  /* 0x0000000f00d87202 */ /* 0x010fe20000000f00 */
[----:B-1----:R-:W-:Y:S01]  /*4c00*/  IMAD.MOV.U32 R0, RZ, RZ, R139 ;  /* 0x000000ffff007224 */ /* 0x002fe200078e008b */
        /* <DEDUP_REMOVED lines=9> */
[----:B------:R-:W-:-:S02]  /*4ca0*/  IMAD.MOV.U32 R67, RZ, RZ, R82 ;  /* 0x000000ffff437224 */ /* 0x000fc400078e0052 */
[----:B------:R-:W-:Y:S02]  /*4cb0*/  IMAD.MOV.U32 R65, RZ, RZ, R84 ;  /* 0x000000ffff417224 */ /* 0x000fe400078e0054 */
[----:B------:R-:W-:Y:S02]  /*4cc0*/  IMAD.MOV.U32 R64, RZ, RZ, R85 ;  /* 0x000000ffff407224 */ /* 0x000fe400078e0055 */
[----:B------:R-:W-:Y:S02]  /*4cd0*/  IMAD.MOV.U32 R62, RZ, RZ, R87 ;  /* 0x000000ffff3e7224 */ /* 0x000fe400078e0057 */
[----:B------:R-:W-:Y:S02]  /*4ce0*/  IMAD.MOV.U32 R217, RZ, RZ, R14 ;  /* 0x000000ffffd97224 */ /* 0x000fe400078e000e */
[----:B------:R-:W-:Y:S02]  /*4cf0*/  IMAD.MOV.U32 R219, RZ, RZ, R12 ;  /* 0x000000ffffdb7224 */ /* 0x000fe400078e000c */
[----:B------:R-:W-:-:S02]  /*4d00*/  IMAD.MOV.U32 R221, RZ, RZ, R10 ;  /* 0x000000ffffdd7224 */ /* 0x000fc400078e000a */
[----:B------:R-:W-:Y:S02]  /*4d10*/  IMAD.MOV.U32 R223, RZ, RZ, R8 ;  /* 0x000000ffffdf7224 */ /* 0x000fe400078e0008 */
[----:B------:R-:W-:Y:S02]  /*4d20*/  IMAD.MOV.U32 R225, RZ, RZ, R3 ;  /* 0x000000ffffe17224 */ /* 0x000fe400078e0003 */
[----:B------:R-:W-:Y:S01]  /*4d30*/  IMAD.MOV.U32 R227, RZ, RZ, R0 ;  /* 0x000000ffffe37224 */ /* 0x000fe200078e0000 */
[----:B------:R-:W-:Y:S02]  /*4d40*/  WARPGROUP.DEPBAR.LE gsb0, 0x0 ;  /* 0x00008000000079c5 */ /* 0x000fe40000010000 */
[----:B------:R-:W-:Y:S01]  /*4d50*/  WARPGROUP.ARRIVE ;  /* 0x00000000000079c5 */ /* 0x000fe20000000000 */
[----:B------:R1:W-:Y:S04]  /*4d60*/  STL.64 [R1+0x1c8], R214 ;  /* 0x0001c8d601007387 */ /* 0x0003e80000100a00 */
[----:B------:R3:W-:Y:S01]  /*4d70*/  STL.64 [R1+0x1c0], R212 ;  /* 0x0001c0d401007387 */ /* 0x0007e20000100a00 */
[----:B------:R-:W-:Y:S01]  /*4d80*/  QGMMA.64x128x32.F32.E4M3.E4M3 R88, gdesc[UR4], RZ, !UPT, gsb0 ;  /* 0x01e00000045879f3 */ /* 0x000fe2000c0008ff */
[----:B------:R-:W-:-:S02]  /*4d90*/  UIADD3 UR4, UR8, 0x300, URZ ;  /* 0x0000030008047890 */ /* 0x000fc4000fffe03f */
[----:B------:R4:W-:Y:S01]  /*4da0*/  STL.64 [R1+0x1b8], R210 ;  /* 0x0001b8d201007387 */ /* 0x0009e20000100a00 */
[----:B------:R-:W-:-:S03]  /*4db0*/  UMOV UR5, 0x80000020 ;  /* 0x8000002000057882 */ /* 0x000fc60000000000 */
[----:B------:R2:W-:Y:S01]  /*4dc0*/  STL.64 [R1+0x1b0], R208 ;  /* 0x0001b0d001007387 */ /* 0x0005e20000100a00 */
[----:B-1----:R-:W-:Y:S01]  /*4dd0*/  MOV R214, R21 ;  /* 0x0000001500d67202 */ /* 0x002fe20000000f00 */
[----:B------:R-:W-:Y:S02]  /*4de0*/  IMAD.MOV.U32 R215, RZ, RZ, R20 ;  /* 0x000000ffffd77224 */ /* 0x000fe400078e0014 */
[----:B------:R1:W-:Y:S01]  /*4df0*/  STL.64 [R1+0x1a8], R206 ;  /* 0x0001a8ce01007387 */ /* 0x0003e20000100a00 */
[----:B---3--:R-:W-:Y:S01]  /*4e00*/  MOV R212, R25 ;  /* 0x0000001900d47202 */ /* 0x008fe20000000f00 */
[----:B------:R-:W-:Y:S02]  /*4e10*/  IMAD.MOV.U32 R213, RZ, RZ, R24 ;  /* 0x000000ffffd57224 */ /* 0x000fe400078e0018 */
[----:B------:R3:W-:Y:S01]  /*4e20*/  STL.64 [R1+0x1a0], R204 ;  /* 0x0001a0cc01007387 */ /* 0x0007e20000100a00 */
[----:B----4-:R-:W-:Y:S01]  /*4e30*/  MOV R210, R27 ;  /* 0x0000001b00d27202 */ /* 0x010fe20000000f00 */
[----:B------:R-:W-:-:S02]  /*4e40*/  IMAD.MOV.U32 R211, RZ, RZ, R26 ;  /* 0x000000ffffd37224 */ /* 0x000fc400078e001a */
[----:B------:R4:W-:Y:S01]  /*4e50*/  STL.64 [R1+0x198], R202 ;  /* 0x000198ca01007387 */ /* 0x0009e20000100a00 */
[----:B--2---:R-:W-:Y:S01]  /*4e60*/  MOV R208, R29 ;  /* 0x0000001d00d07202 */ /* 0x004fe20000000f00 */
[----:B------:R-:W-:Y:S02]  /*4e70*/  IMAD.MOV.U32 R209, RZ, RZ, R28 ;  /* 0x000000ffffd17224 */ /* 0x000fe400078e001c */
[----:B------:R2:W-:Y:S01]  /*4e80*/  STL.64 [R1+0x190], R200 ;  /* 0x000190c801007387 */ /* 0x0005e20000100a00 */
[----:B-1----:R-:W-:Y:S01]  /*4e90*/  MOV R206, R31 ;  /* 0x0000001f00ce7202 */ /* 0x002fe20000000f00 */
[----:B------:R-:W-:Y:S02]  /*4ea0*/  IMAD.MOV.U32 R207, RZ, RZ, R30 ;  /* 0x000000ffffcf7224 */ /* 0x000fe400078e001e */
[----:B------:R1:W-:Y:S01]  /*4eb0*/  STL.64 [R1+0x188], R198 ;  /* 0x000188c601007387 */ /* 0x0003e20000100a00 */
[----:B---3--:R-:W-:Y:S01]  /*4ec0*/  MOV R204, R33 ;  /* 0x0000002100cc7202 */ /* 0x008fe20000000f00 */
[----:B------:R-:W-:-:S02]  /*4ed0*/  IMAD.MOV.U32 R205, RZ, RZ, R32 ;  /* 0x000000ffffcd7224 */ /* 0x000fc400078e0020 */
[----:B------:R3:W-:Y:S01]  /*4ee0*/  STL.64 [R1+0x180], R196 ;  /* 0x000180c401007387 */ /* 0x0007e20000100a00 */
[----:B----4-:R-:W-:Y:S01]  /*4ef0*/  MOV R202, R35 ;  /* 0x0000002300ca7202 */ /* 0x010fe20000000f00 */
[----:B------:R-:W-:Y:S02]  /*4f00*/  IMAD.MOV.U32 R203, RZ, RZ, R34 ;  /* 0x000000ffffcb7224 */ /* 0x000fe400078e0022 */
[----:B------:R4:W-:Y:S01]  /*4f10*/  STL.64 [R1+0x178], R194 ;  /* 0x000178c201007387 */ /* 0x0009e20000100a00 */
[----:B--2---:R-:W-:Y:S01]  /*4f20*/  MOV R200, R37 ;  /* 0x0000002500c87202 */ /* 0x004fe20000000f00 */
[----:B------:R-:W-:Y:S02]  /*4f30*/  IMAD.MOV.U32 R201, RZ, RZ, R36 ;  /* 0x000000ffffc97224 */ /* 0x000fe400078e0024 */
[----:B------:R2:W-:Y:S01]  /*4f40*/  STL.64 [R1+0x170], R192 ;  /* 0x000170c001007387 */ /* 0x0005e20000100a00 */
[----:B-1----:R-:W-:Y:S01]  /*4f50*/  MOV R198, R39 ;  /* 0x0000002700c67202 */ /* 0x002fe20000000f00 */
[----:B------:R-:W-:-:S02]  /*4f60*/  IMAD.MOV.U32 R199, RZ, RZ, R38 ;  /* 0x000000ffffc77224 */ /* 0x000fc400078e0026 */
[----:B------:R1:W-:Y:S01]  /*4f70*/  STL.64 [R1+0x168], R190 ;  /* 0x000168be01007387 */ /* 0x0003e20000100a00 */
[----:B---3--:R-:W-:Y:S01]  /*4f80*/  MOV R196, R41 ;  /* 0x0000002900c47202 */ /* 0x008fe20000000f00 */
[----:B------:R-:W-:Y:S02]  /*4f90*/  IMAD.MOV.U32 R197, RZ, RZ, R40 ;  /* 0x000000ffffc57224 */ /* 0x000fe400078e0028 */
[----:B------:R3:W-:Y:S01]  /*4fa0*/  STL.64 [R1+0x160], R188 ;  /* 0x000160bc01007387 */ /* 0x0007e20000100a00 */
[----:B----4-:R-:W-:Y:S01]  /*4fb0*/  MOV R194, R43 ;  /* 0x0000002b00c27202 */ /* 0x010fe20000000f00 */
[----:B------:R-:W-:Y:S02]  /*4fc0*/  IMAD.MOV.U32 R195, RZ, RZ, R42 ;  /* 0x000000ffffc37224 */ /* 0x000fe400078e002a */
[----:B------:R4:W-:Y:S01]  /*4fd0*/  STL.64 [R1+0x158], R186 ;  /* 0x000158ba01007387 */ /* 0x0009e20000100a00 */
[----:B--2---:R-:W-:Y:S01]  /*4fe0*/  MOV R192, R45 ;  /* 0x0000002d00c07202 */ /* 0x004fe20000000f00 */
[----:B------:R-:W-:-:S02]  /*4ff0*/  IMAD.MOV.U32 R193, RZ, RZ, R44 ;  /* 0x000000ffffc17224 */ /* 0x000fc400078e002c */
        /* <DEDUP_REMOVED lines=32> */
[----:B------:R-:W-:Y:S01]  /*5200*/  IMAD.MOV.U32 R171, RZ, RZ, R66 ;  /* 0x000000ffffab7224 */ /* 0x000fe200078e0042 */
[----:B--2---:R-:W-:Y:S01]  /*5210*/  MOV R168, R69 ;  /* 0x0000004500a87202 */ /* 0x004fe20000000f00 */
[----:B------:R-:W-:Y:S01]  /*5220*/  IMAD.MOV.U32 R169, RZ, RZ, R68 ;  /* 0x000000ffffa97224 */ /* 0x000fe200078e0044 */
[----:B-1----:R-:W-:Y:S01]  /*5230*/  MOV R166, R71 ;  /* 0x0000004700a67202 */ /* 0x002fe20000000f00 */
[----:B------:R-:W-:Y:S01]  /*5240*/  IMAD.MOV.U32 R167, RZ, RZ, R70 ;  /* 0x000000ffffa77224 */ /* 0x000fe200078e0046 */
[----:B---3--:R-:W-:Y:S01]  /*5250*/  MOV R164, R73 ;  /* 0x0000004900a47202 */ /* 0x008fe20000000f00 */
[----:B------:R-:W-:Y:S01]  /*5260*/  IMAD.MOV.U32 R165, RZ, RZ, R72 ;  /* 0x000000ffffa57224 */ /* 0x000fe200078e0048 */
[----:B------:R-:W-:-:S02]  /*5270*/  WARPGROUP.DEPBAR.LE gsb0, 0x0 ;  /* 0x00008000000079c5 */ /* 0x000fc40000010000 */
[----:B------:R-:W-:-:S06]  /*5280*/  WARPGROUP.ARRIVE ;  /* 0x00000000000079c5 */ /* 0x000fcc0000000000 */
[----:B------:R-:W-:Y:S01]  /*5290*/  QGMMA.64x128x32.F32.E4M3.E4M3 R24, gdesc[UR4], RZ, !UPT, gsb0 ;  /* 0x01e00000041879f3 */ /* 0x000fe2000c0008ff */
[----:B------:R-:W-:Y:S02]  /*52a0*/  UIADD3 UR4, UR8, 0x2, URZ ;  /* 0x0000000208047890 */ /* 0x000fe4000fffe03f */
[----:B------:R-:W-:Y:S01]  /*52b0*/  UIADD3 UR6, UR9, 0x2, URZ ;  /* 0x0000000209067890 */ /* 0x000fe2000fffe03f */
[----:B------:R-:W-:Y:S01]  /*52c0*/  UMOV UR5, 0x80000020 ;  /* 0x8000002000057882 */ /* 0x000fe20000000000 */
[----:B------:R-:W-:Y:S01]  /*52d0*/  UMOV UR7, 0x80000020 ;  /* 0x8000002000077882 */ /* 0x000fe20000000000 */
[----:B------:R-:W-:Y:S02]  /*52e0*/  WARPGROUP.DEPBAR.LE gsb0, 0x0 ;  /* 0x00008000000079c5 */ /* 0x000fe40000010000 */
[----:B------:R-:W-:-:S06]  /*52f0*/  WARPGROUP.ARRIVE ;  /* 0x00000000000079c5 */ /* 0x000fcc0000000000 */
[----:B------:R-:W-:Y:S03]  /*5300*/  QGMMA.64x128x32.F32.E4M3.E4M3 R164, gdesc[UR4], R164, gsb0 ;  /* 0x01e0000004a479f3 */ /* 0x000fe600080008a4 */
[----:B------:R-:W-:Y:S02]  /*5310*/  WARPGROUP.DEPBAR.LE gsb0, 0x0 ;  /* 0x00008000000079c5 */ /* 0x000fe40000010000 */
[----:B------:R-:W-:Y:S04]  /*5320*/  STL.64 [R1], R164 ;  /* 0x000000a401007387 */ /* 0x000fe80000100a00 */
[----:B------:R-:W-:Y:S04]  /*5330*/  STL.64 [R1+0x8], R166 ;  /* 0x000008a601007387 */ /* 0x000fe80000100a00 */
        /* <DEDUP_REMOVED lines=26> */
[----:B------:R1:W-:Y:S04]  /*54e0*/  STL.64 [R1+0xe0], R220 ;  /* 0x0000e0dc01007387 */ /* 0x0003e80000100a00 */
[----:B------:R3:W-:Y:S04]  /*54f0*/  STL.64 [R1+0xe8], R222 ;  /* 0x0000e8de01007387 */ /* 0x0007e80000100a00 */
[----:B------:R3:W-:Y:S04]  /*5500*/  STL.64 [R1+0xf0], R224 ;  /* 0x0000f0e001007387 */ /* 0x0007e80000100a00 */
[----:B------:R3:W-:Y:S04]  /*5510*/  STL.64 [R1+0xf8], R226 ;  /* 0x0000f8e201007387 */ /* 0x0007e80000100a00 */
[----:B-1----:R3:W5:Y:S04]  /*5520*/  LDL.LU.64 R220, [R1+0x1d8] ;  /* 0x0001d80001dc7983 */ /* 0x0027680000300a00 */
[----:B------:R3:W5:Y:S04]  /*5530*/  LDL.LU R218, [R1+0x1d4] ;  /* 0x0001d40001da7983 */ /* 0x0007680000300800 */
[----:B------:R3:W5:Y:S04]  /*5540*/  LDL.LU R216, [R1+0x1d0] ;  /* 0x0001d00001d87983 */ /* 0x0007680000300800 */
[----:B------:R-:W2:Y:S04]  /*5550*/  LDL.LU.64 R214, [R1+0x1c8] ;  /* 0x0001c80001d67983 */ /* 0x000ea80000300a00 */
        /* <DEDUP_REMOVED lines=24> */
[----:B------:R-:W2:Y:S01]  /*56e0*/  LDL.LU.64 R164, [R1+0x100] ;  /* 0x0001000001a47983 */ /* 0x000ea20000300a00 */
[----:B------:R-:W-:Y:S01]  /*56f0*/  UIADD3 UR4, UR8, 0x102, URZ ;  /* 0x0000010208047890 */ /* 0x000fe2000fffe03f */
[----:B------:R-:W-:Y:S01]  /*5700*/  UMOV UR5, 0x80000020 ;  /* 0x8000002000057882 */ /* 0x000fe20000000000 */
[----:B------:R-:W-:-:S04]  /*5710*/  UIADD3 UR9, UR41, 0x1, URZ ;  /* 0x0000000129097890 */ /* 0x000fc8000fffe03f */
[----:B------:R-:W-:-:S04]  /*5720*/  UISETP.NE.AND UP0, UPT, UR9, 0x8, UPT ;  /* 0x000000080900788c */ /* 0x000fc8000bf05270 */
[----:B------:R-:W-:Y:S01]  /*5730*/  USEL UR9, UR9, URZ, UP0 ;  /* 0x0000003f09097287 */ /* 0x000fe20008000000 */
[----:B--2---:R-:W-:-:S06]  /*5740*/  WARPGROUP.ARRIVE ;  /* 0x00000000000079c5 */ /* 0x004fcc0000000000 */
[----:B------:R-:W-:Y:S01]  /*5750*/  QGMMA.64x128x32.F32.E4M3.E4M3 R152, gdesc[UR4], R152, gsb0 ;  /* 0x01e00000049879f3 */ /* 0x000fe20008000898 */
[----:B------:R-:W-:Y:S01]  /*5760*/  UIADD3 UR4, UR8, 0x202, URZ ;  /* 0x0000020208047890 */ /* 0x000fe2000fffe03f */
[----:B------:R-:W-:Y:S01]  /*5770*/  UMOV UR5, 0x80000020 ;  /* 0x8000002000057882 */ /* 0x000fe20000000000 */
[----:B------:R-:W-:Y:S02]  /*5780*/  WARPGROUP.DEPBAR.LE gsb0, 0x0 ;  /* 0x00008000000079c5 */ /* 0x000fe40000010000 */
[----:B------:R-:W-:-:S07]  /*5790*/  WARPGROUP.ARRIVE ;  /* 0x00000000000079c5 */ /* 0x000fce0000000000 */
[----:B------:R-:W-:Y:S01]  /*57a0*/  QGMMA.64x128x32.F32.E4M3.E4M3 R88, gdesc[UR4], R88, gsb0 ;  /* 0x01e00000045879f3 */ /* 0x000fe20008000858 */
[----:B------:R-:W-:Y:S01]  /*57b0*/  UIADD3 UR4, UR8, 0x302, URZ ;  /* 0x0000030208047890 */ /* 0x000fe2000fffe03f */
[----:B------:R-:W-:Y:S02]  /*57c0*/  UMOV UR5, 0x80000020 ;  /* 0x8000002000057882 */ /* 0x000fe40000000000 */
[----:B------:R-:W-:Y:S01]  /*57d0*/  UMOV UR8, 0x1 ;  /* 0x0000000100087882 */ /* 0x000fe20000000000 */
[----:B------:R-:W-:Y:S02]  /*57e0*/  WARPGROUP.DEPBAR.LE gsb0, 0x0 ;  /* 0x00008000000079c5 */ /* 0x000fe40000010000 */
[----:B------:R-:W-:-:S06]  /*57f0*/  WARPGROUP.ARRIVE ;  /* 0x00000000000079c5 */ /* 0x000fcc0000000000 */
[----:B------:R-:W-:Y:S01]  /*5800*/  QGMMA.64x128x32.F32.E4M3.E4M3 R24, gdesc[UR4], R24, gsb0 ;  /* 0x01e00000041879f3 */ /* 0x000fe20008000818 */
[----:B------:R-:W-:-:S04]  /*5810*/  USEL UR4, URZ, 0x1, UP0 ;  /* 0x000000013f047887 */ /* 0x000fc80008000000 */
[----:B------:R-:W-:-:S06]  /*5820*/  ULOP3.LUT UR4, UR42, UR4, URZ, 0x3c, !UPT ;  /* 0x000000042a047292 */ /* 0x000fcc000f8e3c3f */
[----:B---3--:R-:W-:Y:S01]  /*5830*/  MOV R0, UR4 ;  /* 0x0000000400007c02 */ /* 0x008fe20008000f00 */
[----:B------:R-:W-:-:S06]  /*5840*/  WARPGROUP.DEPBAR.LE gsb0, 0x0 ;  /* 0x00008000000079c5 */ /* 0x000fcc0000010000 */
.L_x_35:
[----:B------:R-:W-:-:S04]  /*5850*/  UISETP.LT.AND UP0, UPT, UR10, 0x1, UPT ;  /* 0x000000010a00788c */ /* 0x000fc8000bf01270 */
[----:B------:R-:W-:-:S04]  /*5860*/  USEL UR4, UR10, 0x1, UP0 ;  /* 0x000000010a047887 */ /* 0x000fc80008000000 */
[----:B------:R-:W-:-:S04]  /*5870*/  UIADD3 UR10, UR10, -UR4, URZ ;  /* 0x800000040a0a7290 */ /* 0x000fc8000fffe03f */
[----:B------:R-:W-:-:S06]  /*5880*/  UISETP.GE.AND UP0, UPT, UR10, 0x1, UPT ;  /* 0x000000010a00788c */ /* 0x000fcc000bf06270 */
[----:B------:R-:W-:-:S13]  /*5890*/  PLOP3.LUT P0, PT, PT, PT, UP0, 0x80, 0x0 ;  /* 0x000000000000781c */ /* 0x000fda0003f0f008 */
[----:B------:R-:W-:Y:S05]  /*58a0*/  @!P0 BRA `(.L_x_40) ;  /* 0x0000001400f48947 */ /* 0x000fea0003800000 */
[----:B------:R-:W-:Y:S01]  /*58b0*/  IMAD.U32 R2, RZ, RZ, UR10 ;  /* 0x0000000aff027e24 */ /* 0x000fe2000f8e00ff */
[----:B------:R-:W-:-:S06]  /*58c0*/  UMOV UR11, UR41 ;  /* 0x00000029000b7c82 */ /* 0x000fcc0008000000 */
.L_x_47:
[----:B------:R-:W-:-:S06]  /*58d0*/  UISETP.NE.AND UP0, UPT, UR48, 0x3, UPT ;  /* 0x000000033000788c */ /* 0x000fcc000bf05270 */
[----:B------:R-:W-:-:S13]  /*58e0*/  PLOP3.LUT P1, PT, PT, PT, UP0, 0x80, 0x0 ;  /* 0x000000000000781c */ /* 0x000fda0003f2f008 */
[----:B------:R-:W-:Y:S05]  /*58f0*/  @!P1 BRA `(.L_x_41) ;  /* 0x0000000000049947 */ /* 0x000fea0003800000 */
[----:B------:R-:W-:Y:S01]  /*5900*/  BPT.TRAP 0x1 ;  /* 0x000000040000795c */ /* 0x000fe20000300000 */
.L_x_41:
[----:B------:R-:W-:Y:S01]  /*5910*/  ULEA UR4, UR9, UR50, 0x3 ;  /* 0x0000003209047291 */ /* 0x000fe2000f8e183f */
[----:B------:R-:W-:-:S08]  /*5920*/  SHF.L.U32 R3, R0, 0x1f, RZ ;  /* 0x0000001f00037819 */ /* 0x000fd000000006ff */
[----:B------:R1:W3:Y:S01]  /*5930*/  SYNCS.PHASECHK.TRANS64.TRYWAIT P0, [UR4+0x34480], R3 ;  /* 0x03448003ff0075a7 */ /* 0x0002e20008000144 */
[----:B------:R-:W-:Y:S05]  /*5940*/  @!P1 BRA `(.L_x_42) ;  /* 0x0000000000049947 */ /* 0x000fea0003800000 */
[----:B------:R-:W-:Y:S01]  /*5950*/  BPT.TRAP 0x1 ;  /* 0x000000040000795c */ /* 0x000fe20000300000 */
.L_x_42:
[----:B---3--:R-:W-:Y:S05]  /*5960*/  @P0 BRA `(.L_x_43) ;  /* 0x0000000000080947 */ /* 0x008fea0003800000 */
[----:B------:R-:W3:Y:S02]  /*5970*/  SYNCS.PHASECHK.TRANS64.TRYWAIT P0, [UR4+0x34480], R3 ;  /* 0x03448003ff0075a7 */ /* 0x000ee40008000144 */
[----:B---3--:R-:W-:Y:S05]  /*5980*/  @!P0 BRA `(.L_x_44) ;  /* 0x000000ec00388947 */ /* 0x008fea0003800000 */
.L_x_43:
        /* <DEDUP_REMOVED lines=32> */
[----:B----4-:R-:W4:Y:S04]  /*5b90*/  LDL.LU.64 R24, [R1] ;  /* 0x0000000001187983 */ /* 0x010f280000300a00 */
[----:B------:R-:W4:Y:S04]  /*5ba0*/  LDL.LU.64 R26, [R1+0x8] ;  /* 0x00000800011a7983 */ /* 0x000f280000300a00 */
        /* <DEDUP_REMOVED lines=29> */
[----:B------:R-:W4:Y:S01]  /*5d80*/  LDL.LU.64 R86, [R1+0xf8] ;  /* 0x0000f80001567983 */ /* 0x000f220000300a00 */
[----:B------:R-:W-:-:S02]  /*5d90*/  UIADD3 UR5, UR50, 0x20000, URZ ;  /* 0x0002000032057890 */ /* 0x000fc4000fffe03f */
[----:B------:R-:W-:Y:S02]  /*5da0*/  USHF.R.U32.HI UR4, URZ, 0x4, UR50 ;  /* 0x000000043f047899 */ /* 0x000fe40008011632 */
[----:B------:R-:W-:Y:S02]  /*5db0*/  USHF.R.U32.HI UR5, URZ, 0x4, UR5 ;  /* 0x000000043f057899 */ /* 0x000fe40008011605 */
[----:B------:R-:W-:Y:S02]  /*5dc0*/  ULOP3.LUT UR4, UR4, 0x3fff, URZ, 0xc0, !UPT ;  /* 0x00003fff04047892 */ /* 0x000fe4000f8ec03f */
[----:B------:R-:W-:Y:S02]  /*5dd0*/  ULOP3.LUT UR5, UR5, 0x3fff, URZ, 0xc0, !UPT ;  /* 0x00003fff05057892 */ /* 0x000fe4000f8ec03f */
[----:B------:R-:W-:Y:S02]  /*5de0*/  ULOP3.LUT UR4, UR4, 0x10000, URZ, 0xfc, !UPT ;  /* 0x0001000004047892 */ /* 0x000fe4000f8efc3f */
[----:B------:R-:W-:-:S02]  /*5df0*/  ULOP3.LUT UR5, UR5, 0x10000, URZ, 0xfc, !UPT ;  /* 0x0001000005057892 */ /* 0x000fc4000f8efc3f */
[----:B------:R-:W-:Y:S02]  /*5e00*/  UISETP.NE.U32.AND UP0, UPT, UR8, URZ, UPT ;  /* 0x0000003f0800728c */ /* 0x000fe4000bf05070 */
[----:B------:R-:W-:Y:S02]  /*5e10*/  ULEA UR12, UR9, UR4, 0xa ;  /* 0x00000004090c7291 */ /* 0x000fe4000f8e503f */
[----:B------:R-:W-:Y:S01]  /*5e20*/  ULEA UR13, UR9, UR5, 0x9 ;  /* 0x00000005090d7291 */ /* 0x000fe2000f8e483f */
[----:B------:R-:W-:Y:S02]  /*5e30*/  UMOV UR7, 0x80000020 ;  /* 0x8000002000077882 */ /* 0x000fe40000000000 */
[----:B------:R-:W-:Y:S02]  /*5e40*/  UMOV UR5, 0x80000020 ;  /* 0x8000002000057882 */ /* 0x000fe40000000000 */
[----:B------:R-:W-:Y:S02]  /*5e50*/  UMOV UR4, UR12 ;  /* 0x0000000c00047c82 */ /* 0x000fe40008000000 */
[----:B------:R-:W-:Y:S01]  /*5e60*/  UMOV UR6, UR13 ;  /* 0x0000000d00067c82 */ /* 0x000fe20008000000 */
[----:B----4-:R-:W-:-:S06]  /*5e70*/  WARPGROUP.ARRIVE ;  /* 0x00000000000079c5 */ /* 0x010fcc0000000000 */
[----:B------:R-:W-:Y:S01]  /*5e80*/  QGMMA.64x128x32.F32.E4M3.E4M3 R24, gdesc[UR4], R24, UP0, gsb0 ;  /* 0x01e00000041879f3 */ /* 0x000fe2000b800818 */
[----:B------:R-:W-:Y:S01]  /*5e90*/  UIADD3 UR4, UR12, 0x100, URZ ;  /* 0x000001000c047890 */ /* 0x000fe2000fffe03f */
[----:B------:R-:W-:Y:S01]  /*5ea0*/  UMOV UR5, 0x80000020 ;  /* 0x8000002000057882 */ /* 0x000fe20000000000 */
[----:B------:R-:W-:Y:S02]  /*5eb0*/  WARPGROUP.DEPBAR.LE gsb0, 0x0 ;  /* 0x00008000000079c5 */ /* 0x000fe40000010000 */
[----:B------:R-:W-:Y:S01]  /*5ec0*/  WARPGROUP.ARRIVE ;  /* 0x00000000000079c5 */ /* 0x000fe20000000000 */
[----:B------:R-:W-:Y:S01]  /*5ed0*/  STL.64 [R1], R24 ;  /* 0x0000001801007387 */ /* 0x000fe20000100a00 */
[----:B---3--:R-:W-:Y:S01]  /*5ee0*/  MOV R7, R86 ;  /* 0x0000005600077202 */ /* 0x008fe20000000f00 */
[----:B-1----:R-:W-:Y:S01]  /*5ef0*/  IMAD.MOV.U32 R3, RZ, RZ, R87 ;  /* 0x000000ffff037224 */ /* 0x002fe200078e0057 */
[----:B------:R-:W-:Y:S01]  /*5f00*/  MOV R9, R84 ;  /* 0x0000005400097202 */ /* 0x000fe20000000f00 */
[----:B------:R-:W-:Y:S02]  /*5f10*/  STL.64 [R1+0x8], R26 ;  /* 0x0000081a01007387 */ /* 0x000fe40000100a00 */
[----:B------:R-:W-:Y:S01]  /*5f20*/  QGMMA.64x128x32.F32.E4M3.E4M3 R152, gdesc[UR4], R152, UP0, gsb0 ;  /* 0x01e00000049879f3 */ /* 0x000fe2000b800898 */
[----:B------:R-:W-:Y:S01]  /*5f30*/  IMAD.MOV.U32 R8, RZ, RZ, R85 ;  /* 0x000000ffff087224 */ /* 0x000fe200078e0055 */
[----:B------:R-:W-:Y:S01]  /*5f40*/  MOV R11, R82 ;  /* 0x00000052000b7202 */ /* 0x000fe20000000f00 */
[----:B------:R-:W-:Y:S01]  /*5f50*/  STL.64 [R1+0x10], R28 ;  /* 0x0000101c01007387 */ /* 0x000fe20000100a00 */
[----:B------:R-:W-:Y:S01]  /*5f60*/  IMAD.MOV.U32 R10, RZ, RZ, R83 ;  /* 0x000000ffff0a7224 */ /* 0x000fe200078e0053 */
[----:B------:R-:W-:Y:S01]  /*5f70*/  MOV R13, R80 ;  /* 0x00000050000d7202 */ /* 0x000fe20000000f00 */
[----:B------:R-:W-:Y:S01]  /*5f80*/  IMAD.MOV.U32 R12, RZ, RZ, R81 ;  /* 0x000000ffff0c7224 */ /* 0x000fe200078e0051 */
[----:B------:R-:W-:Y:S01]  /*5f90*/  STL.64 [R1+0x18], R30 ;  /* 0x0000181e01007387 */ /* 0x000fe20000100a00 */
[----:B------:R-:W-:Y:S01]  /*5fa0*/  MOV R15, R78 ;  /* 0x0000004e000f7202 */ /* 0x000fe20000000f00 */
        /* <DEDUP_REMOVED lines=29> */
[----:B------:R-:W3:Y:S04]  /*6180*/  LDL.LU.64 R86, [R1+0x2d8] ;  /* 0x0002d80001567983 */ /* 0x000ee80000300a00 */
        /* <DEDUP_REMOVED lines=9> */
[----:B-1----:R-:W3:Y:S04]  /*6220*/  LDL.LU.64 R66, [R1+0x288] ;  /* 0x0002880001427983 */ /* 0x002ee80000300a00 */
        /* <DEDUP_REMOVED lines=20> */
[----:B------:R-:W3:Y:S01]  /*6370*/  LDL.LU.64 R24, [R1+0x1e0] ;  /* 0x0001e00001187983 */ /* 0x000ee20000300a00 */
[----:B------:R-:W-:-:S03]  /*6380*/  WARPGROUP.DEPBAR.LE gsb0, 0x0 ;  /* 0x00008000000079c5 */ /* 0x000fc60000010000 */
[----:B-----5:R-:W-:Y:S04]  /*6390*/  STL.64 [R1+0x1d8], R220 ;  /* 0x0001d8dc01007387 */ /* 0x020fe80000100a00 */
[----:B------:R-:W-:Y:S04]  /*63a0*/  STL [R1+0x1d4], R218 ;  /* 0x0001d4da01007387 */ /* 0x000fe80000100800 */
[----:B------:R-:W-:Y:S04]  /*63b0*/  STL [R1+0x1d0], R216 ;  /* 0x0001d0d801007387 */ /* 0x000fe80000100800 */
        /* <DEDUP_REMOVED lines=26> */
[----:B-1----:R-:W4:Y:S04]  /*6560*/  LDL.LU R164, [R1] ;  /* 0x0000000001a47983 */ /* 0x002f280000300800 */
[----:B------:R-:W4:Y:S04]  /*6570*/  LDL.LU R165, [R1+0x4] ;  /* 0x0000040001a57983 */ /* 0x000f280000300800 */
        /* <DEDUP_REMOVED lines=41> */
[----:B------:R-:W4:Y:S01]  /*6810*/  LDL.LU R207, [R1+0xac] ;  /* 0x0000ac0001cf7983 */ /* 0x000f220000300800 */
[----:B------:R-:W-:Y:S01]  /*6820*/  UIADD3 UR4, UR12, 0x200, URZ ;  /* 0x000002000c047890 */ /* 0x000fe2000fffe03f */
[----:B------:R-:W-:Y:S01]  /*6830*/  WARPGROUP.ARRIVE ;  /* 0x00000000000079c5 */ /* 0x000fe20000000000 */
[----:B------:R-:W-:Y:S01]  /*6840*/  UMOV UR5, 0x80000020 ;  /* 0x8000002000057882 */ /* 0x000fe20000000000 */
[----:B------:R-:W-:Y:S01]  /*6850*/  MOV R208, R227 ;  /* 0x000000e300d07202 */ /* 0x000fe20000000f00 */
[----:B------:R-:W-:Y:S01]  /*6860*/  IMAD.MOV.U32 R209, RZ, RZ, R226 ;  /* 0x000000ffffd17224 */ /* 0x000fe200078e00e2 */
[----:B------:R-:W-:Y:S01]  /*6870*/  MOV R210, R225 ;  /* 0x000000e100d27202 */ /* 0x000fe20000000f00 */
[----:B------:R-:W-:Y:S01]  /*6880*/  IMAD.MOV.U32 R211, RZ, RZ, R224 ;  /* 0x000000ffffd37224 */ /* 0x000fe200078e00e0 */
[----:B------:R-:W-:Y:S01]  /*6890*/  MOV R212, R223 ;  /* 0x000000df00d47202 */ /* 0x000fe20000000f00 */
[----:B------:R-:W-:Y:S01]  /*68a0*/  IMAD.MOV.U32 R213, RZ, RZ, R222 ;  /* 0x000000ffffd57224 */ /* 0x000fe200078e00de */
[----:B------:R-:W-:Y:S01]  /*68b0*/  QGMMA.64x128x32.F32.E4M3.E4M3 R88, gdesc[UR4], R88, UP0, gsb0 ;  /* 0x01e00000045879f3 */ /* 0x000fe2000b800858 */
[----:B------:R-:W-:Y:S01]  /*68c0*/  UIADD3 UR4, UR12, 0x300, URZ ;  /* 0x000003000c047890 */ /* 0x000fe2000fffe03f */
[----:B------:R-:W-:Y:S01]  /*68d0*/  MOV R214, R219 ;  /* 0x000000db00d67202 */ /* 0x000fe20000000f00 */
        /* <DEDUP_REMOVED lines=14> */
[----:B------:R-:W-:-:S02]  /*69c0*/  WARPGROUP.DEPBAR.LE gsb0, 0x0 ;  /* 0x00008000000079c5 */ /* 0x000fc40000010000 */
[----:B---3--:R-:W-:-:S06]  /*69d0*/  WARPGROUP.ARRIVE ;  /* 0x00000000000079c5 */ /* 0x008fcc0000000000 */
[----:B------:R-:W-:Y:S01]  /*69e0*/  QGMMA.64x128x32.F32.E4M3.E4M3 R24, gdesc[UR4], R24, UP0, gsb0 ;  /* 0x01e00000041879f3 */ /* 0x000fe2000b800818 */
[----:B------:R-:W-:Y:S02]  /*69f0*/  UIADD3 UR4, UR12, 0x2, URZ ;  /* 0x000000020c047890 */ /* 0x000fe4000fffe03f */
[----:B------:R-:W-:Y:S01]  /*6a00*/  UIADD3 UR6, UR13, 0x2, URZ ;  /* 0x000000020d067890 */ /* 0x000fe2000fffe03f */
[----:B------:R-:W-:Y:S01]  /*6a10*/  UMOV UR5, 0x80000020 ;  /* 0x8000002000057882 */ /* 0x000fe20000000000 */
[----:B------:R-:W-:Y:S01]  /*6a20*/  UMOV UR7, 0x80000020 ;  /* 0x8000002000077882 */ /* 0x000fe20000000000 */
[----:B------:R-:W-:Y:S02]  /*6a30*/  WARPGROUP.DEPBAR.LE gsb0, 0x0 ;  /* 0x00008000000079c5 */ /* 0x000fe40000010000 */
[----:B----4-:R-:W-:-:S06]  /*6a40*/  WARPGROUP.ARRIVE ;  /* 0x00000000000079c5 */ /* 0x010fcc0000000000 */
[----:B------:R-:W-:Y:S03]  /*6a50*/  QGMMA.64x128x32.F32.E4M3.E4M3 R164, gdesc[UR4], R164, UP0, gsb0 ;  /* 0x01e0000004a479f3 */ /* 0x000fe6000b8008a4 */
        /* <DEDUP_REMOVED lines=62> */
[----:B------:R-:W-:Y:S01]  /*6e40*/  UIADD3 UR4, UR12, 0x102, URZ ;  /* 0x000001020c047890 */ /* 0x000fe2000fffe03f */
[----:B------:R-:W-:Y:S01]  /*6e50*/  UMOV UR5, 0x80000020 ;  /* 0x8000002000057882 */ /* 0x000fe20000000000 */
[----:B----4-:R-:W-:-:S07]  /*6e60*/  WARPGROUP.ARRIVE ;  /* 0x00000000000079c5 */ /* 0x010fce0000000000 */
[----:B------:R-:W-:Y:S01]  /*6e70*/  QGMMA.64x128x32.F32.E4M3.E4M3 R152, gdesc[UR4], R152, UP0, gsb0 ;  /* 0x01e00000049879f3 */ /* 0x000fe2000b800898 */
[----:B------:R-:W-:Y:S01]  /*6e80*/  UIADD3 UR4, UR12, 0x202, URZ ;  /* 0x000002020c047890 */ /* 0x000fe2000fffe03f */
[----:B------:R-:W-:Y:S01]  /*6e90*/  UMOV UR5, 0x80000020 ;  /* 0x8000002000057882 */ /* 0x000fe20000000000 */
[----:B------:R-:W-:Y:S02]  /*6ea0*/  WARPGROUP.DEPBAR.LE gsb0, 0x0 ;  /* 0x00008000000079c5 */ /* 0x000fe40000010000 */
[----:B------:R-:W-:-:S07]  /*6eb0*/  WARPGROUP.ARRIVE ;  /* 0x00000000000079c5 */ /* 0x000fce0000000000 */
[----:B------:R-:W-:Y:S01]  /*6ec0*/  QGMMA.64x128x32.F32.E4M3.E4M3 R88, gdesc[UR4], R88, UP0, gsb0 ;  /* 0x01e00000045879f3 */ /* 0x000fe2000b800858 */
[----:B------:R-:W-:Y:S01]  /*6ed0*/  UIADD3 UR4, UR12, 0x302, URZ ;  /* 0x000003020c047890 */ /* 0x000fe2000fffe03f */
[----:B------:R-:W-:Y:S01]  /*6ee0*/  UMOV UR5, 0x80000020 ;  /* 0x8000002000057882 */ /* 0x000fe20000000000 */
[----:B------:R-:W-:Y:S02]  /*6ef0*/  WARPGROUP.DEPBAR.LE gsb0, 0x0 ;  /* 0x00008000000079c5 */ /* 0x000fe40000010000 */
[----:B------:R-:W-:-:S07]  /*6f00*/  WARPGROUP.ARRIVE ;  /* 0x00000000000079c5 */ /* 0x000fce0000000000 */
[----:B------:R-:W-:Y:S03]  /*6f10*/  QGMMA.64x128x32.F32.E4M3.E4M3 R24, gdesc[UR4], R24, UP0, gsb0 ;  /* 0x01e00000041879f3 */ /* 0x000fe6000b800818 */
[----:B------:R-:W-:Y:S02]  /*6f20*/  WARPGROUP.DEPBAR.LE gsb0, 0x0 ;  /* 0x00008000000079c5 */ /* 0x000fe40000010000 */
[----:B---3--:R-:W-:Y:S05]  /*6f30*/  @!P1 BRA `(.L_x_45) ;  /* 0x0000000000049947 */ /* 0x008fea0003800000 */
[----:B------:R-:W-:Y:S01]  /*6f40*/  BPT.TRAP 0x1 ;  /* 0x000000040000795c */ /* 0x000fe20000300000 */
.L_x_45:
[----:B------:R-:W-:Y:S02]  /*6f50*/  UISETP.GT.U32.AND UP0, UPT, UR40, 0x1, UPT ;  /* 0x000000012800788c */ /* 0x000fe4000bf04070 */
[----:B------:R-:W-:-:S04]  /*6f60*/  ULEA UR4, UR11, UR50, 0x3 ;  /* 0x000000320b047291 */ /* 0x000fc8000f8e183f */
[----:B------:R-:W-:Y:S01]  /*6f70*/  UIADD3 UR4, UR4, 0x344c0, URZ ;  /* 0x000344c004047890 */ /* 0x000fe2000fffe03f */
[----:B------:R-:W-:-:S03]  /*6f80*/  PLOP3.LUT P0, PT, PT, PT, UP0, 0x80, 0x0 ;  /* 0x000000000000781c */ /* 0x000fc60003f0f008 */
[----:B------:R-:W-:-:S09]  /*6f90*/  UPRMT UR4, URZ, 0x654, UR4 ;  /* 0x000006543f047896 */ /* 0x000fd20008000004 */
[----:B------:R-:W-:Y:S01]  /*6fa0*/  SYNCS.ARRIVE.TRANS64.RED.A1T0 RZ, [UR4], RZ ;  /* 0x000000ffffff79a7 */ /* 0x000fe20008100404 */
[----:B------:R-:W-:Y:S05]  /*6fb0*/  @P0 BRA `(.L_x_46) ;  /* 0x0000000000040947 */ /* 0x000fea0003800000 */
[----:B------:R-:W-:Y:S01]  /*6fc0*/  BPT.TRAP 0x1 ;  /* 0x000000040000795c */ /* 0x000fe20000300000 */
.L_x_46:
[----:B------:R-:W-:Y:S01]  /*6fd0*/  UIADD3 UR9, UR9, 0x1, URZ ;  /* 0x0000000109097890 */ /* 0x000fe2000fffe03f */
[C---:B------:R-:W-:Y:S01]  /*6fe0*/  ISETP.GT.AND P0, PT, R2.reuse, 0x1, PT ;  /* 0x000000010200780c */ /* 0x040fe20003f04270 */
[----:B------:R-:W-:Y:S01]  /*6ff0*/  UIADD3 UR11, UR11, 0x1, URZ ;  /* 0x000000010b0b7890 */ /* 0x000fe2000fffe03f */
[----:B------:R-:W-:Y:S01]  /*7000*/  IADD3 R2, R2, -0x1, RZ ;  /* 0xffffffff02027810 */ /* 0x000fe20007ffe0ff */
[----:B------:R-:W-:Y:S02]  /*7010*/  UISETP.NE.AND UP0, UPT, UR9, 0x8, UPT ;  /* 0x000000080900788c */ /* 0x000fe4000bf05270 */
[----:B------:R-:W-:Y:S02]  /*7020*/  UISETP.NE.AND UP1, UPT, UR11, 0x8, UPT ;  /* 0x000000080b00788c */ /* 0x000fe4000bf25270 */
[----:B------:R-:W-:Y:S02]  /*7030*/  USEL UR4, URZ, 0x1, UP0 ;  /* 0x000000013f047887 */ /* 0x000fe40008000000 */
[----:B------:R-:W-:-:S02]  /*7040*/  USEL UR9, UR9, URZ, UP0 ;  /* 0x0000003f09097287 */ /* 0x000fc40008000000 */
[----:B------:R-:W-:Y:S02]  /*7050*/  USEL UR11, UR11, URZ, UP1 ;  /* 0x0000003f0b0b7287 */ /* 0x000fe40008800000 */
[----:B------:R-:W-:Y:S01]  /*7060*/  LOP3.LUT R0, R0, UR4, RZ, 0x3c, !PT ;  /* 0x0000000400007c12 */ /* 0x000fe2000f8e3cff */
[----:B------:R-:W-:Y:S09]  /*7070*/  @P0 BRA `(.L_x_47) ;  /* 0xffffffe800140947 */ /* 0x000ff2000383ffff */
.L_x_40:
[----:B------:R-:W-:Y:S01]  /*7080*/  ISETP.GE.AND P0, PT, R4, 0x1, PT ;  /* 0x000000010400780c */ /* 0x000fe20003f06270 */
[----:B------:R-:W-:-:S04]  /*7090*/  IMAD.U32 R0, RZ, RZ, UR55 ;  /* 0x00000037ff007e24 */ /* 0x000fc8000f8e00ff */
[----:B------:R1:W-:Y:S08]  /*70a0*/  SYNCS.ARRIVE.TRANS64.A1T0 RZ, [R0+UR51], RZ ;  /* 0x000000ff00ff79a7 */ /* 0x0003f00008100033 */
[----:B-1----:R-:W-:Y:S05]  /*70b0*/  @!P0 BRA `(.L_x_48) ;  /* 0x0000000000388947 */ /* 0x002fea0003800000 */
[----:B------:R-:W-:-:S06]  /*70c0*/  UISETP.NE.AND UP0, UPT, UR48, 0x3, UPT ;  /* 0x000000033000788c */ /* 0x000fcc000bf05270 */
[----:B------:R-:W-:-:S13]  /*70d0*/  PLOP3.LUT P0, PT, PT, PT, UP0, 0x80, 0x0 ;  /* 0x000000000000781c */ /* 0x000fda0003f0f008 */
[----:B------:R-:W-:Y:S05]  /*70e0*/  @!P0 BRA `(.L_x_49) ;  /* 0x0000000000048947 */ /* 0x000fea0003800000 */
[----:B------:R-:W-:Y:S01]  /*70f0*/  BPT.TRAP 0x1 ;  /* 0x000000040000795c */ /* 0x000fe20000300000 */
.L_x_49:
[----:B------:R-:W-:Y:S02]  /*7100*/  UIADD3 UR10, UR10, UR41, URZ ;  /* 0x000000290a0a7290 */ /* 0x000fe4000fffe03f */
[----:B------:R-:W-:Y:S02]  /*7110*/  UISETP.GT.U32.AND UP0, UPT, UR40, 0x1, UPT ;  /* 0x000000012800788c */ /* 0x000fe4000bf04070 */
[----:B------:R-:W-:-:S04]  /*7120*/  USHF.L.U32 UR10, UR10, 0x3, URZ ;  /* 0x000000030a0a7899 */ /* 0x000fc8000800063f */
[----:B------:R-:W-:Y:S01]  /*7130*/  ULOP3.LUT UR10, UR10, 0x38, URZ, 0xc0, !UPT ;  /* 0x000000380a0a7892 */ /* 0x000fe2000f8ec03f */
[----:B------:R-:W-:-:S03]  /*7140*/  PLOP3.LUT P0, PT, PT, PT, UP0, 0x80, 0x0 ;  /* 0x000000000000781c */ /* 0x000fc60003f0f008 */
[----:B------:R-:W-:-:S04]  /*7150*/  UIADD3 UR10, UR50, 0x344c0, UR10 ;  /* 0x000344c0320a7890 */ /* 0x000fc8000fffe00a */
[----:B------:R-:W-:-:S09]  /*7160*/  UPRMT UR10, URZ, 0x654, UR10 ;  /* 0x000006543f0a7896 */ /* 0x000fd2000800000a */
[----:B------:R-:W-:Y:S01]  /*7170*/  SYNCS.ARRIVE.TRANS64.RED.A1T0 RZ, [UR10], RZ ;  /* 0x000000ffffff79a7 */ /* 0x000fe2000810040a */
[----:B------:R-:W-:Y:S05]  /*7180*/  @P0 BRA `(.L_x_48) ;  /* 0x0000000000040947 */ /* 0x000fea0003800000 */
[----:B------:R-:W-:Y:S01]  /*7190*/  BPT.TRAP 0x1 ;  /* 0x000000040000795c */ /* 0x000fe20000300000 */
.L_x_48:
[----:B-----5:R-:W-:Y:S02]  /*71a0*/  SHF.L.U32 R0, R216, 0x1f, RZ ;  /* 0x0000001fd8007819 */ /* 0x020fe400000006ff */
[----:B------:R-:W-:Y:S02]  /*71b0*/  R2UR UR4, R4 ;  /* 0x00000000040472ca */ /* 0x000fe400000e0000 */
[----:B------:R-:W1:Y:S11]  /*71c0*/  SYNCS.PHASECHK.TRANS64.TRYWAIT P0, [R6+UR47+0x10], R0 ;  /* 0x00001000060075a7 */ /* 0x000e76000800016f */
[----:B------:R-:W-:-:S04]  /*71d0*/  UIADD3 UR4, UR4, 0x3f, URZ ;  /* 0x0000003f04047890 */ /* 0x000fc8000fffe03f */
[----:B------:R-:W-:-:S04]  /*71e0*/  USHF.R.S32.HI UR5, URZ, 0x1f, UR4 ;  /* 0x0000001f3f057899 */ /* 0x000fc80008011404 */
[----:B------:R-:W-:-:S04]  /*71f0*/  ULEA.HI UR5, UR5, UR4, URZ, 0x6 ;  /* 0x0000000405057291 */ /* 0x000fc8000f8f303f */
[----:B------:R-:W-:Y:S01]  /*7200*/  USHF.R.S32.HI UR5, URZ, 0x6, UR5 ;  /* 0x000000063f057899 */ /* 0x000fe20008011405 */
[----:B-1----:R-:W-:Y:S11]  /*7210*/  @!P0 BRA `(.L_x_50) ;  /* 0x000000d4002c8947 */ /* 0x002ff60003800000 */
.L_x_365:
[----:B------:R-:W-:Y:S01]  /*7220*/  UIADD3 UR41, UR5, UR41, URZ ;  /* 0x0000002905297290 */ /* 0x000fe2000fffe03f */
[----:B------:R-:W-:-:S03]  /*7230*/  LOP3.LUT P0, RZ, R5, 0xff, RZ, 0xc0, !PT ;  /* 0x000000ff05ff7812 */ /* 0x000fc6000780c0ff */
[----:B------:R-:W-:Y:S02]  /*7240*/  USHF.R.U32.HI UR4, URZ, 0x3, UR41 ;  /* 0x000000033f047899 */ /* 0x000fe40008011629 */
[----:B------:R-:W-:Y:S02]  /*7250*/  UISETP.GT.U32.AND UP0, UPT, UR41, 0x7, UPT ;  /* 0x000000072900788c */ /* 0x000fe4000bf04070 */
[----:B------:R-:W-:Y:S02]  /*7260*/  ULOP3.LUT UR4, UR4, 0x1, URZ, 0xc0, !UPT ;  /* 0x0000000104047892 */ /* 0x000fe4000f8ec03f */
[----:B------:R-:W-:Y:S02]  /*7270*/  UISETP.LT.U32.AND UP0, UPT, UR5, 0x8, UP0 ;  /* 0x000000080500788c */ /* 0x000fe40008701070 */
[----:B------:R-:W-:Y:S02]  /*7280*/  UISETP.NE.U32.AND UP1, UPT, UR4, 0x1, UPT ;  /* 0x000000010400788c */ /* 0x000fe4000bf25070 */
[----:B------:R-:W-:-:S02]  /*7290*/  ULOP3.LUT UR41, UR41, 0x7, URZ, 0xc0, !UPT ;  /* 0x0000000729297892 */ /* 0x000fc4000f8ec03f */
[----:B------:R-:W-:Y:S02]  /*72a0*/  UISETP.GT.U32.AND UP1, UPT, UR5, 0x7, !UP1 ;  /* 0x000000070500788c */ /* 0x000fe4000cf24070 */
[----:B------:R-:W-:Y:S02]  /*72b0*/  USEL UR5, URZ, 0x1, !UP0 ;  /* 0x000000013f057887 */ /* 0x000fe4000c000000 */
[----:B------:R-:W-:-:S04]  /*72c0*/  USEL UR4, URZ, 0x1, !UP1 ;  /* 0x000000013f047887 */ /* 0x000fc8000c800000 */
[----:B------:R-:W-:Y:S01]  /*72d0*/  ULOP3.LUT UR42, UR4, UR42, UR5, 0x96, !UPT ;  /* 0x0000002a042a7292 */ /* 0x000fe2000f8e9605 */
[----:B------:R-:W-:Y:S11]  /*72e0*/  @!P0 BRA `(.L_x_51) ;  /* 0x00000000000c8947 */ /* 0x000ff60003800000 */
[----:B------:R-:W-:-:S04]  /*72f0*/  DEPBAR {5,4,3,2,1,0} ;  /* 0x0000003f0000791a */ /* 0x000fc80000000000 */
[----:B------:R3:W-:Y:S02]  /*7300*/  UTMACCTL.IV [UR36] ;  /* 0x00000000240079b9 */ /* 0x0007e40008000000 */
[----:B---3--:R-:W-:Y:S01]  /*7310*/  NOP ;  /* 0x0000000000007918 */ /* 0x008fe20000000000 */
.L_x_51:
[----:B------:R-:W-:Y:S01]  /*7320*/  UIADD3 UR4, UR50, 0x30000, URZ ;  /* 0x0003000032047890 */ /* 0x000fe2000fffe03f */
[----:B------:R-:W-:Y:S02]  /*7330*/  R2UR UR45, R16 ;  /* 0x00000000102d72ca */ /* 0x000fe400000e0000 */
[----:B------:R-:W-:Y:S01]  /*7340*/  R2UR UR46, R17 ;  /* 0x00000000112e72ca */ /* 0x000fe200000e0000 */
[----:B------:R-:W-:-:S06]  /*7350*/  ULOP3.LUT UP0, URZ, UR4, 0x3ff, URZ, 0xc0, !UPT ;  /* 0x000003ff043f7892 */ /* 0x000fcc000f80c03f */
[----:B------:R-:W-:-:S04]  /*7360*/  PLOP3.LUT P0, PT, PT, PT, UP0, 0x80, 0x0 ;  /* 0x000000000000781c */ /* 0x000fc80003f0f008 */
[----:B------:R-:W-:Y:S02]  /*7370*/  USHF.L.U32 UR45, UR45, 0x8, URZ ;  /* 0x000000082d2d7899 */ /* 0x000fe4000800063f */
[----:B------:R-:W-:-:S07]  /*7380*/  USHF.L.U32 UR46, UR46, 0x7, URZ ;  /* 0x000000072e2e7899 */ /* 0x000fce000800063f */
[----:B------:R-:W-:Y:S05]  /*7390*/  @!P0 BRA `(.L_x_52) ;  /* 0x00000000007c8947 */ /* 0x000fea0003800000 */
[----:B------:R-:W-:Y:S01]  /*73a0*/  MOV R16, 0x0 ;  /* 0x0000000000107802 */ /* 0x000fe20000000f00 */
[----:B------:R-:W-:Y:S01]  /*73b0*/  ULDC.64 UR4, c[0x4][0x68] ;  /* 0x01001a0000047ab9 */ /* 0x000fe20000000a00 */
[----:B------:R-:W-:Y:S01]  /*73c0*/  ULDC.64 UR6, c[0x4][0x70] ;  /* 0x01001c0000067ab9 */ /* 0x000fe20000000a00 */
[----:B------:R-:W-:Y:S01]  /*73d0*/  ULDC.64 UR8, c[0x4][0x8] ;  /* 0x0100020000087ab9 */ /* 0x000fe20000000a00 */
[----:B-1----:R1:W3:Y:S01]  /*73e0*/  LDC.64 R2, c[0x4][R16] ;  /* 0x0100000010027b82 */ /* 0x0022e20000000a00 */
[----:B------:R-:W-:Y:S01]  /*73f0*/  MOV R4, UR4 ;  /* 0x0000000400047c02 */ /* 0x000fe20008000f00 */
[----:B------:R-:W-:Y:S01]  /*7400*/  IMAD.U32 R5, RZ, RZ, UR5 ;  /* 0x00000005ff057e24 */ /* 0x000fe2000f8e00ff */
[----:B------:R-:W-:Y:S01]  /*7410*/  MOV R6, UR6 ;  /* 0x0000000600067c02 */ /* 0x000fe20008000f00 */
[----:B------:R-:W-:Y:S01]  /*7420*/  IMAD.U32 R7, RZ, RZ, UR7 ;  /* 0x00000007ff077e24 */ /* 0x000fe2000f8e00ff */
[----:B------:R-:W-:Y:S01]  /*7430*/  MOV R10, UR8 ;  /* 0x00000008000a7c02 */ /* 0x000fe20008000f00 */
[----:B------:R-:W-:Y:S01]  /*7440*/  IMAD.U32 R11, RZ, RZ, UR9 ;  /* 0x00000009ff0b7e24 */ /* 0x000fe2000f8e00ff */
[----:B------:R-:W-:Y:S01]  /*7450*/  MOV R8, 0x70 ;  /* 0x0000007000087802 */ /* 0x000fe20000000f00 */
[----:B------:R-:W-:Y:S01]  /*7460*/  IMAD.MOV.U32 R12, RZ, RZ, 0x1 ;  /* 0x00000001ff0c7424 */ /* 0x000fe200078e00ff */
[----:B-1----:R-:W-:-:S07]  /*7470*/  MOV R13, RZ ;  /* 0x000000ff000d7202 */ /* 0x002fce0000000f00 */
[----:B------:R-:W-:-:S07]  /*7480*/  LEPC R20, `(.L_x_53) ;  /* 0x000000001014794e */ /* 0x000fce0000000000 */
[----:B--23--:R-:W-:Y:S05]  /*7490*/  CALL.ABS.NOINC R2 ;  /* 0x0000000002007343 */ /* 0x00cfea0003c00000 */
.L_x_53:
[----:B------:R1:W2:Y:S01]  /*74a0*/  LDC.64 R2, c[0x4][R16] ;  /* 0x0100000010027b82 */ /* 0x0002a20000000a00 */
[----:B------:R-:W-:Y:S01]  /*74b0*/  ULDC.64 UR4, c[0x4][0x68] ;  /* 0x01001a0000047ab9 */ /* 0x000fe20000000a00 */
[----:B------:R-:W-:Y:S01]  /*74c0*/  ULDC.64 UR6, c[0x4][0x70] ;  /* 0x01001c0000067ab9 */ /* 0x000fe20000000a00 */
[----:B------:R-:W-:Y:S01]  /*74d0*/  ULDC.64 UR8, c[0x4][0x8] ;  /* 0x0100020000087ab9 */ /* 0x000fe20000000a00 */
[----:B------:R-:W-:Y:S01]  /*74e0*/  IMAD.U32 R4, RZ, RZ, UR4 ;  /* 0x00000004ff047e24 */ /* 0x000fe2000f8e00ff */
[----:B------:R-:W-:Y:S01]  /*74f0*/  MOV R5, UR5 ;  /* 0x0000000500057c02 */ /* 0x000fe20008000f00 */
[----:B------:R-:W-:Y:S01]  /*7500*/  IMAD.U32 R6, RZ, RZ, UR6 ;  /* 0x00000006ff067e24 */ /* 0x000fe2000f8e00ff */
[----:B------:R-:W-:Y:S01]  /*7510*/  MOV R7, UR7 ;  /* 0x0000000700077c02 */ /* 0x000fe20008000f00 */
[----:B------:R-:W-:Y:S01]  /*7520*/  IMAD.U32 R10, RZ, RZ, UR8 ;  /* 0x00000008ff0a7e24 */ /* 0x000fe2000f8e00ff */
[----:B------:R-:W-:Y:S01]  /*7530*/  MOV R11, UR9 ;  /* 0x00000009000b7c02 */ /* 0x000fe20008000f00 */
[----:B------:R-:W-:Y:S01]  /*7540*/  IMAD.MOV.U32 R8, RZ, RZ, 0x70 ;  /* 0x00000070ff087424 */ /* 0x000fe200078e00ff */
[----:B------:R-:W-:Y:S01]  /*7550*/  MOV R12, 0x1 ;  /* 0x00000001000c7802 */ /* 0x000fe20000000f00 */
[----:B-1----:R-:W-:-:S07]  /*7560*/  IMAD.MOV.U32 R13, RZ, RZ, RZ ;  /* 0x000000ffff0d7224 */ /* 0x002fce00078e00ff */
[----:B------:R-:W-:-:S07]  /*7570*/  LEPC R20, `(.L_x_52) ;  /* 0x000000001014794e */ /* 0x000fce0000000000 */
[----:B--2---:R-:W-:Y:S05]  /*7580*/  CALL.ABS.NOINC R2 ;  /* 0x0000000002007343 */ /* 0x004fea0003c00000 */
.L_x_52:
[----:B------:R-:W-:Y:S02]  /*7590*/  ULDC.64 UR4, c[0x0][0x590] ;  /* 0x0001640000047ab9 */ /* 0x000fe40000000a00 */
[----:B------:R-:W-:-:S04]  /*75a0*/  ISETP.NE.U32.AND P0, PT, RZ, UR4, PT ;  /* 0x00000004ff007c0c */ /* 0x000fc8000bf05070 */
[----:B------:R-:W-:-:S13]  /*75b0*/  ISETP.NE.AND.EX P0, PT, RZ, UR5, PT, P0 ;  /* 0x00000005ff007c0c */ /* 0x000fda000bf05300 */
[----:B------:R-:W-:Y:S05]  /*75c0*/  @!P0 BRA `(.L_x_54) ;  /* 0x0000000000148947 */ /* 0x000fea0003800000 */
[----:B-1----:R-:W-:-:S04]  /*75d0*/  LEA R2, P0, R18, UR4, 0x3 ;  /* 0x0000000412027c11 */ /* 0x002fc8000f8018ff */
[----:B------:R-:W-:-:S06]  /*75e0*/  LEA.HI.X R3, R18, UR5, R19, 0x3, P0 ;  /* 0x0000000512037c11 */ /* 0x000fcc00080f1c13 */
[----:B------:R-:W3:Y:S04]  /*75f0*/  LDG.E.64 R2, desc[UR38][R2.64] ;  /* 0x0000002602027981 */ /* 0x000ee8000c1e1b00 */
[----:B---3--:R3:W5:Y:S01]  /*7600*/  LD.E R0, desc[UR38][R2.64] ;  /* 0x0000002602007980 */ /* 0x008762000c101900 */
[----:B------:R-:W-:Y:S05]  /*7610*/  BRA `(.L_x_55) ;  /* 0x0000000000307947 */ /* 0x000fea0003800000 */
.L_x_54:
[----:B------:R-:W-:Y:S02]  /*7620*/  ULDC.64 UR4, c[0x0][0x588] ;  /* 0x0001620000047ab9 */ /* 0x000fe40000000a00 */
[----:B------:R-:W-:-:S04]  /*7630*/  ISETP.NE.U32.AND P0, PT, RZ, UR4, PT ;  /* 0x00000004ff007c0c */ /* 0x000fc8000bf05070 */
[----:B------:R-:W-:-:S13]  /*7640*/  ISETP.NE.AND.EX P0, PT, RZ, UR5, PT, P0 ;  /* 0x00000005ff007c0c */ /* 0x000fda000bf05300 */
[----:B------:R-:W-:Y:S05]  /*7650*/  @!P0 BRA `(.L_x_56) ;  /* 0x0000000000188947 */ /* 0x000fea0003800000 */
[----:B------:R-:W3:Y:S01]  /*7660*/  LDC.64 R4, c[0x0][0x588] ;  /* 0x00016200ff047b82 */ /* 0x000ee20000000a00 */
[----:B------:R-:W-:Y:S02]  /*7670*/  ULDC UR4, c[0x0][0x598] ;  /* 0x0001660000047ab9 */ /* 0x000fe40000000800 */
[----:B-1----:R-:W-:-:S04]  /*7680*/  IMAD R2, R18, UR4, RZ ;  /* 0x0000000412027c24 */ /* 0x002fc8000f8e02ff */
[----:B---3--:R-:W-:-:S05]  /*7690*/  IMAD.WIDE R2, R2, 0x4, R4 ;  /* 0x0000000402027825 */ /* 0x008fca00078e0204 */
[----:B------:R1:W5:Y:S01]  /*76a0*/  LDG.E R0, desc[UR38][R2.64] ;  /* 0x0000002602007981 */ /* 0x000362000c1e1900 */
[----:B------:R-:W-:Y:S05]  /*76b0*/  BRA `(.L_x_55) ;  /* 0x0000000000087947 */ /* 0x000fea0003800000 */
.L_x_56:
[----:B------:R-:W-:Y:S02]  /*76c0*/  ULDC UR4, c[0x0][0x580] ;  /* 0x0001600000047ab9 */ /* 0x000fe40000000800 */
[----:B-1----:R-:W-:-:S07]  /*76d0*/  MOV R0, UR4 ;  /* 0x0000000400007c02 */ /* 0x002fce0008000f00 */
.L_x_55:
[----:B------:R-:W-:Y:S02]  /*76e0*/  ULDC.64 UR4, c[0x0][0x5b8] ;  /* 0x00016e0000047ab9 */ /* 0x000fe40000000a00 */
[----:B------:R-:W-:-:S04]  /*76f0*/  ISETP.NE.U32.AND P0, PT, RZ, UR4, PT ;  /* 0x00000004ff007c0c */ /* 0x000fc8000bf05070 */
[----:B------:R-:W-:-:S13]  /*7700*/  ISETP.NE.AND.EX P0, PT, RZ, UR5, PT, P0 ;  /* 0x00000005ff007c0c */ /* 0x000fda000bf05300 */
[----:B------:R-:W-:Y:S05]  /*7710*/  @!P0 BRA `(.L_x_57) ;  /* 0x0000000000148947 */ /* 0x000fea0003800000 */
[----:B-1-3--:R-:W-:-:S04]  /*7720*/  LEA R2, P0, R18, UR4, 0x3 ;  /* 0x0000000412027c11 */ /* 0x00afc8000f8018ff */
[----:B------:R-:W-:-:S06]  /*7730*/  LEA.HI.X R3, R18, UR5, R19, 0x3, P0 ;  /* 0x0000000512037c11 */ /* 0x000fcc00080f1c13 */
[----:B------:R-:W3:Y:S04]  /*7740*/  LDG.E.64 R2, desc[UR38][R2.64] ;  /* 0x0000002602027981 */ /* 0x000ee8000c1e1b00 */
[----:B---3--:R1:W5:Y:S01]  /*7750*/  LD.E R2, desc[UR38][R2.64] ;  /* 0x0000002602027980 */ /* 0x008362000c101900 */
[----:B------:R-:W-:Y:S05]  /*7760*/  BRA `(.L_x_58) ;  /* 0x0000000000307947 */ /* 0x000fea0003800000 */
.L_x_57:
[----:B------:R-:W-:Y:S02]  /*7770*/  ULDC.64 UR4, c[0x0][0x5b0] ;  /* 0x00016c0000047ab9 */ /* 0x000fe40000000a00 */
[----:B------:R-:W-:-:S04]  /*7780*/  ISETP.NE.U32.AND P0, PT, RZ, UR4, PT ;  /* 0x00000004ff007c0c */ /* 0x000fc8000bf05070 */
[----:B------:R-:W-:-:S13]  /*7790*/  ISETP.NE.AND.EX P0, PT, RZ, UR5, PT, P0 ;  /* 0x00000005ff007c0c */ /* 0x000fda000bf05300 */
[----:B------:R-:W-:Y:S05]  /*77a0*/  @!P0 BRA `(.L_x_59) ;  /* 0x0000000000188947 */ /* 0x000fea0003800000 */
[----:B------:R-:W4:Y:S01]  /*77b0*/  LDC.64 R4, c[0x0][0x5b0] ;  /* 0x00016c00ff047b82 */ /* 0x000f220000000a00 */
[----:B------:R-:W-:Y:S02]  /*77c0*/  ULDC UR4, c[0x0][0x5c0] ;  /* 0x0001700000047ab9 */ /* 0x000fe40000000800 */
[----:B-1-3--:R-:W-:-:S04]  /*77d0*/  IMAD R2, R18, UR4, RZ ;  /* 0x0000000412027c24 */ /* 0x00afc8000f8e02ff */
[----:B----4-:R-:W-:-:S06]  /*77e0*/  IMAD.WIDE R2, R2, 0x4, R4 ;  /* 0x0000000402027825 */ /* 0x010fcc00078e0204 */
[----:B------:R3:W5:Y:S01]  /*77f0*/  LDG.E R2, desc[UR38][R2.64] ;  /* 0x0000002602027981 */ /* 0x000762000c1e1900 */
[----:B------:R-:W-:Y:S05]  /*7800*/  BRA `(.L_x_58) ;  /* 0x0000000000087947 */ /* 0x000fea0003800000 */
.L_x_59:
[----:B------:R-:W-:Y:S02]  /*7810*/  ULDC UR4, c[0x0][0x5a8] ;  /* 0x00016a0000047ab9 */ /* 0x000fe40000000800 */
[----:B-1-3--:R-:W-:-:S07]  /*7820*/  IMAD.U32 R2, RZ, RZ, UR4 ;  /* 0x00000004ff027e24 */ /* 0x00afce000f8e00ff */
.L_x_58:
[----:B------:R-:W-:Y:S01]  /*7830*/  ISETP.GT.U32.AND P0, PT, R221, 0x3e, PT ;  /* 0x0000003edd00780c */ /* 0x000fe20003f04070 */
[----:B------:R-:W-:Y:S01]  /*7840*/  BSSY B0, `(.L_x_60) ;  /* 0x0000007000007945 */ /* 0x000fe20003800000 */
[----:B------:R-:W-:-:S11]  /*7850*/  PRMT R16, RZ, 0x7610, R16 ;  /* 0x00007610ff107816 */ /* 0x000fd60000000010 */
[----:B------:R-:W-:Y:S05]  /*7860*/  @P0 BRA `(.L_x_61) ;  /* 0x0000000000100947 */ /* 0x000fea0003800000 */
[----:B------:R-:W-:-:S03]  /*7870*/  UMOV UR4, 0xffffffff ;  /* 0xffffffff00047882 */ /* 0x000fc60000000000 */
[----:B------:R-:W-:Y:S05]  /*7880*/  BRA.DIV UR4, `(.L_x_62) ;  /* 0x000000ce04ac7947 */ /* 0x000fea000b800000 */
[----:B------:R-:W-:-:S13]  /*7890*/  ELECT P6, URZ, PT ;  /* 0x00000000003f782f */ /* 0x000fda00038c0000 */
.L_x_367:
[----:B------:R-:W-:-:S07]  /*78a0*/  SEL R16, RZ, 0x1, !P6 ;  /* 0x00000001ff107807 */ /* 0x000fce0007000000 */
.L_x_61:
[----:B------:R-:W-:Y:S05]  /*78b0*/  BSYNC B0 ;  /* 0x0000000000007941 */ /* 0x000fea0003800000 */
.L_x_60:
[----:B-1-3--:R-:W-:-:S04]  /*78c0*/  MOV R3, UR54 ;  /* 0x0000003600037c02 */ /* 0x00afc80008000f00 */
[----:B------:R-:W-:-:S13]  /*78d0*/  ISETP.NE.AND P0, PT, R3, 0x3, PT ;  /* 0x000000030300780c */ /* 0x000fda0003f05270 */
[----:B------:R-:W-:Y:S05]  /*78e0*/  @!P0 BRA `(.L_x_63) ;  /* 0x0000000000048947 */ /* 0x000fea0003800000 */
[----:B------:R-:W-:Y:S01]  /*78f0*/  BPT.TRAP 0x1 ;  /* 0x000000040000795c */ /* 0x000fe20000300000 */
.L_x_63:
[----:B------:R-:W-:Y:S02]  /*7900*/  SHF.L.U32 R222, RZ, 0x1f, RZ ;  /* 0x0000001fffde7819 */ /* 0x000fe400000006ff */
[----:B-----5:R-:W-:Y:S02]  /*7910*/  FSETP.NEU.AND P1, PT, R0, RZ, PT ;  /* 0x000000ff0000720b */ /* 0x020fe40003f2d000 */
[----:B------:R-:W1:Y:S02]  /*7920*/  SYNCS.PHASECHK.TRANS64.TRYWAIT P2, [UR50+0x34500], R222 ;  /* 0x034500deff0075a7 */ /* 0x000e640008040172 */
[----:B-1----:R-:W-:Y:S09]  /*7930*/  @!P2 BRA `(.L_x_64) ;  /* 0x000000cc0098a947 */ /* 0x002ff20003800000 */
.L_x_368:
[----:B-1----:R-:W3:Y:S04]  /*7940*/  LDL.LU R3, [R1] ;  /* 0x0000000001037983 */ /* 0x002ee80000300800 */
[----:B------:R-:W4:Y:S04]  /*7950*/  LDL.LU R7, [R1+0x4] ;  /* 0x0000040001077983 */ /* 0x000f280000300800 */
[----:B------:R-:W5:Y:S01]  /*7960*/  LDL.LU R6, [R1+0x8] ;  /* 0x0000080001067983 */ /* 0x000f620000300800 */
[----:B------:R-:W-:Y:S01]  /*7970*/  IMAD.MOV.U32 R8, RZ, RZ, RZ ;  /* 0x000000ffff087224 */ /* 0x000fe200078e00ff */
[----:B------:R-:W-:Y:S01]  /*7980*/  @P1 LEA R4, R220, UR50, 0x1 ;  /* 0x00000032dc041c11 */ /* 0x000fe2000f8e08ff */
[----:B------:R-:W-:Y:S05]  /*7990*/  @P1 WARPSYNC.ALL ;  /* 0x0000000000001948 */ /* 0x000fea0003800000 */
[----:B------:R-:W1:Y:S01]  /*79a0*/  @P1 LDSM.16.MT88.4 R8, [R4+0x30000] ;  /* 0x030000000408183b */ /* 0x000e620000004200 */
[----:B------:R-:W-:Y:S01]  /*79b0*/  BSSY B0, `(.L_x_65) ;  /* 0x000000f000007945 */ /* 0x000fe20003800000 */
[----:B-1----:R-:W-:-:S02]  /*79c0*/  HADD2.F32 R5, -RZ, R8.H0_H0 ;  /* 0x20000008ff057230 */ /* 0x002fc40000004100 */
[----:B---3--:R-:W-:-:S04]  /*79d0*/  FMUL R3, R3, R2 ;  /* 0x0000000203037220 */ /* 0x008fc80000400000 */
[----:B------:R-:W-:Y:S01]  /*79e0*/  FFMA R5, R5, R0, R3 ;  /* 0x0000000005057223 */ /* 0x000fe20000000003 */
[----:B------:R-:W-:Y:S02]  /*79f0*/  HADD2.F32 R3, -RZ, R8.H1_H1 ;  /* 0x30000008ff037230 */ /* 0x000fe40000004100 */
[-C--:B----4-:R-:W-:Y:S01]  /*7a00*/  FMUL R12, R7, R2.reuse ;  /* 0x00000002070c7220 */ /* 0x090fe20000400000 */
[----:B-----5:R-:W-:-:S03]  /*7a10*/  FMUL R13, R6, R2 ;  /* 0x00000002060d7220 */ /* 0x020fc60000400000 */
[----:B------:R-:W-:-:S05]  /*7a20*/  FFMA R12, R3, R0, R12 ;  /* 0x00000000030c7223 */ /* 0x000fca000000000c */
[----:B------:R-:W-:Y:S02]  /*7a30*/  F2FP.F16.F32.PACK_AB R12, R12, R5 ;  /* 0x000000050c0c723e */ /* 0x000fe400000000ff */
[----:B------:R-:W1:Y:S01]  /*7a40*/  @P1 LDSM.16.MT88.4 R4, [R4+0x30800] ;  /* 0x030800000404183b */ /* 0x000e620000004200 */
[----:B------:R-:W-:Y:S05]  /*7a50*/  @P1 BRA `(.L_x_66) ;  /* 0x0000000000101947 */ /* 0x000fea0003800000 */
[----:B------:R-:W-:Y:S02]  /*7a60*/  MOV R9, RZ ;  /* 0x000000ff00097202 */ /* 0x000fe40000000f00 */
[----:B------:R-:W-:Y:S02]  /*7a70*/  CS2R R10, SRZ ;  /* 0x00000000000a7805 */ /* 0x000fe4000001ff00 */
[----:B-1----:R-:W-:Y:S02]  /*7a80*/  CS2R R4, SRZ ;  /* 0x0000000000047805 */ /* 0x002fe4000001ff00 */
[----:B------:R-:W-:-:S07]  /*7a90*/  CS2R R6, SRZ ;  /* 0x0000000000067805 */ /* 0x000fce000001ff00 */
.L_x_66:
[----:B------:R-:W-:Y:S05]  /*7aa0*/  BSYNC B0 ;  /* 0x0000000000007941 */ /* 0x000fea0003800000 */
.L_x_65:
[----:B------:R-:W3:Y:S04]  /*7ab0*/  LDL.LU R227, [R1+0xc] ;  /* 0x00000c0001e37983 */ /* 0x000ee80000300800 */
[----:B------:R-:W4:Y:S04]  /*7ac0*/  LDL.LU R18, [R1+0x10] ;  /* 0x0000100001127983 */ /* 0x000f280000300800 */
[----:B------:R-:W5:Y:S04]  /*7ad0*/  LDL.LU R17, [R1+0x14] ;  /* 0x0000140001117983 */ /* 0x000f680000300800 */
[----:B------:R-:W2:Y:S04]  /*7ae0*/  LDL.LU R15, [R1+0x18] ;  /* 0x00001800010f7983 */ /* 0x000ea80000300800 */
        /* <DEDUP_REMOVED lines=8> */
[----:B------:R-:W2:Y:S01]  /*7b70*/  LDL.LU R219, [R1+0x3c] ;  /* 0x00003c0001db7983 */ /* 0x000ea20000300800 */
[--C-:B------:R-:W-:Y:S01]  /*7b80*/  HADD2.F32 R3, -RZ, R9.reuse.H0_H0 ;  /* 0x20000009ff037230 */ /* 0x100fe20000004100 */
[----:B------:R-:W-:Y:S05]  /*7b90*/  WARPSYNC.ALL ;  /* 0x0000000000007948 */ /* 0x000fea0003800000 */
[----:B------:R-:W-:Y:S01]  /*7ba0*/  FFMA R14, R3, R0, R13 ;  /* 0x00000000030e7223 */ /* 0x000fe2000000000d */
[----:B------:R-:W-:Y:S01]  /*7bb0*/  HADD2.F32 R3, -RZ, R9.H1_H1 ;  /* 0x30000009ff037230 */ /* 0x000fe20000004100 */
[----:B------:R-:W-:Y:S01]  /*7bc0*/  PRMT R16, R16, 0x9910, RZ ;  /* 0x0000991010107816 */ /* 0x000fe200000000ff */
[----:B------:R-:W-:Y:S01]  /*7bd0*/  BSSY B0, `(.L_x_67) ;  /* 0x000003f000007945 */ /* 0x000fe20003800000 */
[----:B---3--:R-:W-:-:S04]  /*7be0*/  FMUL R13, R227, R2 ;  /* 0x00000002e30d7220 */ /* 0x008fc80000400000 */
[----:B------:R-:W-:Y:S01]  /*7bf0*/  FFMA R13, R3, R0, R13 ;  /* 0x00000000030d7223 */ /* 0x000fe2000000000d */
[----:B----4-:R-:W-:-:S04]  /*7c00*/  FMUL R3, R18, R2 ;  /* 0x0000000212037220 */ /* 0x010fc80000400000 */
[----:B------:R-:W-:Y:S01]  /*7c10*/  F2FP.F16.F32.PACK_AB R13, R13, R14 ;  /* 0x0000000e0d0d723e */ /* 0x000fe200000000ff */
[----:B------:R-:W-:-:S05]  /*7c20*/  HADD2.F32 R14, -RZ, R10.H0_H0 ;  /* 0x2000000aff0e7230 */ /* 0x000fca0000004100 */
[----:B------:R-:W-:Y:S01]  /*7c30*/  FFMA R18, R14, R0, R3 ;  /* 0x000000000e127223 */ /* 0x000fe20000000003 */
[----:B------:R-:W-:Y:S02]  /*7c40*/  HADD2.F32 R14, -RZ, R10.H1_H1 ;  /* 0x3000000aff0e7230 */ /* 0x000fe40000004100 */
[----:B-----5:R-:W-:-:S04]  /*7c50*/  FMUL R3, R17, R2 ;  /* 0x0000000211037220 */ /* 0x020fc80000400000 */
[----:B------:R-:W-:Y:S01]  /*7c60*/  FFMA R17, R14, R0, R3 ;  /* 0x000000000e117223 */ /* 0x000fe20000000003 */
[----:B------:R-:W-:Y:S02]  /*7c70*/  HADD2.F32 R14, -RZ, R11.H0_H0 ;  /* 0x2000000bff0e7230 */ /* 0x000fe40000004100 */
[----:B--2---:R-:W-:-:S04]  /*7c80*/  FMUL R3, R15, R2 ;  /* 0x000000020f037220 */ /* 0x004fc80000400000 */
[----:B------:R-:W-:Y:S01]  /*7c90*/  FFMA R15, R14, R0, R3 ;  /* 0x000000000e0f7223 */ /* 0x000fe20000000003 */
[----:B------:R-:W-:Y:S02]  /*7ca0*/  HADD2.F32 R14, -RZ, R11.H1_H1 ;  /* 0x3000000bff0e7230 */ /* 0x000fe40000004100 */
[----:B------:R-:W-:-:S04]  /*7cb0*/  FMUL R3, R226, R2 ;  /* 0x00000002e2037220 */ /* 0x000fc80000400000 */
[----:B------:R-:W-:Y:S01]  /*7cc0*/  FFMA R3, R14, R0, R3 ;  /* 0x000000000e037223 */ /* 0x000fe20000000003 */
[----:B------:R-:W-:-:S04]  /*7cd0*/  F2FP.F16.F32.PACK_AB R14, R17, R18 ;  /* 0x00000012110e723e */ /* 0x000fc800000000ff */
[----:B------:R-:W-:Y:S02]  /*7ce0*/  F2FP.F16.F32.PACK_AB R15, R3, R15 ;  /* 0x0000000f030f723e */ /* 0x000fe400000000ff */
[----:B------:R-:W-:-:S05]  /*7cf0*/  LEA R3, R220, UR50, 0x1 ;  /* 0x00000032dc037c11 */ /* 0x000fca000f8e08ff */
[----:B------:R1:W-:Y:S02]  /*7d00*/  STSM.16.MT88.4 [R3+0x30000], R12 ;  /* 0x0300000c03007844 */ /* 0x0003e40000004200 */
[--C-:B-1----:R-:W-:Y:S02]  /*7d10*/  HADD2.F32 R13, -RZ, R4.reuse.H1_H1 ;  /* 0x30000004ff0d7230 */ /* 0x102fe40000004100 */
[-C--:B------:R-:W-:Y:S01]  /*7d20*/  FMUL R12, R21, R2.reuse ;  /* 0x00000002150c7220 */ /* 0x080fe20000400000 */
[----:B------:R-:W-:Y:S02]  /*7d30*/  HADD2.F32 R14, -RZ, R4.H0_H0 ;  /* 0x20000004ff0e7230 */ /* 0x000fe40000004100 */
[----:B------:R-:W-:Y:S01]  /*7d40*/  FMUL R15, R217, R2 ;  /* 0x00000002d90f7220 */ /* 0x000fe20000400000 */
[-C--:B------:R-:W-:Y:S01]  /*7d50*/  FFMA R21, R13, R0.reuse, R12 ;  /* 0x000000000d157223 */ /* 0x080fe2000000000c */
[--C-:B------:R-:W-:Y:S02]  /*7d60*/  HADD2.F32 R13, -RZ, R5.reuse.H1_H1 ;  /* 0x30000005ff0d7230 */ /* 0x100fe40000004100 */
[----:B------:R-:W-:Y:S01]  /*7d70*/  FFMA R217, R14, R0, R15 ;  /* 0x000000000ed97223 */ /* 0x000fe2000000000f */
[----:B------:R-:W-:Y:S01]  /*7d80*/  FMUL R12, R19, R2 ;  /* 0x00000002130c7220 */ /* 0x000fe20000400000 */
[----:B------:R-:W-:-:S02]  /*7d90*/  HADD2.F32 R14, -RZ, R5.H0_H0 ;  /* 0x20000005ff0e7230 */ /* 0x000fc40000004100 */
[----:B------:R-:W-:Y:S01]  /*7da0*/  FMUL R15, R20, R2 ;  /* 0x00000002140f7220 */ /* 0x000fe20000400000 */
[-C--:B------:R-:W-:Y:S01]  /*7db0*/  FFMA R19, R13, R0.reuse, R12 ;  /* 0x000000000d137223 */ /* 0x080fe2000000000c */
[--C-:B------:R-:W-:Y:S02]  /*7dc0*/  HADD2.F32 R13, -RZ, R6.reuse.H1_H1 ;  /* 0x30000006ff0d7230 */ /* 0x100fe40000004100 */
[----:B------:R-:W-:Y:S01]  /*7dd0*/  FFMA R20, R14, R0, R15 ;  /* 0x000000000e147223 */ /* 0x000fe2000000000f */
[-C--:B------:R-:W-:Y:S01]  /*7de0*/  FMUL R12, R224, R2.reuse ;  /* 0x00000002e00c7220 */ /* 0x080fe20000400000 */
[----:B------:R-:W-:Y:S02]  /*7df0*/  HADD2.F32 R14, -RZ, R6.H0_H0 ;  /* 0x20000006ff0e7230 */ /* 0x000fe40000004100 */
[----:B------:R-:W-:Y:S01]  /*7e00*/  FMUL R15, R225, R2 ;  /* 0x00000002e10f7220 */ /* 0x000fe20000400000 */
[----:B------:R-:W-:Y:S01]  /*7e10*/  FFMA R17, R13, R0, R12 ;  /* 0x000000000d117223 */ /* 0x000fe2000000000c */
[----:B------:R-:W-:-:S02]  /*7e20*/  HADD2.F32 R13, -RZ, R7.H0_H0 ;  /* 0x20000007ff0d7230 */ /* 0x000fc40000004100 */
[----:B------:R-:W-:Y:S01]  /*7e30*/  FFMA R18, R14, R0, R15 ;  /* 0x000000000e127223 */ /* 0x000fe2000000000f */
[----:B------:R-:W-:Y:S02]  /*7e40*/  HADD2.F32 R12, -RZ, R7.H1_H1 ;  /* 0x30000007ff0c7230 */ /* 0x000fe40000004100 */
[-C--:B------:R-:W-:Y:S01]  /*7e50*/  FMUL R14, R223, R2.reuse ;  /* 0x00000002df0e7220 */ /* 0x080fe20000400000 */
[----:B------:R-:W-:Y:S01]  /*7e60*/  FMUL R15, R219, R2 ;  /* 0x00000002db0f7220 */ /* 0x000fe20000400000 */
[----:B------:R-:W-:Y:S02]  /*7e70*/  IMAD.MOV.U32 R219, RZ, RZ, R16 ;  /* 0x000000ffffdb7224 */ /* 0x000fe400078e0010 */
[-C--:B------:R-:W-:Y:S01]  /*7e80*/  FFMA R16, R13, R0.reuse, R14 ;  /* 0x000000000d107223 */ /* 0x080fe2000000000e */
[----:B------:R-:W-:Y:S01]  /*7e90*/  FFMA R15, R12, R0, R15 ;  /* 0x000000000c0f7223 */ /* 0x000fe2000000000f */
[----:B------:R-:W-:Y:S02]  /*7ea0*/  F2FP.F16.F32.PACK_AB R12, R21, R217 ;  /* 0x000000d9150c723e */ /* 0x000fe400000000ff */
[----:B------:R-:W-:-:S02]  /*7eb0*/  F2FP.F16.F32.PACK_AB R13, R19, R20 ;  /* 0x00000014130d723e */ /* 0x000fc400000000ff */
[----:B------:R-:W-:Y:S02]  /*7ec0*/  F2FP.F16.F32.PACK_AB R14, R17, R18 ;  /* 0x00000012110e723e */ /* 0x000fe400000000ff */
[----:B------:R-:W-:Y:S02]  /*7ed0*/  F2FP.F16.F32.PACK_AB R15, R15, R16 ;  /* 0x000000100f0f723e */ /* 0x000fe400000000ff */
[----:B------:R-:W-:-:S03]  /*7ee0*/  ISETP.NE.AND P2, PT, R219, RZ, PT ;  /* 0x000000ffdb00720c */ /* 0x000fc60003f45270 */
[----:B------:R1:W-:Y:S01]  /*7ef0*/  STSM.16.MT88.4 [R3+0x30800], R12 ;  /* 0x0308000c03007844 */ /* 0x0003e20000004200 */
[----:B------:R-:W-:Y:S01]  /*7f00*/  @!PT LDS RZ, [RZ] ;  /* 0x00000000fffff984 */ /* 0x000fe20000000800 */
[----:B------:R-:W-:Y:S01]  /*7f10*/  @!PT LDS RZ, [RZ] ;  /* 0x00000000fffff984 */ /* 0x000fe20000000800 */
[----:B------:R-:W-:Y:S01]  /*7f20*/  @!PT LDS RZ, [RZ] ;  /* 0x00000000fffff984 */ /* 0x000fe20000000800 */
[----:B------:R-:W-:Y:S01]  /*7f30*/  @!PT LDS RZ, [RZ] ;  /* 0x00000000fffff984 */ /* 0x000fe20000000800 */
[----:B------:R2:W-:Y:S06]  /*7f40*/  MEMBAR.ALL.CTA ;  /* 0x0000000000007992 */ /* 0x0005ec0000008000 */
[----:B--2---:R-:W2:Y:S02]  /*7f50*/  FENCE.VIEW.ASYNC.S ;  /* 0x00000000000073c6 */ /* 0x004ea40000000000 */
[----:B--2---:R-:W-:Y:S06]  /*7f60*/  BAR.SYNC.DEFER_BLOCKING 0x1, 0x80 ;  /* 0x0042000000007b1d */ /* 0x004fec0000010000 */
[----:B------:R-:W-:Y:S05]  /*7f70*/  @!P2 BRA `(.L_x_68) ;  /* 0x000000000010a947 */ /* 0x000fea0003800000 */
[----:B------:R-:W-:-:S09]  /*7f80*/  UIADD3 UR44, UR50, 0x30000, URZ ;  /* 0x00030000322c7890 */ /* 0x000fd2000fffe03f */
[----:B------:R2:W-:Y:S01]  /*7f90*/  UTMASTG.2D [UR44], [UR36] ;  /* 0x0000002c240073b5 */ /* 0x0005e20008008000 */
[----:B------:R0:W-:Y:S01]  /*7fa0*/  UTMACMDFLUSH ;  /* 0x00000000000079b7 */ /* 0x0001e20000000000 */
[----:B--2---:R-:W-:-:S04]  /*7fb0*/  DEPBAR.LE SB0, 0x1 ;  /* 0x000080400000791a */ /* 0x004fc80000000000 */
.L_x_68:
[----:B------:R-:W-:Y:S05]  /*7fc0*/  BSYNC B0 ;  /* 0x0000000000007941 */ /* 0x000fea0003800000 */
.L_x_67:
[----:B------:R-:W-:Y:S06]  /*7fd0*/  BAR.SYNC.DEFER_BLOCKING 0x1, 0x80 ;  /* 0x0042000000007b1d */ /* 0x000fec0000010000 */
[----:B------:R-:W-:Y:S05]  /*7fe0*/  @!P0 BRA `(.L_x_69) ;  /* 0x0000000000048947 */ /* 0x000fea0003800000 */
[----:B------:R-:W-:Y:S01]  /*7ff0*/  BPT.TRAP 0x1 ;  /* 0x000000040000795c */ /* 0x000fe20000300000 */
.L_x_69:
[----:B------:R-:W2:Y:S02]  /*8000*/  SYNCS.PHASECHK.TRANS64.TRYWAIT P3, [UR50+0x34508], R222 ;  /* 0x034508deff0075a7 */ /* 0x000ea40008060172 */
[----:B--2---:R-:W-:Y:S05]  /*8010*/  @!P3 BRA `(.L_x_70) ;  /* 0x000000c400f8b947 */ /* 0x004fea0003800000 */
.L_x_369:
[----:B------:R-:W-:Y:S05]  /*8020*/  @P1 WARPSYNC.ALL ;  /* 0x0000000000001948 */ /* 0x000fea0003800000 */
[----:B------:R-:W2:Y:S01]  /*8030*/  @P1 LDSM.16.MT88.4 R8, [R3+0x31000] ;  /* 0x031000000308183b */ /* 0x000ea20000004200 */
[-C--:B------:R-:W-:Y:S01]  /*8040*/  FMUL R156, R156, R2.reuse ;  /* 0x000000029c9c7220 */ /* 0x080fe20000400000 */
[-C--:B------:R-:W-:Y:S01]  /*8050*/  FMUL R157, R157, R2.reuse ;  /* 0x000000029d9d7220 */ /* 0x080fe20000400000 */
[-C--:B------:R-:W-:Y:S01]  /*8060*/  FMUL R152, R152, R2.reuse ;  /* 0x0000000298987220 */ /* 0x080fe20000400000 */
[----:B------:R-:W3:Y:S01]  /*8070*/  @P1 LDSM.16.MT88.4 R4, [R3+0x31800] ;  /* 0x031800000304183b */ /* 0x000ee20000004200 */
[-C--:B------:R-:W-:Y:S01]  /*8080*/  FMUL R154, R154, R2.reuse ;  /* 0x000000029a9a7220 */ /* 0x080fe20000400000 */
[-C--:B------:R-:W-:Y:S01]  /*8090*/  FMUL R158, R158, R2.reuse ;  /* 0x000000029e9e7220 */ /* 0x080fe20000400000 */
[-C--:B------:R-:W-:Y:S01]  /*80a0*/  FMUL R153, R153, R2.reuse ;  /* 0x0000000299997220 */ /* 0x080fe20000400000 */
[-C--:B------:R-:W-:Y:S01]  /*80b0*/  FMUL R155, R155, R2.reuse ;  /* 0x000000029b9b7220 */ /* 0x080fe20000400000 */
[-C--:B-1----:R-:W-:Y:S01]  /*80c0*/  FMUL R15, R159, R2.reuse ;  /* 0x000000029f0f7220 */ /* 0x082fe20000400000 */
[----:B------:R-:W-:Y:S05]  /*80d0*/  WARPSYNC.ALL ;  /* 0x0000000000007948 */ /* 0x000fea0003800000 */
[-C--:B------:R-:W-:Y:S01]  /*80e0*/  FMUL R160, R160, R2.reuse ;  /* 0x00000002a0a07220 */ /* 0x080fe20000400000 */
[-C--:B------:R-:W-:Y:S01]  /*80f0*/  FMUL R161, R161, R2.reuse ;  /* 0x00000002a1a17220 */ /* 0x080fe20000400000 */
[-C--:B------:R-:W-:Y:S01]  /*8100*/  FMUL R162, R162, R2.reuse ;  /* 0x00000002a2a27220 */ /* 0x080fe20000400000 */
[-C--:B------:R-:W-:Y:S01]  /*8110*/  FMUL R163, R163, R2.reuse ;  /* 0x00000002a3a37220 */ /* 0x080fe20000400000 */
[-C--:B------:R-:W-:Y:S01]  /*8120*/  FMUL R164, R164, R2.reuse ;  /* 0x00000002a4a47220 */ /* 0x080fe20000400000 */
[-C--:B------:R-:W-:Y:S01]  /*8130*/  FMUL R165, R165, R2.reuse ;  /* 0x00000002a5a57220 */ /* 0x080fe20000400000 */
[-C--:B------:R-:W-:Y:S01]  /*8140*/  FMUL R166, R166, R2.reuse ;  /* 0x00000002a6a67220 */ /* 0x080fe20000400000 */
[----:B------:R-:W-:Y:S01]  /*8150*/  FMUL R167, R167, R2 ;  /* 0x00000002a7a77220 */ /* 0x000fe20000400000 */
[----:B------:R-:W-:Y:S01]  /*8160*/  BSSY B0, `(.L_x_71) ;  /* 0x0000039000007945 */ /* 0x000fe20003800000 */
[----:B--2---:R-:W-:-:S02]  /*8170*/  HADD2.F32 R14, -RZ, R10.H0_H0 ;  /* 0x2000000aff0e7230 */ /* 0x004fc40000004100 */
[----:B------:R-:W-:Y:S02]  /*8180*/  HADD2.F32 R12, -RZ, R8.H0_H0 ;  /* 0x20000008ff0c7230 */ /* 0x000fe40000004100 */
[--C-:B------:R-:W-:Y:S02]  /*8190*/  HADD2.F32 R13, -RZ, R9.reuse.H0_H0 ;  /* 0x20000009ff0d7230 */ /* 0x100fe40000004100 */
[-C--:B------:R-:W-:Y:S01]  /*81a0*/  FFMA R156, R14, R0.reuse, R156 ;  /* 0x000000000e9c7223 */ /* 0x080fe2000000009c */
[----:B------:R-:W-:Y:S02]  /*81b0*/  HADD2.F32 R14, -RZ, R10.H1_H1 ;  /* 0x3000000aff0e7230 */ /* 0x000fe40000004100 */
[-C--:B------:R-:W-:Y:S01]  /*81c0*/  FFMA R152, R12, R0.reuse, R152 ;  /* 0x000000000c987223 */ /* 0x080fe20000000098 */
[----:B------:R-:W-:Y:S02]  /*81d0*/  HADD2.F32 R12, -RZ, R8.H1_H1 ;  /* 0x30000008ff0c7230 */ /* 0x000fe40000004100 */
[----:B------:R-:W-:Y:S01]  /*81e0*/  FFMA R154, R13, R0, R154 ;  /* 0x000000000d9a7223 */ /* 0x000fe2000000009a */
[----:B------:R-:W-:-:S02]  /*81f0*/  HADD2.F32 R13, -RZ, R9.H1_H1 ;  /* 0x30000009ff0d7230 */ /* 0x000fc40000004100 */
[-C--:B------:R-:W-:Y:S01]  /*8200*/  FFMA R157, R14, R0.reuse, R157 ;  /* 0x000000000e9d7223 */ /* 0x080fe2000000009d */
[--C-:B------:R-:W-:Y:S02]  /*8210*/  HADD2.F32 R14, -RZ, R11.reuse.H0_H0 ;  /* 0x2000000bff0e7230 */ /* 0x100fe40000004100 */
[-C--:B------:R-:W-:Y:S01]  /*8220*/  FFMA R12, R12, R0.reuse, R153 ;  /* 0x000000000c0c7223 */ /* 0x080fe20000000099 */
[-C--:B------:R-:W-:Y:S02]  /*8230*/  FFMA R13, R13, R0.reuse, R155 ;  /* 0x000000000d0d7223 */ /* 0x080fe4000000009b */
[----:B------:R-:W-:Y:S01]  /*8240*/  FFMA R158, R14, R0, R158 ;  /* 0x000000000e9e7223 */ /* 0x000fe2000000009e */
[----:B------:R-:W-:Y:S01]  /*8250*/  HADD2.F32 R14, -RZ, R11.H1_H1 ;  /* 0x3000000bff0e7230 */ /* 0x000fe20000004100 */
[----:B------:R-:W-:Y:S02]  /*8260*/  F2FP.F16.F32.PACK_AB R12, R12, R152 ;  /* 0x000000980c0c723e */ /* 0x000fe400000000ff */
[----:B------:R-:W-:-:S02]  /*8270*/  F2FP.F16.F32.PACK_AB R13, R13, R154 ;  /* 0x0000009a0d0d723e */ /* 0x000fc400000000ff */
[----:B------:R-:W-:Y:S01]  /*8280*/  FFMA R15, R14, R0, R15 ;  /* 0x000000000e0f7223 */ /* 0x000fe2000000000f */
[----:B------:R-:W-:-:S04]  /*8290*/  F2FP.F16.F32.PACK_AB R14, R157, R156 ;  /* 0x0000009c9d0e723e */ /* 0x000fc800000000ff */
[----:B------:R-:W-:-:S05]  /*82a0*/  F2FP.F16.F32.PACK_AB R15, R15, R158 ;  /* 0x0000009e0f0f723e */ /* 0x000fca00000000ff */
[----:B------:R3:W-:Y:S02]  /*82b0*/  STSM.16.MT88.4 [R3+0x31000], R12 ;  /* 0x0310000c03007844 */ /* 0x0007e40000004200 */
[--C-:B---3--:R-:W-:Y:S02]  /*82c0*/  HADD2.F32 R13, -RZ, R4.reuse.H0_H0 ;  /* 0x20000004ff0d7230 */ /* 0x108fe40000004100 */
[----:B------:R-:W-:-:S03]  /*82d0*/  HADD2.F32 R12, -RZ, R4.H1_H1 ;  /* 0x30000004ff0c7230 */ /* 0x000fc60000004100 */
[-C--:B------:R-:W-:Y:S01]  /*82e0*/  FFMA R160, R13, R0.reuse, R160 ;  /* 0x000000000da07223 */ /* 0x080fe200000000a0 */
[--C-:B------:R-:W-:Y:S02]  /*82f0*/  HADD2.F32 R13, -RZ, R5.reuse.H0_H0 ;  /* 0x20000005ff0d7230 */ /* 0x100fe40000004100 */
[-C--:B------:R-:W-:Y:S01]  /*8300*/  FFMA R161, R12, R0.reuse, R161 ;  /* 0x000000000ca17223 */ /* 0x080fe200000000a1 */
[----:B------:R-:W-:Y:S02]  /*8310*/  HADD2.F32 R12, -RZ, R5.H1_H1 ;  /* 0x30000005ff0c7230 */ /* 0x000fe40000004100 */
[-C--:B------:R-:W-:Y:S01]  /*8320*/  FFMA R162, R13, R0.reuse, R162 ;  /* 0x000000000da27223 */ /* 0x080fe200000000a2 */
[--C-:B------:R-:W-:Y:S02]  /*8330*/  HADD2.F32 R13, -RZ, R6.reuse.H0_H0 ;  /* 0x20000006ff0d7230 */ /* 0x100fe40000004100 */
[----:B------:R-:W-:Y:S01]  /*8340*/  FFMA R163, R12, R0, R163 ;  /* 0x000000000ca37223 */ /* 0x000fe200000000a3 */
[----:B------:R-:W-:-:S02]  /*8350*/  HADD2.F32 R12, -RZ, R6.H1_H1 ;  /* 0x30000006ff0c7230 */ /* 0x000fc40000004100 */
[-C--:B------:R-:W-:Y:S01]  /*8360*/  FFMA R164, R13, R0.reuse, R164 ;  /* 0x000000000da47223 */ /* 0x080fe200000000a4 */
[--C-:B------:R-:W-:Y:S02]  /*8370*/  HADD2.F32 R13, -RZ, R7.reuse.H0_H0 ;  /* 0x20000007ff0d7230 */ /* 0x100fe40000004100 */
[-C--:B------:R-:W-:Y:S01]  /*8380*/  FFMA R14, R12, R0.reuse, R165 ;  /* 0x000000000c0e7223 */ /* 0x080fe200000000a5 */
[----:B------:R-:W-:Y:S02]  /*8390*/  HADD2.F32 R12, -RZ, R7.H1_H1 ;  /* 0x30000007ff0c7230 */ /* 0x000fe40000004100 */
[----:B------:R-:W-:Y:S01]  /*83a0*/  FFMA R166, R13, R0, R166 ;  /* 0x000000000da67223 */ /* 0x000fe200000000a6 */
[----:B------:R-:W-:Y:S02]  /*83b0*/  F2FP.F16.F32.PACK_AB R13, R163, R162 ;  /* 0x000000a2a30d723e */ /* 0x000fe400000000ff */
[----:B------:R-:W-:Y:S01]  /*83c0*/  FFMA R15, R12, R0, R167 ;  /* 0x000000000c0f7223 */ /* 0x000fe200000000a7 */
[----:B------:R-:W-:-:S02]  /*83d0*/  F2FP.F16.F32.PACK_AB R12, R161, R160 ;  /* 0x000000a0a10c723e */ /* 0x000fc400000000ff */
[----:B------:R-:W-:Y:S02]  /*83e0*/  F2FP.F16.F32.PACK_AB R14, R14, R164 ;  /* 0x000000a40e0e723e */ /* 0x000fe400000000ff */
[----:B------:R-:W-:-:S05]  /*83f0*/  F2FP.F16.F32.PACK_AB R15, R15, R166 ;  /* 0x000000a60f0f723e */ /* 0x000fca00000000ff */
        /* <DEDUP_REMOVED lines=9> */
[----:B------:R-:W-:Y:S02]  /*8490*/  UIADD3 UR5, UR45, 0x40, URZ ;  /* 0x000000402d057890 */ /* 0x000fe4000fffe03f */
[----:B------:R-:W-:Y:S01]  /*84a0*/  UIADD3 UR4, UR50, 0x31000, URZ ;  /* 0x0003100032047890 */ /* 0x000fe2000fffe03f */
[----:B------:R-:W-:-:S08]  /*84b0*/  UMOV UR6, UR46 ;  /* 0x0000002e00067c82 */ /* 0x000fd00008000000 */
[----:B------:R2:W-:Y:S01]  /*84c0*/  UTMASTG.2D [UR4], [UR36] ;  /* 0x00000004240073b5 */ /* 0x0005e20008008000 */
[----:B------:R0:W-:Y:S01]  /*84d0*/  UTMACMDFLUSH ;  /* 0x00000000000079b7 */ /* 0x0001e20000000000 */
[----:B--2---:R-:W-:-:S04]  /*84e0*/  DEPBAR.LE SB0, 0x1 ;  /* 0x000080400000791a */ /* 0x004fc80000000000 */
.L_x_72:
[----:B------:R-:W-:Y:S05]  /*84f0*/  BSYNC B0 ;  /* 0x0000000000007941 */ /* 0x000fea0003800000 */
.L_x_71:
[----:B------:R-:W-:Y:S06]  /*8500*/  BAR.SYNC.DEFER_BLOCKING 0x1, 0x80 ;  /* 0x0042000000007b1d */ /* 0x000fec0000010000 */
[----:B------:R-:W-:Y:S05]  /*8510*/  @!P0 BRA `(.L_x_73) ;  /* 0x0000000000048947 */ /* 0x000fea0003800000 */
[----:B------:R-:W-:Y:S01]  /*8520*/  BPT.TRAP 0x1 ;  /* 0x000000040000795c */ /* 0x000fe20000300000 */
.L_x_73:
[----:B------:R-:W-:-:S04]  /*8530*/  UIADD3 UR7, UR50, 0x34520, URZ ;  /* 0x0003452032077890 */ /* 0x000fc8000fffe03f */
[----:B------:R-:W-:-:S09]  /*8540*/  UPRMT UR7, UR56, 0x654, UR7 ;  /* 0x0000065438077896 */ /* 0x000fd20008000007 */
[----:B------:R-:W-:Y:S01]  /*8550*/  SYNCS.ARRIVE.TRANS64.RED.A1T0 RZ, [UR7], RZ ;  /* 0x000000ffffff79a7 */ /* 0x000fe20008100407 */
[----:B------:R-:W-:Y:S05]  /*8560*/  @!P0 BRA `(.L_x_74) ;  /* 0x0000000000048947 */ /* 0x000fea0003800000 */
[----:B------:R-:W-:Y:S01]  /*8570*/  BPT.TRAP 0x1 ;  /* 0x000000040000795c */ /* 0x000fe20000300000 */
.L_x_74:
[----:B------:R-:W2:Y:S02]  /*8580*/  SYNCS.PHASECHK.TRANS64.TRYWAIT P3, [UR50+0x34510], R222 ;  /* 0x034510deff0075a7 */ /* 0x000ea40008060172 */
[----:B--2---:R-:W-:Y:S05]  /*8590*/  @!P3 BRA `(.L_x_75) ;  /* 0x000000c000b0b947 */ /* 0x004fea0003800000 */
.L_x_370:
        /* <DEDUP_REMOVED lines=28> */
[----:B------:R-:W-:Y:S02]  /*8760*/  HADD2.F32 R14, -RZ, R11.H0_H0 ;  /* 0x2000000bff0e7230 */ /* 0x000fe40000004100 */
[-C--:B------:R-:W-:Y:S01]  /*8770*/  FFMA R12, R12, R0.reuse, R89 ;  /* 0x000000000c0c7223 */ /* 0x080fe20000000059 */
[----:B---3--:R-:W-:Y:S02]  /*8780*/  HADD2.F32 R16, -RZ, R6.H0_H0 ;  /* 0x20000006ff107230 */ /* 0x008fe40000004100 */
[-C--:B------:R-:W-:Y:S01]  /*8790*/  FFMA R13, R13, R0.reuse, R91 ;  /* 0x000000000d0d7223 */ /* 0x080fe2000000005b */
[----:B------:R-:W-:Y:S02]  /*87a0*/  HADD2.F32 R18, -RZ, R7.H0_H0 ;  /* 0x20000007ff127230 */ /* 0x000fe40000004100 */
[----:B------:R-:W-:Y:S01]  /*87b0*/  FFMA R94, R14, R0, R94 ;  /* 0x000000000e5e7223 */ /* 0x000fe2000000005e */
[----:B------:R-:W-:Y:S01]  /*87c0*/  HADD2.F32 R14, -RZ, R11.H1_H1 ;  /* 0x3000000bff0e7230 */ /* 0x000fe20000004100 */
[----:B------:R-:W-:-:S02]  /*87d0*/  F2FP.F16.F32.PACK_AB R12, R12, R88 ;  /* 0x000000580c0c723e */ /* 0x000fc400000000ff */
[----:B------:R-:W-:Y:S02]  /*87e0*/  F2FP.F16.F32.PACK_AB R13, R13, R90 ;  /* 0x0000005a0d0d723e */ /* 0x000fe400000000ff */
[----:B------:R-:W-:Y:S01]  /*87f0*/  FFMA R15, R14, R0, R15 ;  /* 0x000000000e0f7223 */ /* 0x000fe2000000000f */
[----:B------:R-:W-:-:S04]  /*8800*/  F2FP.F16.F32.PACK_AB R14, R93, R92 ;  /* 0x0000005c5d0e723e */ /* 0x000fc800000000ff */
[----:B------:R-:W-:-:S05]  /*8810*/  F2FP.F16.F32.PACK_AB R15, R15, R94 ;  /* 0x0000005e0f0f723e */ /* 0x000fca00000000ff */
[----:B------:R1:W-:Y:S02]  /*8820*/  STSM.16.MT88.4 [R3+0x32000], R12 ;  /* 0x0320000c03007844 */ /* 0x0003e40000004200 */
[--C-:B-1----:R-:W-:Y:S02]  /*8830*/  HADD2.F32 R12, -RZ, R4.reuse.H1_H1 ;  /* 0x30000004ff0c7230 */ /* 0x102fe40000004100 */
[-C--:B------:R-:W-:Y:S01]  /*8840*/  FMUL R14, R101, R2.reuse ;  /* 0x00000002650e7220 */ /* 0x080fe20000400000 */
[----:B------:R-:W-:Y:S02]  /*8850*/  HADD2.F32 R13, -RZ, R4.H0_H0 ;  /* 0x20000004ff0d7230 */ /* 0x000fe40000004100 */
[----:B------:R-:W-:Y:S01]  /*8860*/  FMUL R15, R100, R2 ;  /* 0x00000002640f7220 */ /* 0x000fe20000400000 */
[-C--:B------:R-:W-:Y:S01]  /*8870*/  FFMA R97, R12, R0.reuse, R97 ;  /* 0x000000000c617223 */ /* 0x080fe20000000061 */
[--C-:B------:R-:W-:Y:S02]  /*8880*/  HADD2.F32 R12, -RZ, R5.reuse.H0_H0 ;  /* 0x20000005ff0c7230 */ /* 0x100fe40000004100 */
[----:B------:R-:W-:Y:S01]  /*8890*/  FFMA R96, R13, R0, R96 ;  /* 0x000000000d607223 */ /* 0x000fe20000000060 */
[----:B------:R-:W-:-:S02]  /*88a0*/  HADD2.F32 R13, -RZ, R5.H1_H1 ;  /* 0x30000005ff0d7230 */ /* 0x000fc40000004100 */
[----:B------:R-:W-:Y:S01]  /*88b0*/  FFMA R15, R16, R0, R15 ;  /* 0x00000000100f7223 */ /* 0x000fe2000000000f */
[----:B------:R-:W-:Y:S01]  /*88c0*/  FMUL R16, R102, R2 ;  /* 0x0000000266107220 */ /* 0x000fe20000400000 */
[-C--:B------:R-:W-:Y:S01]  /*88d0*/  FFMA R98, R12, R0.reuse, R98 ;  /* 0x000000000c627223 */ /* 0x080fe20000000062 */
[----:B------:R-:W-:Y:S02]  /*88e0*/  HADD2.F32 R12, -RZ, R6.H1_H1 ;  /* 0x30000006ff0c7230 */ /* 0x000fe40000004100 */
[-C--:B------:R-:W-:Y:S01]  /*88f0*/  FFMA R13, R13, R0.reuse, R99 ;  /* 0x000000000d0d7223 */ /* 0x080fe20000000063 */
[-C--:B------:R-:W-:Y:S02]  /*8900*/  FFMA R16, R18, R0.reuse, R16 ;  /* 0x0000000012107223 */ /* 0x080fe40000000010 */
[----:B------:R-:W-:Y:S01]  /*8910*/  FFMA R14, R12, R0, R14 ;  /* 0x000000000c0e7223 */ /* 0x000fe2000000000e */
[----:B------:R-:W-:Y:S01]  /*8920*/  HADD2.F32 R12, -RZ, R7.H1_H1 ;  /* 0x30000007ff0c7230 */ /* 0x000fe20000004100 */
[----:B------:R-:W-:-:S03]  /*8930*/  F2FP.F16.F32.PACK_AB R13, R13, R98 ;  /* 0x000000620d0d723e */ /* 0x000fc600000000ff */
[----:B------:R-:W-:Y:S01]  /*8940*/  F2FP.F16.F32.PACK_AB R14, R14, R15 ;  /* 0x0000000f0e0e723e */ /* 0x000fe200000000ff */
[----:B------:R-:W-:Y:S01]  /*8950*/  FFMA R17, R12, R0, R17 ;  /* 0x000000000c117223 */ /* 0x000fe20000000011 */
[----:B------:R-:W-:-:S04]  /*8960*/  F2FP.F16.F32.PACK_AB R12, R97, R96 ;  /* 0x00000060610c723e */ /* 0x000fc800000000ff */
        /* <DEDUP_REMOVED lines=16> */
.L_x_77:
[----:B------:R-:W-:Y:S05]  /*8a70*/  BSYNC B0 ;  /* 0x0000000000007941 */ /* 0x000fea0003800000 */
.L_x_76:
[----:B------:R-:W-:Y:S06]  /*8a80*/  BAR.SYNC.DEFER_BLOCKING 0x1, 0x80 ;  /* 0x0042000000007b1d */ /* 0x000fec0000010000 */
[----:B------:R-:W-:Y:S05]  /*8a90*/  @!P0 BRA `(.L_x_78) ;  /* 0x0000000000048947 */ /* 0x000fea0003800000 */
[----:B------:R-:W-:Y:S01]  /*8aa0*/  BPT.TRAP 0x1 ;  /* 0x000000040000795c */ /* 0x000fe20000300000 */
.L_x_78:
[----:B------:R-:W-:-:S04]  /*8ab0*/  UIADD3 UR8, UR50, 0x34528, URZ ;  /* 0x0003452832087890 */ /* 0x000fc8000fffe03f */
[----:B------:R-:W-:-:S09]  /*8ac0*/  UPRMT UR8, UR56, 0x654, UR8 ;  /* 0x0000065438087896 */ /* 0x000fd20008000008 */
[----:B------:R-:W-:Y:S01]  /*8ad0*/  SYNCS.ARRIVE.TRANS64.RED.A1T0 RZ, [UR8], RZ ;  /* 0x000000ffffff79a7 */ /* 0x000fe20008100408 */
[----:B------:R-:W-:Y:S05]  /*8ae0*/  @!P0 BRA `(.L_x_79) ;  /* 0x0000000000048947 */ /* 0x000fea0003800000 */
[----:B------:R-:W-:Y:S01]  /*8af0*/  BPT.TRAP 0x1 ;  /* 0x000000040000795c */ /* 0x000fe20000300000 */
.L_x_79:
[----:B------:R-:W2:Y:S02]  /*8b00*/  SYNCS.PHASECHK.TRANS64.TRYWAIT P3, [UR50+0x34518], R222 ;  /* 0x034518deff0075a7 */ /* 0x000ea40008060172 */
[----:B--2---:R-:W-:Y:S05]  /*8b10*/  @!P3 BRA `(.L_x_80) ;  /* 0x000000bc0068b947 */ /* 0x004fea0003800000 */
.L_x_371:
[----:B------:R-:W-:Y:S05]  /*8b20*/  @P1 WARPSYNC.ALL ;  /* 0x0000000000001948 */ /* 0x000fea0003800000 */
[----:B------:R-:W2:Y:S01]  /*8b30*/  @P1 LDSM.16.MT88.4 R8, [R3+0x33000] ;  /* 0x033000000308183b */ /* 0x000ea20000004200 */
[-C--:B-1----:R-:W-:Y:S01]  /*8b40*/  FMUL R13, R24, R2.reuse ;  /* 0x00000002180d7220 */ /* 0x082fe20000400000 */
[-C--:B------:R-:W-:Y:S01]  /*8b50*/  FMUL R15, R26, R2.reuse ;  /* 0x000000021a0f7220 */ /* 0x080fe20000400000 */
[-C--:B------:R-:W-:Y:S01]  /*8b60*/  FMUL R17, R28, R2.reuse ;  /* 0x000000021c117220 */ /* 0x080fe20000400000 */
[----:B------:R-:W1:Y:S01]  /*8b70*/  @P1 LDSM.16.MT88.4 R4, [R3+0x33800] ;  /* 0x033800000304183b */ /* 0x000e620000004200 */
[-C--:B------:R-:W-:Y:S01]  /*8b80*/  FMUL R19, R30, R2.reuse ;  /* 0x000000021e137220 */ /* 0x080fe20000400000 */
[-C--:B------:R-:W-:Y:S01]  /*8b90*/  FMUL R31, R31, R2.reuse ;  /* 0x000000021f1f7220 */ /* 0x080fe20000400000 */
[-C--:B------:R-:W-:Y:S01]  /*8ba0*/  FMUL R33, R33, R2.reuse ;  /* 0x0000000221217220 */ /* 0x080fe20000400000 */
[----:B------:R-:W-:Y:S05]  /*8bb0*/  WARPSYNC.ALL ;  /* 0x0000000000007948 */ /* 0x000fea0003800000 */
[-C--:B------:R-:W-:Y:S01]  /*8bc0*/  FMUL R35, R35, R2.reuse ;  /* 0x0000000223237220 */ /* 0x080fe20000400000 */
[-C--:B------:R-:W-:Y:S01]  /*8bd0*/  FMUL R37, R37, R2.reuse ;  /* 0x0000000225257220 */ /* 0x080fe20000400000 */
[----:B------:R-:W-:Y:S01]  /*8be0*/  FMUL R39, R39, R2 ;  /* 0x0000000227277220 */ /* 0x000fe20000400000 */
[----:B------:R-:W-:Y:S01]  /*8bf0*/  BSSY B0, `(.L_x_81) ;  /* 0x0000040000007945 */ /* 0x000fe20003800000 */
[----:B--2---:R-:W-:-:S02]  /*8c00*/  HADD2.F32 R12, -RZ, R8.H0_H0 ;  /* 0x20000008ff0c7230 */ /* 0x004fc40000004100 */
[----:B------:R-:W-:Y:S02]  /*8c10*/  HADD2.F32 R14, -RZ, R8.H1_H1 ;  /* 0x30000008ff0e7230 */ /* 0x000fe40000004100 */
[----:B------:R-:W-:Y:S02]  /*8c20*/  HADD2.F32 R16, -RZ, R9.H1_H1 ;  /* 0x30000009ff107230 */ /* 0x000fe40000004100 */
[----:B------:R-:W-:Y:S01]  /*8c30*/  FFMA R12, R12, R0, R13 ;  /* 0x000000000c0c7223 */ /* 0x000fe2000000000d */
[----:B------:R-:W-:Y:S01]  /*8c40*/  FMUL R13, R25, R2 ;  /* 0x00000002190d7220 */ /* 0x000fe20000400000 */
[----:B------:R-:W-:Y:S02]  /*8c50*/  HADD2.F32 R18, -RZ, R10.H1_H1 ;  /* 0x3000000aff127230 */ /* 0x000fe40000004100 */
[----:B------:R-:W-:Y:S02]  /*8c60*/  HADD2.F32 R20, -RZ, R11.H1_H1 ;  /* 0x3000000bff147230 */ /* 0x000fe40000004100 */
[----:B------:R-:W-:Y:S01]  /*8c70*/  FFMA R13, R14, R0, R13 ;  /* 0x000000000e0d7223 */ /* 0x000fe2000000000d */
[----:B------:R-:W-:-:S02]  /*8c80*/  HADD2.F32 R14, -RZ, R9.H0_H0 ;  /* 0x20000009ff0e7230 */ /* 0x000fc40000004100 */
[----:B------:R-:W-:Y:S02]  /*8c90*/  FFMA R31, R20, R0, R31 ;  /* 0x00000000141f7223 */ /* 0x000fe4000000001f */
[----:B------:R-:W-:Y:S01]  /*8ca0*/  F2FP.F16.F32.PACK_AB R12, R13, R12 ;  /* 0x0000000c0d0c723e */ /* 0x000fe200000000ff */
[----:B------:R-:W-:Y:S01]  /*8cb0*/  FFMA R14, R14, R0, R15 ;  /* 0x000000000e0e7223 */ /* 0x000fe2000000000f */
[----:B------:R-:W-:Y:S01]  /*8cc0*/  FMUL R15, R27, R2 ;  /* 0x000000021b0f7220 */ /* 0x000fe20000400000 */
[----:B-1----:R-:W-:-:S03]  /*8cd0*/  HADD2.F32 R20, -RZ, R5.H1_H1 ;  /* 0x30000005ff147230 */ /* 0x002fc60000004100 */
[----:B------:R-:W-:Y:S01]  /*8ce0*/  FFMA R15, R16, R0, R15 ;  /* 0x00000000100f7223 */ /* 0x000fe2000000000f */
[----:B------:R-:W-:-:S04]  /*8cf0*/  HADD2.F32 R16, -RZ, R10.H0_H0 ;  /* 0x2000000aff107230 */ /* 0x000fc80000004100 */
[----:B------:R-:W-:Y:S01]  /*8d00*/  F2FP.F16.F32.PACK_AB R13, R15, R14 ;  /* 0x0000000e0f0d723e */ /* 0x000fe200000000ff */
[----:B------:R-:W-:Y:S01]  /*8d10*/  FFMA R16, R16, R0, R17 ;  /* 0x0000000010107223 */ /* 0x000fe20000000011 */
[----:B------:R-:W-:-:S04]  /*8d20*/  FMUL R17, R29, R2 ;  /* 0x000000021d117220 */ /* 0x000fc80000400000 */
[----:B------:R-:W-:Y:S01]  /*8d30*/  FFMA R17, R18, R0, R17 ;  /* 0x0000000012117223 */ /* 0x000fe20000000011 */
[----:B------:R-:W-:-:S04]  /*8d40*/  HADD2.F32 R18, -RZ, R11.H0_H0 ;  /* 0x2000000bff127230 */ /* 0x000fc80000004100 */
[----:B------:R-:W-:Y:S01]  /*8d50*/  F2FP.F16.F32.PACK_AB R14, R17, R16 ;  /* 0x00000010110e723e */ /* 0x000fe200000000ff */
[----:B------:R-:W-:Y:S01]  /*8d60*/  FFMA R18, R18, R0, R19 ;  /* 0x0000000012127223 */ /* 0x000fe20000000013 */
[--C-:B------:R-:W-:Y:S02]  /*8d70*/  HADD2.F32 R16, -RZ, R4.reuse.H0_H0 ;  /* 0x20000004ff107230 */ /* 0x100fe40000004100 */
[-C--:B------:R-:W-:Y:S01]  /*8d80*/  FMUL R17, R32, R2.reuse ;  /* 0x0000000220117220 */ /* 0x080fe20000400000 */
[----:B------:R-:W-:Y:S01]  /*8d90*/  FMUL R19, R34, R2 ;  /* 0x0000000222137220 */ /* 0x000fe20000400000 */
[----:B------:R-:W-:Y:S01]  /*8da0*/  F2FP.F16.F32.PACK_AB R15, R31, R18 ;  /* 0x000000121f0f723e */ /* 0x000fe200000000ff */
[----:B------:R-:W-:Y:S02]  /*8db0*/  HADD2.F32 R18, -RZ, R4.H1_H1 ;  /* 0x30000004ff127230 */ /* 0x000fe40000004100 */
[-C--:B------:R-:W-:Y:S02]  /*8dc0*/  FFMA R16, R16, R0.reuse, R17 ;  /* 0x0000000010107223 */ /* 0x080fe40000000011 */
[----:B------:R1:W-:Y:S01]  /*8dd0*/  STSM.16.MT88.4 [R3+0x33000], R12 ;  /* 0x0330000c03007844 */ /* 0x0003e20000004200 */
[----:B------:R-:W-:Y:S01]  /*8de0*/  FFMA R17, R18, R0, R33 ;  /* 0x0000000012117223 */ /* 0x000fe20000000021 */
[----:B------:R-:W-:-:S02]  /*8df0*/  HADD2.F32 R18, -RZ, R5.H0_H0 ;  /* 0x20000005ff127230 */ /* 0x000fc40000004100 */
[--C-:B-1----:R-:W-:Y:S02]  /*8e00*/  HADD2.F32 R12, -RZ, R6.reuse.H0_H0 ;  /* 0x20000006ff0c7230 */ /* 0x102fe40000004100 */
[----:B------:R-:W-:Y:S01]  /*8e10*/  FMUL R15, R36, R2 ;  /* 0x00000002240f7220 */ /* 0x000fe20000400000 */
[-C--:B------:R-:W-:Y:S01]  /*8e20*/  FFMA R13, R18, R0.reuse, R19 ;  /* 0x00000000120d7223 */ /* 0x080fe20000000013 */
[-C--:B------:R-:W-:Y:S01]  /*8e30*/  FFMA R14, R20, R0.reuse, R35 ;  /* 0x00000000140e7223 */ /* 0x080fe20000000023 */
[----:B------:R-:W-:Y:S02]  /*8e40*/  HADD2.F32 R18, -RZ, R6.H1_H1 ;  /* 0x30000006ff127230 */ /* 0x000fe40000004100 */
[----:B------:R-:W-:Y:S01]  /*8e50*/  FFMA R15, R12, R0, R15 ;  /* 0x000000000c0f7223 */ /* 0x000fe2000000000f */
[--C-:B------:R-:W-:Y:S02]  /*8e60*/  HADD2.F32 R12, -RZ, R7.reuse.H0_H0 ;  /* 0x20000007ff0c7230 */ /* 0x100fe40000004100 */
[----:B------:R-:W-:Y:S01]  /*8e70*/  FMUL R19, R38, R2 ;  /* 0x0000000226137220 */ /* 0x000fe20000400000 */
[----:B------:R-:W-:-:S02]  /*8e80*/  HADD2.F32 R20, -RZ, R7.H1_H1 ;  /* 0x30000007ff147230 */ /* 0x000fc40000004100 */
[-C--:B------:R-:W-:Y:S01]  /*8e90*/  FFMA R18, R18, R0.reuse, R37 ;  /* 0x0000000012127223 */ /* 0x080fe20000000025 */
[----:B------:R-:W-:Y:S01]  /*8ea0*/  F2FP.F16.F32.PACK_AB R13, R14, R13 ;  /* 0x0000000d0e0d723e */ /* 0x000fe200000000ff */
[----:B------:R-:W-:Y:S01]  /*8eb0*/  FFMA R19, R12, R0, R19 ;  /* 0x000000000c137223 */ /* 0x000fe20000000013 */
        /* <DEDUP_REMOVED lines=19> */
.L_x_82:
[----:B------:R-:W-:Y:S05]  /*8ff0*/  BSYNC B0 ;  /* 0x0000000000007941 */ /* 0x000fea0003800000 */
.L_x_81:
[----:B------:R-:W-:Y:S06]  /*9000*/  BAR.SYNC.DEFER_BLOCKING 0x1, 0x80 ;  /* 0x0042000000007b1d */ /* 0x000fec0000010000 */
[----:B------:R-:W-:Y:S05]  /*9010*/  @!P0 BRA `(.L_x_83) ;  /* 0x0000000000048947 */ /* 0x000fea0003800000 */
[----:B------:R-:W-:Y:S01]  /*9020*/  BPT.TRAP 0x1 ;  /* 0x000000040000795c */ /* 0x000fe20000300000 */
.L_x_83:
[----:B------:R-:W-:-:S04]  /*9030*/  UIADD3 UR9, UR50, 0x34530, URZ ;  /* 0x0003453032097890 */ /* 0x000fc8000fffe03f */
[----:B------:R-:W-:-:S09]  /*9040*/  UPRMT UR9, UR56, 0x654, UR9 ;  /* 0x0000065438097896 */ /* 0x000fd20008000009 */
[----:B------:R-:W-:Y:S01]  /*9050*/  SYNCS.ARRIVE.TRANS64.RED.A1T0 RZ, [UR9], RZ ;  /* 0x000000ffffff79a7 */ /* 0x000fe20008100409 */
[----:B------:R-:W-:Y:S05]  /*9060*/  @!P0 BRA `(.L_x_84) ;  /* 0x0000000000048947 */ /* 0x000fea0003800000 */
[----:B------:R-:W-:Y:S01]  /*9070*/  BPT.TRAP 0x1 ;  /* 0x000000040000795c */ /* 0x000fe20000300000 */
.L_x_84:
[----:B------:R-:W-:-:S04]  /*9080*/  MOV R20, 0x1 ;  /* 0x0000000100147802 */ /* 0x000fc80000000f00 */
[----:B------:R-:W-:-:S04]  /*9090*/  SHF.L.U32 R20, R20, 0x1f, RZ ;  /* 0x0000001f14147819 */ /* 0x000fc800000006ff */
[----:B------:R-:W2:Y:S02]  /*90a0*/  SYNCS.PHASECHK.TRANS64.TRYWAIT P3, [UR50+0x34500], R20 ;  /* 0x03450014ff0075a7 */ /* 0x000ea40008060172 */
[----:B--2---:R-:W-:Y:S05]  /*90b0*/  @!P3 BRA `(.L_x_85) ;  /* 0x000000b80018b947 */ /* 0x004fea0003800000 */
.L_x_372:
[----:B-1----:R-:W2:Y:S04]  /*90c0*/  LDL.LU R13, [R1+0x40] ;  /* 0x00004000010d7983 */ /* 0x002ea80000300800 */
[----:B------:R-:W3:Y:S04]  /*90d0*/  LDL.LU R12, [R1+0x44] ;  /* 0x00004400010c7983 */ /* 0x000ee80000300800 */
[----:B------:R-:W4:Y:S04]  /*90e0*/  LDL.LU R17, [R1+0x48] ;  /* 0x0000480001117983 */ /* 0x000f280000300800 */
[----:B------:R-:W5:Y:S04]  /*90f0*/  LDL.LU R16, [R1+0x4c] ;  /* 0x00004c0001107983 */ /* 0x000f680000300800 */
        /* <DEDUP_REMOVED lines=11> */
[----:B------:R-:W5:Y:S01]  /*91b0*/  LDL.LU R31, [R1+0x7c] ;  /* 0x00007c00011f7983 */ /* 0x000f620000300800 */
[----:B------:R-:W-:Y:S05]  /*91c0*/  @P1 WARPSYNC.ALL ;  /* 0x0000000000001948 */ /* 0x000fea0003800000 */
[----:B------:R-:W1:Y:S04]  /*91d0*/  @P1 LDSM.16.MT88.4 R8, [R3+0x30000] ;  /* 0x030000000308183b */ /* 0x000e680000004200 */
[----:B------:R-:W5:Y:S01]  /*91e0*/  @P1 LDSM.16.MT88.4 R4, [R3+0x30800] ;  /* 0x030800000304183b */ /* 0x000f620000004200 */
[----:B------:R-:W-:Y:S05]  /*91f0*/  WARPSYNC.ALL ;  /* 0x0000000000007948 */ /* 0x000fea0003800000 */
[----:B------:R-:W-:Y:S01]  /*9200*/  BSSY B0, `(.L_x_86) ;  /* 0x0000049000007945 */ /* 0x000fe20003800000 */
[----:B-1----:R-:W-:-:S02]  /*9210*/  HADD2.F32 R14, -RZ, R8.H1_H1 ;  /* 0x30000008ff0e7230 */ /* 0x002fc40000004100 */
[-C--:B--2---:R-:W-:Y:S01]  /*9220*/  FMUL R13, R13, R2.reuse ;  /* 0x000000020d0d7220 */ /* 0x084fe20000400000 */
[----:B---3--:R-:W-:Y:S01]  /*9230*/  FMUL R15, R12, R2 ;  /* 0x000000020c0f7220 */ /* 0x008fe20000400000 */
[----:B------:R-:W-:-:S05]  /*9240*/  HADD2.F32 R12, -RZ, R8.H0_H0 ;  /* 0x20000008ff0c7230 */ /* 0x000fca0000004100 */
[-C--:B------:R-:W-:Y:S01]  /*9250*/  FFMA R12, R12, R0.reuse, R13 ;  /* 0x000000000c0c7223 */ /* 0x080fe2000000000d */
[----:B------:R-:W-:Y:S01]  /*9260*/  FFMA R13, R14, R0, R15 ;  /* 0x000000000e0d7223 */ /* 0x000fe2000000000f */
[-C--:B----4-:R-:W-:Y:S01]  /*9270*/  FMUL R15, R17, R2.reuse ;  /* 0x00000002110f7220 */ /* 0x090fe20000400000 */
[----:B-----5:R-:W-:Y:S01]  /*9280*/  FMUL R17, R16, R2 ;  /* 0x0000000210117220 */ /* 0x020fe20000400000 */
[--C-:B------:R-:W-:Y:S02]  /*9290*/  HADD2.F32 R14, -RZ, R9.reuse.H0_H0 ;  /* 0x20000009ff0e7230 */ /* 0x100fe40000004100 */
[----:B------:R-:W-:Y:S01]  /*92a0*/  HADD2.F32 R16, -RZ, R9.H1_H1 ;  /* 0x30000009ff107230 */ /* 0x000fe20000004100 */
[----:B------:R-:W-:Y:S02]  /*92b0*/  F2FP.F16.F32.PACK_AB R12, R13, R12 ;  /* 0x0000000c0d0c723e */ /* 0x000fe400000000ff */
[-C--:B------:R-:W-:Y:S02]  /*92c0*/  FFMA R14, R14, R0.reuse, R15 ;  /* 0x000000000e0e7223 */ /* 0x080fe4000000000f */
[----:B------:R-:W-:Y:S01]  /*92d0*/  FFMA R15, R16, R0, R17 ;  /* 0x00000000100f7223 */ /* 0x000fe20000000011 */
[-C--:B------:R-:W-:Y:S01]  /*92e0*/  FMUL R17, R19, R2.reuse ;  /* 0x0000000213117220 */ /* 0x080fe20000400000 */
[----:B------:R-:W-:Y:S01]  /*92f0*/  FMUL R19, R18, R2 ;  /* 0x0000000212137220 */ /* 0x000fe20000400000 */
[----:B------:R-:W-:-:S02]  /*9300*/  HADD2.F32 R16, -RZ, R10.H0_H0 ;  /* 0x2000000aff107230 */ /* 0x000fc40000004100 */
[----:B------:R-:W-:Y:S01]  /*9310*/  HADD2.F32 R18, -RZ, R10.H1_H1 ;  /* 0x3000000aff127230 */ /* 0x000fe20000004100 */
[----:B------:R-:W-:Y:S01]  /*9320*/  F2FP.F16.F32.PACK_AB R13, R15, R14 ;  /* 0x0000000e0f0d723e */ /* 0x000fe200000000ff */
[----:B------:R-:W-:Y:S01]  /*9330*/  FMUL R21, R21, R2 ;  /* 0x0000000215157220 */ /* 0x000fe20000400000 */
[-C--:B------:R-:W-:Y:S02]  /*9340*/  FFMA R16, R16, R0.reuse, R17 ;  /* 0x0000000010107223 */ /* 0x080fe40000000011 */
[----:B------:R-:W-:Y:S01]  /*9350*/  FFMA R17, R18, R0, R19 ;  /* 0x0000000012117223 */ /* 0x000fe20000000013 */
[-C--:B------:R-:W-:Y:S01]  /*9360*/  FMUL R19, R24, R2.reuse ;  /* 0x0000000218137220 */ /* 0x080fe20000400000 */
[--C-:B------:R-:W-:Y:S02]  /*9370*/  HADD2.F32 R18, -RZ, R11.reuse.H0_H0 ;  /* 0x2000000bff127230 */ /* 0x100fe40000004100 */
[----:B------:R-:W-:Y:S02]  /*9380*/  HADD2.F32 R24, -RZ, R11.H1_H1 ;  /* 0x3000000bff187230 */ /* 0x000fe40000004100 */
[----:B------:R-:W-:Y:S01]  /*9390*/  FMUL R25, R25, R2 ;  /* 0x0000000219197220 */ /* 0x000fe20000400000 */
[----:B------:R-:W-:Y:S01]  /*93a0*/  F2FP.F16.F32.PACK_AB R14, R17, R16 ;  /* 0x00000010110e723e */ /* 0x000fe200000000ff */
[-C--:B------:R-:W-:Y:S01]  /*93b0*/  FFMA R18, R18, R0.reuse, R19 ;  /* 0x0000000012127223 */ /* 0x080fe20000000013 */
[----:B------:R-:W-:Y:S01]  /*93c0*/  FFMA R19, R24, R0, R21 ;  /* 0x0000000018137223 */ /* 0x000fe20000000015 */
[----:B------:R-:W-:Y:S01]  /*93d0*/  FMUL R21, R26, R2 ;  /* 0x000000021a157220 */ /* 0x000fe20000400000 */
[----:B------:R-:W-:-:S02]  /*93e0*/  HADD2.F32 R24, -RZ, R4.H0_H0 ;  /* 0x20000004ff187230 */ /* 0x000fc40000004100 */
[----:B------:R-:W-:Y:S02]  /*93f0*/  HADD2.F32 R26, -RZ, R4.H1_H1 ;  /* 0x30000004ff1a7230 */ /* 0x000fe40000004100 */
[----:B------:R-:W-:Y:S01]  /*9400*/  FMUL R27, R27, R2 ;  /* 0x000000021b1b7220 */ /* 0x000fe20000400000 */
[----:B------:R-:W-:Y:S01]  /*9410*/  F2FP.F16.F32.PACK_AB R15, R19, R18 ;  /* 0x00000012130f723e */ /* 0x000fe200000000ff */
[-C--:B------:R-:W-:Y:S01]  /*9420*/  FFMA R21, R24, R0.reuse, R21 ;  /* 0x0000000018157223 */ /* 0x080fe20000000015 */
[----:B------:R-:W-:Y:S01]  /*9430*/  FFMA R24, R26, R0, R25 ;  /* 0x000000001a187223 */ /* 0x000fe20000000019 */
[-C--:B------:R-:W-:Y:S01]  /*9440*/  FMUL R25, R28, R2.reuse ;  /* 0x000000021c197220 */ /* 0x080fe20000400000 */
[--C-:B------:R-:W-:Y:S02]  /*9450*/  HADD2.F32 R26, -RZ, R5.reuse.H0_H0 ;  /* 0x20000005ff1a7230 */ /* 0x100fe40000004100 */
[----:B------:R-:W-:Y:S01]  /*9460*/  FMUL R29, R29, R2 ;  /* 0x000000021d1d7220 */ /* 0x000fe20000400000 */
[----:B------:R-:W-:Y:S01]  /*9470*/  HADD2.F32 R28, -RZ, R5.H1_H1 ;  /* 0x30000005ff1c7230 */ /* 0x000fe20000004100 */
[----:B------:R-:W-:Y:S01]  /*9480*/  F2FP.F16.F32.PACK_AB R16, R24, R21 ;  /* 0x000000151810723e */ /* 0x000fe200000000ff */
[----:B------:R1:W-:Y:S01]  /*9490*/  STSM.16.MT88.4 [R3+0x30000], R12 ;  /* 0x0300000c03007844 */ /* 0x0003e20000004200 */
[----:B------:R-:W-:-:S02]  /*94a0*/  FFMA R25, R26, R0, R25 ;  /* 0x000000001a197223 */ /* 0x000fc40000000019 */
[----:B------:R-:W-:Y:S01]  /*94b0*/  FFMA R26, R28, R0, R27 ;  /* 0x000000001c1a7223 */ /* 0x000fe2000000001b */
[-C--:B------:R-:W-:Y:S01]  /*94c0*/  FMUL R27, R30, R2.reuse ;  /* 0x000000021e1b7220 */ /* 0x080fe20000400000 */
[--C-:B------:R-:W-:Y:S02]  /*94d0*/  HADD2.F32 R28, -RZ, R6.reuse.H0_H0 ;  /* 0x20000006ff1c7230 */ /* 0x100fe40000004100 */
[----:B------:R-:W-:Y:S01]  /*94e0*/  FMUL R31, R31, R2 ;  /* 0x000000021f1f7220 */ /* 0x000fe20000400000 */
[----:B------:R-:W-:Y:S01]  /*94f0*/  HADD2.F32 R30, -RZ, R6.H1_H1 ;  /* 0x30000006ff1e7230 */ /* 0x000fe20000004100 */
[----:B------:R-:W-:Y:S01]  /*9500*/  F2FP.F16.F32.PACK_AB R17, R26, R25 ;  /* 0x000000191a11723e */ /* 0x000fe200000000ff */
[----:B------:R-:W-:-:S03]  /*9510*/  FFMA R27, R28, R0, R27 ;  /* 0x000000001c1b7223 */ /* 0x000fc6000000001b */
[----:B------:R-:W-:Y:S01]  /*9520*/  FFMA R28, R30, R0, R29 ;  /* 0x000000001e1c7223 */ /* 0x000fe2000000001d */
[----:B------:R-:W-:Y:S01]  /*9530*/  FMUL R29, R32, R2 ;  /* 0x00000002201d7220 */ /* 0x000fe20000400000 */
[--C-:B------:R-:W-:Y:S02]  /*9540*/  HADD2.F32 R30, -RZ, R7.reuse.H0_H0 ;  /* 0x20000007ff1e7230 */ /* 0x100fe40000004100 */
[----:B------:R-:W-:Y:S01]  /*9550*/  HADD2.F32 R32, -RZ, R7.H1_H1 ;  /* 0x30000007ff207230 */ /* 0x000fe20000004100 */
[----:B------:R-:W-:Y:S02]  /*9560*/  F2FP.F16.F32.PACK_AB R18, R28, R27 ;  /* 0x0000001b1c12723e */ /* 0x000fe400000000ff */
[-C--:B------:R-:W-:Y:S02]  /*9570*/  FFMA R29, R30, R0.reuse, R29 ;  /* 0x000000001e1d7223 */ /* 0x080fe4000000001d */
[----:B------:R-:W-:-:S05]  /*9580*/  FFMA R30, R32, R0, R31 ;  /* 0x00000000201e7223 */ /* 0x000fca000000001f */
        /* <DEDUP_REMOVED lines=16> */
.L_x_87:
[----:B------:R-:W-:Y:S05]  /*9690*/  BSYNC B0 ;  /* 0x0000000000007941 */ /* 0x000fea0003800000 */
.L_x_86:
[----:B------:R-:W-:Y:S06]  /*96a0*/  BAR.SYNC.DEFER_BLOCKING 0x1, 0x80 ;  /* 0x0042000000007b1d */ /* 0x000fec0000010000 */
[----:B------:R-:W-:Y:S05]  /*96b0*/  @!P0 BRA `(.L_x_88) ;  /* 0x0000000000048947 */ /* 0x000fea0003800000 */
[----:B------:R-:W-:Y:S01]  /*96c0*/  BPT.TRAP 0x1 ;  /* 0x000000040000795c */ /* 0x000fe20000300000 */
.L_x_88:
[----:B------:R-:W-:-:S04]  /*96d0*/  UIADD3 UR10, UR50, 0x34538, URZ ;  /* 0x00034538320a7890 */ /* 0x000fc8000fffe03f */
[----:B------:R-:W-:-:S09]  /*96e0*/  UPRMT UR10, UR56, 0x654, UR10 ;  /* 0x00000654380a7896 */ /* 0x000fd2000800000a */
[----:B------:R-:W-:Y:S01]  /*96f0*/  SYNCS.ARRIVE.TRANS64.RED.A1T0 RZ, [UR10], RZ ;  /* 0x000000ffffff79a7 */ /* 0x000fe2000810040a */
[----:B------:R-:W-:Y:S05]  /*9700*/  @!P0 BRA `(.L_x_89) ;  /* 0x0000000000048947 */ /* 0x000fea0003800000 */
[----:B------:R-:W-:Y:S01]  /*9710*/  BPT.TRAP 0x1 ;  /* 0x000000040000795c */ /* 0x000fe20000300000 */
.L_x_89:
[----:B------:R-:W2:Y:S02]  /*9720*/  SYNCS.PHASECHK.TRANS64.TRYWAIT P3, [UR50+0x34508], R20 ;  /* 0x03450814ff0075a7 */ /* 0x000ea40008060172 */
[----:B--2---:R-:W-:Y:S05]  /*9730*/  @!P3 BRA `(.L_x_90) ;  /* 0x000000b00090b947 */ /* 0x004fea0003800000 */
.L_x_373:
        /* <DEDUP_REMOVED lines=19> */
[----:B------:R-:W-:Y:S05]  /*9870*/  WARPSYNC.ALL ;  /* 0x0000000000007948 */ /* 0x000fea0003800000 */
[----:B------:R-:W-:Y:S01]  /*9880*/  BSSY B0, `(.L_x_91) ;  /* 0x0000039000007945 */ /* 0x000fe20003800000 */
[----:B--2---:R-:W-:-:S02]  /*9890*/  HADD2.F32 R12, -RZ, R8.H0_H0 ;  /* 0x20000008ff0c7230 */ /* 0x004fc40000004100 */
[----:B------:R-:W-:Y:S02]  /*98a0*/  HADD2.F32 R14, -RZ, R8.H1_H1 ;  /* 0x30000008ff0e7230 */ /* 0x000fe40000004100 */
[--C-:B------:R-:W-:Y:S02]  /*98b0*/  HADD2.F32 R16, -RZ, R9.reuse.H0_H0 ;  /* 0x20000009ff107230 */ /* 0x100fe40000004100 */
[-C--:B------:R-:W-:Y:S01]  /*98c0*/  FFMA R12, R12, R0.reuse, R13 ;  /* 0x000000000c0c7223 */ /* 0x080fe2000000000d */
[----:B------:R-:W-:Y:S02]  /*98d0*/  HADD2.F32 R18, -RZ, R9.H1_H1 ;  /* 0x30000009ff127230 */ /* 0x000fe40000004100 */
[-C--:B------:R-:W-:Y:S01]  /*98e0*/  FFMA R13, R14, R0.reuse, R169 ;  /* 0x000000000e0d7223 */ /* 0x080fe200000000a9 */
[----:B------:R-:W-:Y:S02]  /*98f0*/  HADD2.F32 R24, -RZ, R11.H0_H0 ;  /* 0x2000000bff187230 */ /* 0x000fe40000004100 */
[----:B------:R-:W-:Y:S01]  /*9900*/  FFMA R14, R16, R0, R15 ;  /* 0x00000000100e7223 */ /* 0x000fe2000000000f */
[----:B------:R-:W-:-:S02]  /*9910*/  HADD2.F32 R16, -RZ, R10.H0_H0 ;  /* 0x2000000aff107230 */ /* 0x000fc40000004100 */
[-C--:B------:R-:W-:Y:S01]  /*9920*/  FFMA R15, R18, R0.reuse, R171 ;  /* 0x00000000120f7223 */ /* 0x080fe200000000ab */
[----:B------:R-:W-:Y:S02]  /*9930*/  HADD2.F32 R18, -RZ, R10.H1_H1 ;  /* 0x3000000aff127230 */ /* 0x000fe40000004100 */
[-C--:B------:R-:W-:Y:S01]  /*9940*/  FFMA R19, R24, R0.reuse, R19 ;  /* 0x0000000018137223 */ /* 0x080fe20000000013 */
[----:B------:R-:W-:Y:S02]  /*9950*/  HADD2.F32 R26, -RZ, R11.H1_H1 ;  /* 0x3000000bff1a7230 */ /* 0x000fe40000004100 */
[-C--:B------:R-:W-:Y:S01]  /*9960*/  FFMA R17, R16, R0.reuse, R17 ;  /* 0x0000000010117223 */ /* 0x080fe20000000011 */
[----:B-1----:R-:W-:Y:S02]  /*9970*/  HADD2.F32 R24, -RZ, R4.H0_H0 ;  /* 0x20000004ff187230 */ /* 0x002fe40000004100 */
[----:B------:R-:W-:Y:S01]  /*9980*/  FFMA R16, R18, R0, R173 ;  /* 0x0000000012107223 */ /* 0x000fe200000000ad */
[----:B------:R-:W-:-:S02]  /*9990*/  HADD2.F32 R28, -RZ, R5.H0_H0 ;  /* 0x20000005ff1c7230 */ /* 0x000fc40000004100 */
[-C--:B------:R-:W-:Y:S01]  /*99a0*/  FFMA R18, R26, R0.reuse, R175 ;  /* 0x000000001a127223 */ /* 0x080fe200000000af */
[----:B------:R-:W-:Y:S02]  /*99b0*/  HADD2.F32 R26, -RZ, R4.H1_H1 ;  /* 0x30000004ff1a7230 */ /* 0x000fe40000004100 */
        /* <DEDUP_REMOVED lines=10> */
[----:B------:R-:W-:Y:S01]  /*9a60*/  FFMA R29, R32, R0, R29 ;  /* 0x00000000201d7223 */ /* 0x000fe2000000001d */
[----:B------:R-:W-:Y:S01]  /*9a70*/  F2FP.F16.F32.PACK_AB R12, R13, R12 ;  /* 0x0000000c0d0c723e */ /* 0x000fe200000000ff */
[----:B------:R-:W-:Y:S01]  /*9a80*/  FFMA R28, R30, R0, R181 ;  /* 0x000000001e1c7223 */ /* 0x000fe200000000b5 */
[----:B------:R-:W-:Y:S01]  /*9a90*/  F2FP.F16.F32.PACK_AB R13, R15, R14 ;  /* 0x0000000e0f0d723e */ /* 0x000fe200000000ff */
[----:B------:R-:W-:Y:S01]  /*9aa0*/  FFMA R30, R34, R0, R183 ;  /* 0x00000000221e7223 */ /* 0x000fe200000000b7 */
[----:B------:R-:W-:-:S02]  /*9ab0*/  F2FP.F16.F32.PACK_AB R14, R16, R17 ;  /* 0x00000011100e723e */ /* 0x000fc400000000ff */
[----:B------:R-:W-:Y:S02]  /*9ac0*/  F2FP.F16.F32.PACK_AB R15, R18, R19 ;  /* 0x00000013120f723e */ /* 0x000fe400000000ff */
[----:B------:R-:W-:Y:S02]  /*9ad0*/  F2FP.F16.F32.PACK_AB R16, R24, R21 ;  /* 0x000000151810723e */ /* 0x000fe400000000ff */
[----:B------:R-:W-:Y:S01]  /*9ae0*/  F2FP.F16.F32.PACK_AB R17, R26, R25 ;  /* 0x000000191a11723e */ /* 0x000fe200000000ff */
[----:B------:R1:W-:Y:S01]  /*9af0*/  STSM.16.MT88.4 [R3+0x31000], R12 ;  /* 0x0310000c03007844 */ /* 0x0003e20000004200 */
        /* <DEDUP_REMOVED lines=12> */
[----:B------:R-:W-:Y:S02]  /*9bc0*/  UIADD3 UR5, UR45, 0x40, URZ ;  /* 0x000000402d057890 */ /* 0x000fe4000fffe03f */
[----:B------:R-:W-:-:S09]  /*9bd0*/  UIADD3 UR4, UR50, 0x31000, URZ ;  /* 0x0003100032047890 */ /* 0x000fd2000fffe03f */
[----:B------:R2:W-:Y:S01]  /*9be0*/  UTMASTG.2D [UR4], [UR36] ;  /* 0x00000004240073b5 */ /* 0x0005e20008008000 */
[----:B------:R0:W-:Y:S01]  /*9bf0*/  UTMACMDFLUSH ;  /* 0x00000000000079b7 */ /* 0x0001e20000000000 */
[----:B--2---:R-:W-:-:S04]  /*9c00*/  DEPBAR.LE SB0, 0x1 ;  /* 0x000080400000791a */ /* 0x004fc80000000000 */
.L_x_92:
[----:B------:R-:W-:Y:S05]  /*9c10*/  BSYNC B0 ;  /* 0x0000000000007941 */ /* 0x000fea0003800000 */
.L_x_91:
[----:B------:R-:W-:Y:S06]  /*9c20*/  BAR.SYNC.DEFER_BLOCKING 0x1, 0x80 ;  /* 0x0042000000007b1d */ /* 0x000fec0000010000 */
[----:B------:R-:W-:Y:S05]  /*9c30*/  @!P0 BRA `(.L_x_93) ;  /* 0x0000000000048947 */ /* 0x000fea0003800000 */
[----:B------:R-:W-:Y:S01]  /*9c40*/  BPT.TRAP 0x1 ;  /* 0x000000040000795c */ /* 0x000fe20000300000 */
.L_x_93:
[----:B------:R-:W-:Y:S01]  /*9c50*/  SYNCS.ARRIVE.TRANS64.RED.A1T0 RZ, [UR7], RZ ;  /* 0x000000ffffff79a7 */ /* 0x000fe20008100407 */
[----:B------:R-:W-:Y:S05]  /*9c60*/  @!P0 BRA `(.L_x_94) ;  /* 0x0000000000048947 */ /* 0x000fea0003800000 */
[----:B------:R-:W-:Y:S01]  /*9c70*/  BPT.TRAP 0x1 ;  /* 0x000000040000795c */ /* 0x000fe20000300000 */
.L_x_94:
[----:B------:R-:W2:Y:S02]  /*9c80*/  SYNCS.PHASECHK.TRANS64.TRYWAIT P3, [UR50+0x34510], R20 ;  /* 0x03451014ff0075a7 */ /* 0x000ea40008060172 */
[----:B--2---:R-:W-:Y:S05]  /*9c90*/  @!P3 BRA `(.L_x_95) ;  /* 0x000000ac0050b947 */ /* 0x004fea0003800000 */
.L_x_374:
        /* <DEDUP_REMOVED lines=29> */
[----:B------:R-:W-:Y:S01]  /*9e70*/  FFMA R14, R18, R0, R107 ;  /* 0x00000000120e7223 */ /* 0x000fe2000000006b */
[----:B------:R-:W-:Y:S01]  /*9e80*/  FMUL R15, R108, R2 ;  /* 0x000000026c0f7220 */ /* 0x000fe20000400000 */
        /* <DEDUP_REMOVED lines=20> */
[----:B------:R-:W-:Y:S01]  /*9fd0*/  F2FP.F16.F32.PACK_AB R13, R14, R13 ;  /* 0x0000000d0e0d723e */ /* 0x000fe200000000ff */
[-C--:B------:R-:W-:Y:S01]  /*9fe0*/  FFMA R28, R30, R0.reuse, R117 ;  /* 0x000000001e1c7223 */ /* 0x080fe20000000075 */
        /* <DEDUP_REMOVED lines=24> */
.L_x_97:
[----:B------:R-:W-:Y:S05]  /*a170*/  BSYNC B0 ;  /* 0x0000000000007941 */ /* 0x000fea0003800000 */
.L_x_96:
[----:B------:R-:W-:Y:S06]  /*a180*/  BAR.SYNC.DEFER_BLOCKING 0x1, 0x80 ;  /* 0x0042000000007b1d */ /* 0x000fec0000010000 */
[----:B------:R-:W-:Y:S05]  /*a190*/  @!P0 BRA `(.L_x_98) ;  /* 0x0000000000048947 */ /* 0x000fea0003800000 */
[----:B------:R-:W-:Y:S01]  /*a1a0*/  BPT.TRAP 0x1 ;  /* 0x000000040000795c */ /* 0x000fe20000300000 */
.L_x_98:
[----:B------:R-:W-:Y:S01]  /*a1b0*/  SYNCS.ARRIVE.TRANS64.RED.A1T0 RZ, [UR8], RZ ;  /* 0x000000ffffff79a7 */ /* 0x000fe20008100408 */
[----:B------:R-:W-:Y:S05]  /*a1c0*/  @!P0 BRA `(.L_x_99) ;  /* 0x0000000000048947 */ /* 0x000fea0003800000 */
[----:B------:R-:W-:Y:S01]  /*a1d0*/  BPT.TRAP 0x1 ;  /* 0x000000040000795c */ /* 0x000fe20000300000 */
.L_x_99:
[----:B------:R-:W2:Y:S02]  /*a1e0*/  SYNCS.PHASECHK.TRANS64.TRYWAIT P3, [UR50+0x34518], R20 ;  /* 0x03451814ff0075a7 */ /* 0x000ea40008060172 */
[----:B--2---:R-:W-:Y:S05]  /*a1f0*/  @!P3 BRA `(.L_x_100) ;  /* 0x000000a80010b947 */ /* 0x004fea0003800000 */
.L_x_375:
        /* <DEDUP_REMOVED lines=77> */
.L_x_102:
[----:B------:R-:W-:Y:S05]  /*a6d0*/  BSYNC B0 ;  /* 0x0000000000007941 */ /* 0x000fea0003800000 */
.L_x_101:
[----:B------:R-:W-:Y:S06]  /*a6e0*/  BAR.SYNC.DEFER_BLOCKING 0x1, 0x80 ;  /* 0x0042000000007b1d */ /* 0x000fec0000010000 */
[----:B------:R-:W-:Y:S05]  /*a6f0*/  @!P0 BRA `(.L_x_103) ;  /* 0x0000000000048947 */ /* 0x000fea0003800000 */
[----:B------:R-:W-:Y:S01]  /*a700*/  BPT.TRAP 0x1 ;  /* 0x000000040000795c */ /* 0x000fe20000300000 */
.L_x_103:
[----:B------:R-:W-:Y:S01]  /*a710*/  SYNCS.ARRIVE.TRANS64.RED.A1T0 RZ, [UR9], RZ ;  /* 0x000000ffffff79a7 */ /* 0x000fe20008100409 */
[----:B------:R-:W-:Y:S05]  /*a720*/  @!P0 BRA `(.L_x_104) ;  /* 0x0000000000048947 */ /* 0x000fea0003800000 */
[----:B------:R-:W-:Y:S01]  /*a730*/  BPT.TRAP 0x1 ;  /* 0x000000040000795c */ /* 0x000fe20000300000 */
.L_x_104:
[----:B------:R-:W2:Y:S02]  /*a740*/  SYNCS.PHASECHK.TRANS64.TRYWAIT P3, [UR50+0x34500], R222 ;  /* 0x034500deff0075a7 */ /* 0x000ea40008060172 */
[----:B--2---:R-:W-:Y:S05]  /*a750*/  @!P3 BRA `(.L_x_105) ;  /* 0x000000a000d0b947 */ /* 0x004fea0003800000 */
.L_x_376:
        /* <DEDUP_REMOVED lines=21> */
[----:B-1----:R-:W-:-:S02]  /*a8b0*/  HADD2.F32 R16, -RZ, R9.H0_H0 ;  /* 0x20000009ff107230 */ /* 0x002fc40000004100 */
[----:B------:R-:W-:Y:S02]  /*a8c0*/  HADD2.F32 R18, -RZ, R9.H1_H1 ;  /* 0x30000009ff127230 */ /* 0x000fe40000004100 */
[-C--:B--2---:R-:W-:Y:S01]  /*a8d0*/  FMUL R13, R13, R2.reuse ;  /* 0x000000020d0d7220 */ /* 0x084fe20000400000 */
[-C--:B---3--:R-:W-:Y:S01]  /*a8e0*/  FMUL R15, R14, R2.reuse ;  /* 0x000000020e0f7220 */ /* 0x088fe20000400000 */
[--C-:B------:R-:W-:Y:S02]  /*a8f0*/  HADD2.F32 R14, -RZ, R8.reuse.H1_H1 ;  /* 0x30000008ff0e7230 */ /* 0x100fe40000004100 */
[----:B----4-:R-:W-:Y:S01]  /*a900*/  FMUL R17, R12, R2 ;  /* 0x000000020c117220 */ /* 0x010fe20000400000 */
[----:B------:R-:W-:Y:S02]  /*a910*/  HADD2.F32 R12, -RZ, R8.H0_H0 ;  /* 0x20000008ff0c7230 */ /* 0x000fe40000004100 */
[----:B------:R-:W-:Y:S01]  /*a920*/  FFMA R15, R14, R0, R15 ;  /* 0x000000000e0f7223 */ /* 0x000fe2000000000f */
[----:B-----5:R-:W-:-:S02]  /*a930*/  FMUL R19, R19, R2 ;  /* 0x0000000213137220 */ /* 0x020fc40000400000 */
[-C--:B------:R-:W-:Y:S01]  /*a940*/  FFMA R12, R12, R0.reuse, R13 ;  /* 0x000000000c0c7223 */ /* 0x080fe2000000000d */
[-C--:B------:R-:W-:Y:S01]  /*a950*/  FFMA R13, R16, R0.reuse, R17 ;  /* 0x00000000100d7223 */ /* 0x080fe20000000011 */
[----:B------:R-:W-:Y:S01]  /*a960*/  FFMA R14, R18, R0, R19 ;  /* 0x00000000120e7223 */ /* 0x000fe20000000013 */
[--C-:B------:R-:W-:Y:S02]  /*a970*/  HADD2.F32 R16, -RZ, R10.reuse.H0_H0 ;  /* 0x2000000aff107230 */ /* 0x100fe40000004100 */
[-C--:B------:R-:W-:Y:S01]  /*a980*/  FMUL R17, R26, R2.reuse ;  /* 0x000000021a117220 */ /* 0x080fe20000400000 */
[----:B------:R-:W-:Y:S02]  /*a990*/  HADD2.F32 R18, -RZ, R10.H1_H1 ;  /* 0x3000000aff127230 */ /* 0x000fe40000004100 */
[----:B------:R-:W-:Y:S01]  /*a9a0*/  FMUL R19, R24, R2 ;  /* 0x0000000218137220 */ /* 0x000fe20000400000 */
[--C-:B------:R-:W-:Y:S02]  /*a9b0*/  HADD2.F32 R24, -RZ, R11.reuse.H0_H0 ;  /* 0x2000000bff187230 */ /* 0x100fe40000004100 */
[----:B------:R-:W-:Y:S01]  /*a9c0*/  FFMA R17, R16, R0, R17 ;  /* 0x0000000010117223 */ /* 0x000fe20000000011 */
[----:B------:R-:W-:-:S02]  /*a9d0*/  HADD2.F32 R26, -RZ, R11.H1_H1 ;  /* 0x3000000bff1a7230 */ /* 0x000fc40000004100 */
[----:B------:R-:W-:Y:S01]  /*a9e0*/  FMUL R21, R21, R2 ;  /* 0x0000000215157220 */ /* 0x000fe20000400000 */
[----:B------:R-:W-:Y:S01]  /*a9f0*/  FFMA R16, R18, R0, R19 ;  /* 0x0000000012107223 */ /* 0x000fe20000000013 */
[----:B------:R-:W-:Y:S01]  /*aa00*/  F2FP.F16.F32.PACK_AB R13, R14, R13 ;  /* 0x0000000d0e0d723e */ /* 0x000fe200000000ff */
[----:B------:R-:W-:Y:S01]  /*aa10*/  FMUL R25, R25, R2 ;  /* 0x0000000219197220 */ /* 0x000fe20000400000 */
[----:B------:R-:W-:Y:S01]  /*aa20*/  FFMA R21, R24, R0, R21 ;  /* 0x0000000018157223 */ /* 0x000fe20000000015 */
[--C-:B------:R-:W-:Y:S01]  /*aa30*/  HADD2.F32 R24, -RZ, R4.reuse.H0_H0 ;  /* 0x20000004ff187230 */ /* 0x100fe20000004100 */
[----:B------:R-:W-:Y:S01]  /*aa40*/  F2FP.F16.F32.PACK_AB R12, R15, R12 ;  /* 0x0000000c0f0c723e */ /* 0x000fe200000000ff */
[----:B------:R-:W-:Y:S01]  /*aa50*/  FFMA R18, R26, R0, R25 ;  /* 0x000000001a127223 */ /* 0x000fe20000000019 */
[-C--:B------:R-:W-:Y:S01]  /*aa60*/  FMUL R19, R30, R2.reuse ;  /* 0x000000021e137220 */ /* 0x080fe20000400000 */
[----:B------:R-:W-:Y:S01]  /*aa70*/  HADD2.F32 R26, -RZ, R4.H1_H1 ;  /* 0x30000004ff1a7230 */ /* 0x000fe20000004100 */
[----:B------:R-:W-:Y:S01]  /*aa80*/  F2FP.F16.F32.PACK_AB R14, R16, R17 ;  /* 0x00000011100e723e */ /* 0x000fe200000000ff */
[----:B------:R-:W-:Y:S01]  /*aa90*/  FMUL R25, R28, R2 ;  /* 0x000000021c197220 */ /* 0x000fe20000400000 */
[----:B------:R-:W-:-:S02]  /*aaa0*/  HADD2.F32 R28, -RZ, R5.H0_H0 ;  /* 0x20000005ff1c7230 */ /* 0x000fc40000004100 */
[----:B------:R-:W-:Y:S01]  /*aab0*/  FFMA R19, R24, R0, R19 ;  /* 0x0000000018137223 */ /* 0x000fe20000000013 */
[----:B------:R-:W-:Y:S02]  /*aac0*/  HADD2.F32 R30, -RZ, R5.H1_H1 ;  /* 0x30000005ff1e7230 */ /* 0x000fe40000004100 */
[----:B------:R-:W-:Y:S01]  /*aad0*/  FMUL R27, R27, R2 ;  /* 0x000000021b1b7220 */ /* 0x000fe20000400000 */
[----:B------:R-:W-:Y:S01]  /*aae0*/  FFMA R24, R26, R0, R25 ;  /* 0x000000001a187223 */ /* 0x000fe20000000019 */
[----:B------:R-:W-:Y:S01]  /*aaf0*/  F2FP.F16.F32.PACK_AB R15, R18, R21 ;  /* 0x00000015120f723e */ /* 0x000fe200000000ff */
[----:B------:R-:W-:Y:S01]  /*ab00*/  FMUL R29, R29, R2 ;  /* 0x000000021d1d7220 */ /* 0x000fe20000400000 */
[-C--:B------:R-:W-:Y:S01]  /*ab10*/  FFMA R27, R28, R0.reuse, R27 ;  /* 0x000000001c1b7223 */ /* 0x080fe2000000001b */
[--C-:B------:R-:W-:Y:S01]  /*ab20*/  HADD2.F32 R28, -RZ, R6.reuse.H0_H0 ;  /* 0x20000006ff1c7230 */ /* 0x100fe20000004100 */
[----:B------:R-:W-:Y:S01]  /*ab30*/  F2FP.F16.F32.PACK_AB R16, R24, R19 ;  /* 0x000000131810723e */ /* 0x000fe200000000ff */
[----:B------:R-:W-:Y:S01]  /*ab40*/  FFMA R26, R30, R0, R29 ;  /* 0x000000001e1a7223 */ /* 0x000fe2000000001d */
[-C--:B------:R-:W-:Y:S01]  /*ab50*/  FMUL R25, R34, R2.reuse ;  /* 0x0000000222197220 */ /* 0x080fe20000400000 */
[----:B------:R-:W-:Y:S01]  /*ab60*/  HADD2.F32 R30, -RZ, R6.H1_H1 ;  /* 0x30000006ff1e7230 */ /* 0x000fe20000004100 */
[----:B------:R1:W-:Y:S01]  /*ab70*/  STSM.16.MT88.4 [R3+0x30000], R12 ;  /* 0x0300000c03007844 */ /* 0x0003e20000004200 */
        /* <DEDUP_REMOVED lines=8> */
[-C--:B------:R-:W-:Y:S02]  /*ac00*/  FFMA R31, R32, R0.reuse, R31 ;  /* 0x00000000201f7223 */ /* 0x080fe4000000001f */
[----:B------:R-:W-:Y:S01]  /*ac10*/  F2FP.F16.F32.PACK_AB R18, R28, R25 ;  /* 0x000000191c12723e */ /* 0x000fe200000000ff */
        /* <DEDUP_REMOVED lines=17> */
.L_x_107:
[----:B------:R-:W-:Y:S05]  /*ad30*/  BSYNC B0 ;  /* 0x0000000000007941 */ /* 0x000fea0003800000 */
.L_x_106:
[----:B------:R-:W-:Y:S06]  /*ad40*/  BAR.SYNC.DEFER_BLOCKING 0x1, 0x80 ;  /* 0x0042000000007b1d */ /* 0x000fec0000010000 */
[----:B------:R-:W-:Y:S05]  /*ad50*/  @!P0 BRA `(.L_x_108) ;  /* 0x0000000000048947 */ /* 0x000fea0003800000 */
[----:B------:R-:W-:Y:S01]  /*ad60*/  BPT.TRAP 0x1 ;  /* 0x000000040000795c */ /* 0x000fe20000300000 */
.L_x_108:
[----:B------:R-:W-:Y:S01]  /*ad70*/  SYNCS.ARRIVE.TRANS64.RED.A1T0 RZ, [UR10], RZ ;  /* 0x000000ffffff79a7 */ /* 0x000fe2000810040a */
[----:B------:R-:W-:Y:S05]  /*ad80*/  @!P0 BRA `(.L_x_109) ;  /* 0x0000000000048947 */ /* 0x000fea0003800000 */
[----:B------:R-:W-:Y:S01]  /*ad90*/  BPT.TRAP 0x1 ;  /* 0x000000040000795c */ /* 0x000fe20000300000 */
.L_x_109:
[----:B------:R-:W2:Y:S02]  /*ada0*/  SYNCS.PHASECHK.TRANS64.TRYWAIT P3, [UR50+0x34508], R222 ;  /* 0x034508deff0075a7 */ /* 0x000ea40008060172 */
[----:B--2---:R-:W-:Y:S05]  /*adb0*/  @!P3 BRA `(.L_x_110) ;  /* 0x0000009c0050b947 */ /* 0x004fea0003800000 */
.L_x_377:
        /* <DEDUP_REMOVED lines=58> */
[----:B------:R-:W-:Y:S02]  /*b160*/  F2FP.F16.F32.PACK_AB R26, R28, R27 ;  /* 0x0000001b1c1a723e */ /* 0x000fe400000000ff */
[----:B------:R-:W-:Y:S01]  /*b170*/  F2FP.F16.F32.PACK_AB R24, R24, R21 ;  /* 0x000000151818723e */ /* 0x000fe200000000ff */
[----:B------:R1:W-:Y:S01]  /*b180*/  STSM.16.MT88.4 [R3+0x31000], R12 ;  /* 0x0310000c03007844 */ /* 0x0003e20000004200 */
        /* <DEDUP_REMOVED lines=16> */
.L_x_112:
[----:B------:R-:W-:Y:S05]  /*b290*/  BSYNC B0 ;  /* 0x0000000000007941 */ /* 0x000fea0003800000 */
.L_x_111:
[----:B------:R-:W-:Y:S06]  /*b2a0*/  BAR.SYNC.DEFER_BLOCKING 0x1, 0x80 ;  /* 0x0042000000007b1d */ /* 0x000fec0000010000 */
[----:B------:R-:W-:Y:S05]  /*b2b0*/  @!P0 BRA `(.L_x_113) ;  /* 0x0000000000048947 */ /* 0x000fea0003800000 */
[----:B------:R-:W-:Y:S01]  /*b2c0*/  BPT.TRAP 0x1 ;  /* 0x000000040000795c */ /* 0x000fe20000300000 */
.L_x_113:
[----:B------:R-:W-:Y:S01]  /*b2d0*/  SYNCS.ARRIVE.TRANS64.RED.A1T0 RZ, [UR7], RZ ;  /* 0x000000ffffff79a7 */ /* 0x000fe20008100407 */
[----:B------:R-:W-:Y:S05]  /*b2e0*/  @!P0 BRA `(.L_x_114) ;  /* 0x0000000000048947 */ /* 0x000fea0003800000 */
[----:B------:R-:W-:Y:S01]  /*b2f0*/  BPT.TRAP 0x1 ;  /* 0x000000040000795c */ /* 0x000fe20000300000 */
.L_x_114:
[----:B------:R-:W2:Y:S02]  /*b300*/  SYNCS.PHASECHK.TRANS64.TRYWAIT P3, [UR50+0x34510], R222 ;  /* 0x034510deff0075a7 */ /* 0x000ea40008060172 */
[----:B--2---:R-:W-:Y:S05]  /*b310*/  @!P3 BRA `(.L_x_115) ;  /* 0x000000980010b947 */ /* 0x004fea0003800000 */
.L_x_378:
        /* <DEDUP_REMOVED lines=77> */
.L_x_117:
[----:B------:R-:W-:Y:S05]  /*b7f0*/  BSYNC B0 ;  /* 0x0000000000007941 */ /* 0x000fea0003800000 */
.L_x_116:
[----:B------:R-:W-:Y:S06]  /*b800*/  BAR.SYNC.DEFER_BLOCKING 0x1, 0x80 ;  /* 0x0042000000007b1d */ /* 0x000fec0000010000 */
[----:B------:R-:W-:Y:S05]  /*b810*/  @!P0 BRA `(.L_x_118) ;  /* 0x0000000000048947 */ /* 0x000fea0003800000 */
[----:B------:R-:W-:Y:S01]  /*b820*/  BPT.TRAP 0x1 ;  /* 0x000000040000795c */ /* 0x000fe20000300000 */
.L_x_118:
[----:B------:R-:W-:Y:S01]  /*b830*/  SYNCS.ARRIVE.TRANS64.RED.A1T0 RZ, [UR8], RZ ;  /* 0x000000ffffff79a7 */ /* 0x000fe20008100408 */
[----:B------:R-:W-:Y:S05]  /*b840*/  @!P0 BRA `(.L_x_119) ;  /* 0x0000000000048947 */ /* 0x000fea0003800000 */
[----:B------:R-:W-:Y:S01]  /*b850*/  BPT.TRAP 0x1 ;  /* 0x000000040000795c */ /* 0x000fe20000300000 */
.L_x_119:
[----:B------:R-:W2:Y:S02]  /*b860*/  SYNCS.PHASECHK.TRANS64.TRYWAIT P3, [UR50+0x34518], R222 ;  /* 0x034518deff0075a7 */ /* 0x000ea40008060172 */
[----:B--2---:R-:W-:Y:S05]  /*b870*/  @!P3 BRA `(.L_x_120) ;  /* 0x0000009000d0b947 */ /* 0x004fea0003800000 */
.L_x_379:
        /* <DEDUP_REMOVED lines=77> */
.L_x_122:
[----:B------:R-:W-:Y:S05]  /*bd50*/  BSYNC B0 ;  /* 0x0000000000007941 */ /* 0x000fea0003800000 */
.L_x_121:
[----:B------:R-:W-:Y:S06]  /*bd60*/  BAR.SYNC.DEFER_BLOCKING 0x1, 0x80 ;  /* 0x0042000000007b1d */ /* 0x000fec0000010000 */
[----:B------:R-:W-:Y:S05]  /*bd70*/  @!P0 BRA `(.L_x_123) ;  /* 0x0000000000048947 */ /* 0x000fea0003800000 */
[----:B------:R-:W-:Y:S01]  /*bd80*/  BPT.TRAP 0x1 ;  /* 0x000000040000795c */ /* 0x000fe20000300000 */
.L_x_123:
[----:B------:R-:W-:Y:S01]  /*bd90*/  SYNCS.ARRIVE.TRANS64.RED.A1T0 RZ, [UR9], RZ ;  /* 0x000000ffffff79a7 */ /* 0x000fe20008100409 */
[----:B------:R-:W-:Y:S05]  /*bda0*/  @!P0 BRA `(.L_x_124) ;  /* 0x0000000000048947 */ /* 0x000fea0003800000 */
[----:B------:R-:W-:Y:S01]  /*bdb0*/  BPT.TRAP 0x1 ;  /* 0x000000040000795c */ /* 0x000fe20000300000 */
.L_x_124:
[----:B------:R-:W2:Y:S02]  /*bdc0*/  SYNCS.PHASECHK.TRANS64.TRYWAIT P3, [UR50+0x34500], R20 ;  /* 0x03450014ff0075a7 */ /* 0x000ea40008060172 */
[----:B--2---:R-:W-:Y:S05]  /*bdd0*/  @!P3 BRA `(.L_x_125) ;  /* 0x0000008c0090b947 */ /* 0x004fea0003800000 */
.L_x_380:
        /* <DEDUP_REMOVED lines=17> */
[----:B------:R-:W-:Y:S04]  /*bef0*/  @P1 LDSM.16.MT88.4 R8, [R3+0x30000] ;  /* 0x030000000308183b */ /* 0x000fe80000004200 */
[----:B------:R-:W1:Y:S01]  /*bf00*/  @P1 LDSM.16.MT88.4 R4, [R3+0x30800] ;  /* 0x030800000304183b */ /* 0x000e620000004200 */
[----:B------:R-:W-:Y:S05]  /*bf10*/  WARPSYNC.ALL ;  /* 0x0000000000007948 */ /* 0x000fea0003800000 */
[----:B------:R-:W-:Y:S01]  /*bf20*/  BSSY B0, `(.L_x_126) ;  /* 0x0000049000007945 */ /* 0x000fe20003800000 */
[----:B-1----:R-:W-:-:S02]  /*bf30*/  HADD2.F32 R32, -RZ, R7.H0_H0 ;  /* 0x20000007ff207230 */ /* 0x002fc40000004100 */
[----:B------:R-:W-:Y:S02]  /*bf40*/  HADD2.F32 R34, -RZ, R7.H1_H1 ;  /* 0x30000007ff227230 */ /* 0x000fe40000004100 */
[-C--:B--2---:R-:W-:Y:S01]  /*bf50*/  FMUL R13, R13, R2.reuse ;  /* 0x000000020d0d7220 */ /* 0x084fe20000400000 */
[-C--:B---3--:R-:W-:Y:S01]  /*bf60*/  FMUL R15, R15, R2.reuse ;  /* 0x000000020f0f7220 */ /* 0x088fe20000400000 */
[-C--:B----4-:R-:W-:Y:S01]  /*bf70*/  FMUL R17, R17, R2.reuse ;  /* 0x0000000211117220 */ /* 0x090fe20000400000 */
[-C--:B-----5:R-:W-:Y:S01]  /*bf80*/  FMUL R19, R19, R2.reuse ;  /* 0x0000000213137220 */ /* 0x0a0fe20000400000 */
[-C--:B------:R-:W-:Y:S01]  /*bf90*/  FMUL R21, R21, R2.reuse ;  /* 0x0000000215157220 */ /* 0x080fe20000400000 */
[-C--:B------:R-:W-:Y:S01]  /*bfa0*/  FMUL R25, R25, R2.reuse ;  /* 0x0000000219197220 */ /* 0x080fe20000400000 */
[-C--:B------:R-:W-:Y:S01]  /*bfb0*/  FMUL R27, R27, R2.reuse ;  /* 0x000000021b1b7220 */ /* 0x080fe20000400000 */
[-C--:B------:R-:W-:Y:S01]  /*bfc0*/  FMUL R29, R29, R2.reuse ;  /* 0x000000021d1d7220 */ /* 0x080fe20000400000 */
[----:B------:R-:W-:Y:S01]  /*bfd0*/  FMUL R31, R30, R2 ;  /* 0x000000021e1f7220 */ /* 0x000fe20000400000 */
[----:B------:R-:W-:-:S02]  /*bfe0*/  HADD2.F32 R30, -RZ, R5.H0_H0 ;  /* 0x20000005ff1e7230 */ /* 0x000fc40000004100 */
[-C--:B------:R-:W-:Y:S01]  /*bff0*/  FMUL R33, R28, R2.reuse ;  /* 0x000000021c217220 */ /* 0x080fe20000400000 */
[--C-:B------:R-:W-:Y:S02]  /*c000*/  HADD2.F32 R28, -RZ, R4.reuse.H1_H1 ;  /* 0x30000004ff1c7230 */ /* 0x100fe40000004100 */
[-C--:B------:R-:W-:Y:S01]  /*c010*/  FMUL R35, R26, R2.reuse ;  /* 0x000000021a237220 */ /* 0x080fe20000400000 */
[----:B------:R-:W-:Y:S02]  /*c020*/  HADD2.F32 R26, -RZ, R4.H0_H0 ;  /* 0x20000004ff1a7230 */ /* 0x000fe40000004100 */
[----:B------:R-:W-:Y:S01]  /*c030*/  FMUL R37, R12, R2 ;  /* 0x000000020c257220 */ /* 0x000fe20000400000 */
[----:B------:R-:W-:Y:S02]  /*c040*/  HADD2.F32 R12, -RZ, R8.H0_H0 ;  /* 0x20000008ff0c7230 */ /* 0x000fe40000004100 */
[-C--:B------:R-:W-:Y:S01]  /*c050*/  FFMA R31, R26, R0.reuse, R31 ;  /* 0x000000001a1f7223 */ /* 0x080fe2000000001f */
[----:B------:R-:W-:Y:S01]  /*c060*/  FFMA R35, R30, R0, R35 ;  /* 0x000000001e237223 */ /* 0x000fe20000000023 */
[----:B------:R-:W-:Y:S01]  /*c070*/  FMUL R39, R24, R2 ;  /* 0x0000000218277220 */ /* 0x000fe20000400000 */
[----:B------:R-:W-:-:S02]  /*c080*/  HADD2.F32 R24, -RZ, R10.H1_H1 ;  /* 0x3000000aff187230 */ /* 0x000fc40000004100 */
[----:B------:R-:W-:Y:S01]  /*c090*/  FFMA R13, R12, R0, R13 ;  /* 0x000000000c0d7223 */ /* 0x000fe2000000000d */
[----:B------:R-:W-:Y:S02]  /*c0a0*/  HADD2.F32 R12, -RZ, R8.H1_H1 ;  /* 0x30000008ff0c7230 */ /* 0x000fe40000004100 */
[-C--:B------:R-:W-:Y:S01]  /*c0b0*/  FMUL R41, R18, R2.reuse ;  /* 0x0000000212297220 */ /* 0x080fe20000400000 */
[----:B------:R-:W-:Y:S02]  /*c0c0*/  HADD2.F32 R18, -RZ, R10.H0_H0 ;  /* 0x2000000aff127230 */ /* 0x000fe40000004100 */
[----:B------:R-:W-:Y:S02]  /*c0d0*/  HADD2.F32 R26, -RZ, R5.H1_H1 ;  /* 0x30000005ff1a7230 */ /* 0x000fe40000004100 */
[----:B------:R-:W-:Y:S01]  /*c0e0*/  FMUL R43, R16, R2 ;  /* 0x00000002102b7220 */ /* 0x000fe20000400000 */
[----:B------:R-:W-:Y:S02]  /*c0f0*/  HADD2.F32 R16, -RZ, R9.H1_H1 ;  /* 0x30000009ff107230 */ /* 0x000fe40000004100 */
[----:B------:R-:W-:Y:S01]  /*c100*/  FFMA R21, R18, R0, R21 ;  /* 0x0000000012157223 */ /* 0x000fe20000000015 */
[----:B------:R-:W-:-:S02]  /*c110*/  HADD2.F32 R18, -RZ, R11.H0_H0 ;  /* 0x2000000bff127230 */ /* 0x000fc40000004100 */
[----:B------:R-:W-:Y:S01]  /*c120*/  FMUL R45, R14, R2 ;  /* 0x000000020e2d7220 */ /* 0x000fe20000400000 */
[----:B------:R-:W-:Y:S02]  /*c130*/  HADD2.F32 R14, -RZ, R9.H0_H0 ;  /* 0x20000009ff0e7230 */ /* 0x000fe40000004100 */
[-C--:B------:R-:W-:Y:S01]  /*c140*/  FFMA R12, R12, R0.reuse, R15 ;  /* 0x000000000c0c7223 */ /* 0x080fe2000000000f */
[----:B------:R-:W-:Y:S02]  /*c150*/  HADD2.F32 R30, -RZ, R6.H1_H1 ;  /* 0x30000006ff1e7230 */ /* 0x000fe40000004100 */
[-C--:B------:R-:W-:Y:S01]  /*c160*/  FFMA R27, R18, R0.reuse, R27 ;  /* 0x00000000121b7223 */ /* 0x080fe2000000001b */
[-C--:B------:R-:W-:Y:S01]  /*c170*/  FFMA R26, R26, R0.reuse, R37 ;  /* 0x000000001a1a7223 */ /* 0x080fe20000000025 */
[-C--:B------:R-:W-:Y:S01]  /*c180*/  FFMA R17, R14, R0.reuse, R17 ;  /* 0x000000000e117223 */ /* 0x080fe20000000011 */
[-C--:B------:R-:W-:Y:S01]  /*c190*/  FFMA R14, R16, R0.reuse, R19 ;  /* 0x00000000100e7223 */ /* 0x080fe20000000013 */
[----:B------:R-:W-:Y:S01]  /*c1a0*/  FFMA R16, R24, R0, R25 ;  /* 0x0000000018107223 */ /* 0x000fe20000000019 */
[----:B------:R-:W-:-:S02]  /*c1b0*/  HADD2.F32 R24, -RZ, R11.H1_H1 ;  /* 0x3000000bff187230 */ /* 0x000fc40000004100 */
[-C--:B------:R-:W-:Y:S01]  /*c1c0*/  FFMA R43, R32, R0.reuse, R43 ;  /* 0x00000000202b7223 */ /* 0x080fe2000000002b */
[----:B------:R-:W-:Y:S02]  /*c1d0*/  F2FP.F16.F32.PACK_AB R12, R12, R13 ;  /* 0x0000000d0c0c723e */ /* 0x000fe400000000ff */
[----:B------:R-:W-:Y:S01]  /*c1e0*/  F2FP.F16.F32.PACK_AB R13, R14, R17 ;  /* 0x000000110e0d723e */ /* 0x000fe200000000ff */
[-C--:B------:R-:W-:Y:S01]  /*c1f0*/  FFMA R18, R24, R0.reuse, R29 ;  /* 0x0000000018127223 */ /* 0x080fe2000000001d */
[-C--:B------:R-:W-:Y:S01]  /*c200*/  FFMA R24, R28, R0.reuse, R33 ;  /* 0x000000001c187223 */ /* 0x080fe20000000021 */
[----:B------:R-:W-:Y:S01]  /*c210*/  HADD2.F32 R28, -RZ, R6.H0_H0 ;  /* 0x20000006ff1c7230 */ /* 0x000fe20000004100 */
[----:B------:R-:W-:Y:S02]  /*c220*/  F2FP.F16.F32.PACK_AB R14, R16, R21 ;  /* 0x00000015100e723e */ /* 0x000fe400000000ff */
[----:B------:R-:W-:Y:S02]  /*c230*/  F2FP.F16.F32.PACK_AB R15, R18, R27 ;  /* 0x0000001b120f723e */ /* 0x000fe400000000ff */
[-C--:B------:R-:W-:Y:S01]  /*c240*/  FFMA R39, R28, R0.reuse, R39 ;  /* 0x000000001c277223 */ /* 0x080fe20000000027 */
[-C--:B------:R-:W-:Y:S01]  /*c250*/  FFMA R28, R30, R0.reuse, R41 ;  /* 0x000000001e1c7223 */ /* 0x080fe20000000029 */
[----:B------:R-:W-:Y:S01]  /*c260*/  FFMA R30, R34, R0, R45 ;  /* 0x00000000221e7223 */ /* 0x000fe2000000002d */
[----:B------:R-:W-:Y:S01]  /*c270*/  F2FP.F16.F32.PACK_AB R25, R26, R35 ;  /* 0x000000231a19723e */ /* 0x000fe200000000ff */
[----:B------:R1:W-:Y:S01]  /*c280*/  STSM.16.MT88.4 [R3+0x30000], R12 ;  /* 0x0300000c03007844 */ /* 0x0003e20000004200 */
        /* <DEDUP_REMOVED lines=18> */
.L_x_127:
[----:B------:R-:W-:Y:S05]  /*c3b0*/  BSYNC B0 ;  /* 0x0000000000007941 */ /* 0x000fea0003800000 */
.L_x_126:
[----:B------:R-:W-:Y:S06]  /*c3c0*/  BAR.SYNC.DEFER_BLOCKING 0x1, 0x80 ;  /* 0x0042000000007b1d */ /* 0x000fec0000010000 */
[----:B------:R-:W-:Y:S05]  /*c3d0*/  @!P0 BRA `(.L_x_128) ;  /* 0x0000000000048947 */ /* 0x000fea0003800000 */
[----:B------:R-:W-:Y:S01]  /*c3e0*/  BPT.TRAP 0x1 ;  /* 0x000000040000795c */ /* 0x000fe20000300000 */
.L_x_128:
[----:B------:R-:W-:Y:S01]  /*c3f0*/  SYNCS.ARRIVE.TRANS64.RED.A1T0 RZ, [UR10], RZ ;  /* 0x000000ffffff79a7 */ /* 0x000fe2000810040a */
[----:B------:R-:W-:Y:S05]  /*c400*/  @!P0 BRA `(.L_x_129) ;  /* 0x0000000000048947 */ /* 0x000fea0003800000 */
[----:B------:R-:W-:Y:S01]  /*c410*/  BPT.TRAP 0x1 ;  /* 0x000000040000795c */ /* 0x000fe20000300000 */
.L_x_129:
[----:B------:R-:W2:Y:S02]  /*c420*/  SYNCS.PHASECHK.TRANS64.TRYWAIT P3, [UR50+0x34508], R20 ;  /* 0x03450814ff0075a7 */ /* 0x000ea40008060172 */
[----:B--2---:R-:W-:Y:S05]  /*c430*/  @!P3 BRA `(.L_x_130) ;  /* 0x000000880010b947 */ /* 0x004fea0003800000 */
.L_x_381:
        /* <DEDUP_REMOVED lines=33> */
[--C-:B-1----:R-:W-:Y:S02]  /*c650*/  HADD2.F32 R26, -RZ, R4.reuse.H0_H0 ;  /* 0x20000004ff1a7230 */ /* 0x102fe40000004100 */
[-C--:B------:R-:W-:Y:S01]  /*c660*/  FFMA R19, R18, R0.reuse, R19 ;  /* 0x0000000012137223 */ /* 0x080fe20000000013 */
[----:B------:R-:W-:Y:S02]  /*c670*/  HADD2.F32 R28, -RZ, R4.H1_H1 ;  /* 0x30000004ff1c7230 */ /* 0x000fe40000004100 */
[----:B------:R-:W-:Y:S01]  /*c680*/  FFMA R18, R24, R0, R207 ;  /* 0x0000000018127223 */ /* 0x000fe200000000cf */
[----:B------:R-:W-:-:S02]  /*c690*/  HADD2.F32 R30, -RZ, R5.H0_H0 ;  /* 0x20000005ff1e7230 */ /* 0x000fc40000004100 */
[-C--:B------:R-:W-:Y:S01]  /*c6a0*/  FFMA R21, R26, R0.reuse, R21 ;  /* 0x000000001a157223 */ /* 0x080fe20000000015 */
[----:B------:R-:W-:Y:S02]  /*c6b0*/  HADD2.F32 R12, -RZ, R8.H1_H1 ;  /* 0x30000008ff0c7230 */ /* 0x000fe40000004100 */
        /* <DEDUP_REMOVED lines=37> */
.L_x_132:
[----:B------:R-:W-:Y:S05]  /*c910*/  BSYNC B0 ;  /* 0x0000000000007941 */ /* 0x000fea0003800000 */
.L_x_131:
[----:B------:R-:W-:Y:S06]  /*c920*/  BAR.SYNC.DEFER_BLOCKING 0x1, 0x80 ;  /* 0x0042000000007b1d */ /* 0x000fec0000010000 */
[----:B------:R-:W-:Y:S05]  /*c930*/  @!P0 BRA `(.L_x_133) ;  /* 0x0000000000048947 */ /* 0x000fea0003800000 */
[----:B------:R-:W-:Y:S01]  /*c940*/  BPT.TRAP 0x1 ;  /* 0x000000040000795c */ /* 0x000fe20000300000 */
.L_x_133:
[----:B------:R-:W-:Y:S01]  /*c950*/  SYNCS.ARRIVE.TRANS64.RED.A1T0 RZ, [UR7], RZ ;  /* 0x000000ffffff79a7 */ /* 0x000fe20008100407 */
[----:B------:R-:W-:Y:S05]  /*c960*/  @!P0 BRA `(.L_x_134) ;  /* 0x0000000000048947 */ /* 0x000fea0003800000 */
[----:B------:R-:W-:Y:S01]  /*c970*/  BPT.TRAP 0x1 ;  /* 0x000000040000795c */ /* 0x000fe20000300000 */
.L_x_134:
[----:B------:R-:W2:Y:S02]  /*c980*/  SYNCS.PHASECHK.TRANS64.TRYWAIT P3, [UR50+0x34510], R20 ;  /* 0x03451014ff0075a7 */ /* 0x000ea40008060172 */
[----:B--2---:R-:W-:Y:S05]  /*c990*/  @!P3 BRA `(.L_x_135) ;  /* 0x0000008000d0b947 */ /* 0x004fea0003800000 */
.L_x_382:
        /* <DEDUP_REMOVED lines=77> */
.L_x_137:
[----:B------:R-:W-:Y:S05]  /*ce70*/  BSYNC B0 ;  /* 0x0000000000007941 */ /* 0x000fea0003800000 */
.L_x_136:
[----:B------:R-:W-:Y:S06]  /*ce80*/  BAR.SYNC.DEFER_BLOCKING 0x1, 0x80 ;  /* 0x0042000000007b1d */ /* 0x000fec0000010000 */
[----:B------:R-:W-:Y:S05]  /*ce90*/  @!P0 BRA `(.L_x_138) ;  /* 0x0000000000048947 */ /* 0x000fea0003800000 */
[----:B------:R-:W-:Y:S01]  /*cea0*/  BPT.TRAP 0x1 ;  /* 0x000000040000795c */ /* 0x000fe20000300000 */
.L_x_138:
[----:B------:R-:W-:Y:S01]  /*ceb0*/  SYNCS.ARRIVE.TRANS64.RED.A1T0 RZ, [UR8], RZ ;  /* 0x000000ffffff79a7 */ /* 0x000fe20008100408 */
[----:B------:R-:W-:Y:S05]  /*cec0*/  @!P0 BRA `(.L_x_139) ;  /* 0x0000000000048947 */ /* 0x000fea0003800000 */
[----:B------:R-:W-:Y:S01]  /*ced0*/  BPT.TRAP 0x1 ;  /* 0x000000040000795c */ /* 0x000fe20000300000 */
.L_x_139:
[----:B------:R-:W2:Y:S02]  /*cee0*/  SYNCS.PHASECHK.TRANS64.TRYWAIT P3, [UR50+0x34518], R20 ;  /* 0x03451814ff0075a7 */ /* 0x000ea40008060172 */
[----:B--2---:R-:W-:Y:S05]  /*cef0*/  @!P3 BRA `(.L_x_140) ;  /* 0x0000007c0090b947 */ /* 0x004fea0003800000 */
.L_x_383:
[----:B------:R-:W-:Y:S05]  /*cf00*/  @P1 WARPSYNC.ALL ;  /* 0x0000000000001948 */ /* 0x000fea0003800000 */
[----:B------:R-:W2:Y:S01]  /*cf10*/  @P1 LDSM.16.MT88.4 R8, [R3+0x33000] ;  /* 0x033000000308183b */ /* 0x000ea20000004200 */
[-C--:B------:R-:W-:Y:S01]  /*cf20*/  FMUL R72, R72, R2.reuse ;  /* 0x0000000248487220 */ /* 0x080fe20000400000 */
[-C--:B-1----:R-:W-:Y:S01]  /*cf30*/  FMUL R12, R73, R2.reuse ;  /* 0x00000002490c7220 */ /* 0x082fe20000400000 */
        /* <DEDUP_REMOVED lines=35> */
[--C-:B------:R-:W-:Y:S02]  /*d170*/  HADD2.F32 R27, -RZ, R4.reuse.H0_H0 ;  /* 0x20000004ff1b7230 */ /* 0x100fe40000004100 */
[-C--:B------:R-:W-:Y:S01]  /*d180*/  FFMA R31, R31, R0.reuse, R82 ;  /* 0x000000001f1f7223 */ /* 0x080fe20000000052 */
[----:B------:R-:W-:Y:S02]  /*d190*/  HADD2.F32 R29, -RZ, R4.H1_H1 ;  /* 0x30000004ff1d7230 */ /* 0x000fe40000004100 */
        /* <DEDUP_REMOVED lines=35> */
.L_x_142:
[----:B------:R-:W-:Y:S05]  /*d3d0*/  BSYNC B0 ;  /* 0x0000000000007941 */ /* 0x000fea0003800000 */
.L_x_141:
[----:B------:R-:W-:Y:S06]  /*d3e0*/  BAR.SYNC.DEFER_BLOCKING 0x1, 0x80 ;  /* 0x0042000000007b1d */ /* 0x000fec0000010000 */
[----:B------:R-:W-:Y:S05]  /*d3f0*/  @!P0 BRA `(.L_x_143) ;  /* 0x0000000000048947 */ /* 0x000fea0003800000 */
[----:B------:R-:W-:Y:S01]  /*d400*/  BPT.TRAP 0x1 ;  /* 0x000000040000795c */ /* 0x000fe20000300000 */
.L_x_143:
[----:B------:R-:W-:Y:S01]  /*d410*/  UISETP.NE.AND UP0, UPT, UR49, 0x3, UPT ;  /* 0x000000033100788c */ /* 0x000fe2000bf05270 */
[----:B------:R-:W-:Y:S05]  /*d420*/  SYNCS.ARRIVE.TRANS64.RED.A1T0 RZ, [UR9], RZ ;  /* 0x000000ffffff79a7 */ /* 0x000fea0008100409 */
[----:B------:R-:W-:-:S13]  /*d430*/  PLOP3.LUT P1, PT, PT, PT, UP0, 0x80, 0x0 ;  /* 0x000000000000781c */ /* 0x000fda0003f2f008 */
[----:B------:R-:W-:Y:S05]  /*d440*/  @!P1 BRA `(.L_x_144) ;  /* 0x0000000000049947 */ /* 0x000fea0003800000 */
[----:B------:R-:W-:Y:S01]  /*d450*/  BPT.TRAP 0x1 ;  /* 0x000000040000795c */ /* 0x000fe20000300000 */
.L_x_144:
[C---:B------:R-:W-:Y:S02]  /*d460*/  R2UR UR4, R22.reuse ;  /* 0x00000000160472ca */ /* 0x040fe400000e0000 */
[----:B------:R-:W-:Y:S02]  /*d470*/  SHF.L.U32 R0, R23, 0x1f, RZ ;  /* 0x0000001f17007819 */ /* 0x000fe400000006ff */
[----:B------:R-:W-:-:S09]  /*d480*/  LEA R19, R22, UR50, 0x4 ;  /* 0x0000003216137c11 */ /* 0x000fd2000f8e20ff */
[----:B------:R-:W-:-:S09]  /*d490*/  ULEA UR4, UR4, UR50, 0x3 ;  /* 0x0000003204047291 */ /* 0x000fd2000f8e183f */
[----:B------:R-:W2:Y:S02]  /*d4a0*/  SYNCS.PHASECHK.TRANS64.TRYWAIT P2, [UR4+0x34400], R0 ;  /* 0x03440000ff0075a7 */ /* 0x000ea40008040144 */
[----:B--2---:R-:W-:Y:S05]  /*d4b0*/  @!P2 BRA `(.L_x_145) ;  /* 0x000000780038a947 */ /* 0x004fea0003800000 */
.L_x_384:
[----:B------:R-:W2:Y:S01]  /*d4c0*/  LDS.128 R16, [R19+0x34570] ;  /* 0x0345700013107984 */ /* 0x000ea20000000c00 */
        /* <DEDUP_REMOVED lines=8> */
.L_x_146:
[----:B------:R-:W-:Y:S01]  /*d550*/  UIADD3 UR4, UR4, 0x34440, URZ ;  /* 0x0003444004047890 */ /* 0x000fe2000fffe03f */
[----:B--2---:R-:W-:Y:S01]  /*d560*/  ISETP.NE.AND P3, PT, R19, RZ, PT ;  /* 0x000000ff1300720c */ /* 0x004fe20003f65270 */
[----:B------:R-:W-:Y:S01]  /*d570*/  VIADD R22, R22, 0x1 ;  /* 0x0000000116167836 */ /* 0x000fe20000000000 */
[----:B------:R-:W-:Y:S01]  /*d580*/  MOV R19, RZ ;  /* 0x000000ff00137202 */ /* 0x000fe20000000f00 */
[----:B------:R-:W-:-:S03]  /*d590*/  UPRMT UR4, UR56, 0x654, UR4 ;  /* 0x0000065438047896 */ /* 0x000fc60008000004 */
[----:B------:R-:W-:-:S04]  /*d5a0*/  ISETP.NE.AND P2, PT, R22, 0x8, PT ;  /* 0x000000081600780c */ /* 0x000fc80003f45270 */
[----:B-1----:R-:W-:Y:S02]  /*d5b0*/  SEL R0, RZ, 0x1, P2 ;  /* 0x00000001ff007807 */ /* 0x002fe40001000000 */
[----:B---3--:R-:W-:Y:S01]  /*d5c0*/  SYNCS.ARRIVE.TRANS64.RED.A1T0 RZ, [UR4], RZ ;  /* 0x000000ffffff79a7 */ /* 0x008fe20008100404 */
[----:B------:R-:W-:Y:S02]  /*d5d0*/  SEL R22, R22, RZ, P2 ;  /* 0x000000ff16167207 */ /* 0x000fe40001000000 */
[----:B------:R-:W-:Y:S01]  /*d5e0*/  LOP3.LUT R23, R23, R0, RZ, 0x3c, !PT ;  /* 0x0000000017177212 */ /* 0x000fe200078e3cff */
[----:B------:R-:W-:Y:S06]  /*d5f0*/  @!P3 BRA `(.L_x_147) ;  /* 0x0000000000b0b947 */ /* 0x000fec0003800000 */
[----:B------:R-:W1:Y:S02]  /*d600*/  LDC.64 R2, c[0x0][0x290] ;  /* 0x0000a400ff027b82 */ /* 0x000e640000000a00 */
[----:B-1----:R-:W-:-:S06]  /*d610*/  IMAD.WIDE R2, R18, 0xc, R2 ;  /* 0x0000000c12027825 */ /* 0x002fcc00078e0202 */
[----:B------:R-:W2:Y:S02]  /*d620*/  LDG.E R2, desc[UR38][R2.64+0x8] ;  /* 0x0000082602027981 */ /* 0x000ea4000c1e1900 */
[----:B--2---:R-:W-:-:S13]  /*d630*/  R2UR UR4, R2 ;  /* 0x00000000020472ca */ /* 0x004fda00000e0000 */
[----:B------:R-:W-:-:S04]  /*d640*/  UIADD3 UR4, UR4, 0x3f, URZ ;  /* 0x0000003f04047890 */ /* 0x000fc8000fffe03f */
[----:B------:R-:W-:-:S04]  /*d650*/  USHF.R.S32.HI UR5, URZ, 0x1f, UR4 ;  /* 0x0000001f3f057899 */ /* 0x000fc80008011404 */
[----:B------:R-:W-:-:S04]  /*d660*/  ULEA.HI UR5, UR5, UR4, URZ, 0x6 ;  /* 0x0000000405057291 */ /* 0x000fc8000f8f303f */
[----:B------:R-:W-:-:S04]  /*d670*/  USHF.R.S32.HI UR5, URZ, 0x6, UR5 ;  /* 0x000000063f057899 */ /* 0x000fc80008011405 */
[----:B------:R-:W-:-:S04]  /*d680*/  UIADD3 UR41, UR41, UR5, URZ ;  /* 0x0000000529297290 */ /* 0x000fc8000fffe03f */
[----:B------:R-:W-:Y:S02]  /*d690*/  USHF.R.U32.HI UR4, URZ, 0x3, UR41 ;  /* 0x000000033f047899 */ /* 0x000fe40008011629 */
[----:B------:R-:W-:Y:S02]  /*d6a0*/  UISETP.GT.U32.AND UP0, UPT, UR41, 0x7, UPT ;  /* 0x000000072900788c */ /* 0x000fe4000bf04070 */
[----:B------:R-:W-:Y:S02]  /*d6b0*/  ULOP3.LUT UR4, UR4, 0x1, URZ, 0xc0, !UPT ;  /* 0x0000000104047892 */ /* 0x000fe4000f8ec03f */
[----:B------:R-:W-:Y:S02]  /*d6c0*/  UISETP.LT.U32.AND UP0, UPT, UR5, 0x8, UP0 ;  /* 0x000000080500788c */ /* 0x000fe40008701070 */
[----:B------:R-:W-:-:S04]  /*d6d0*/  UISETP.NE.U32.AND UP1, UPT, UR4, 0x1, UPT ;  /* 0x000000010400788c */ /* 0x000fc8000bf25070 */
[----:B------:R-:W-:Y:S02]  /*d6e0*/  UISETP.GT.U32.AND UP1, UPT, UR5, 0x7, !UP1 ;  /* 0x000000070500788c */ /* 0x000fe4000cf24070 */
[----:B------:R-:W-:Y:S02]  /*d6f0*/  USEL UR5, URZ, 0x1, !UP0 ;  /* 0x000000013f057887 */ /* 0x000fe4000c000000 */
[----:B------:R-:W-:-:S04]  /*d700*/  USEL UR4, URZ, 0x1, !UP1 ;  /* 0x000000013f047887 */ /* 0x000fc8000c800000 */
[----:B------:R-:W-:Y:S01]  /*d710*/  ULOP3.LUT UR42, UR4, UR42, UR5, 0x96, !UPT ;  /* 0x0000002a042a7292 */ /* 0x000fe2000f8e9605 */
[----:B------:R-:W-:Y:S11]  /*d720*/  @!P1 BRA `(.L_x_148) ;  /* 0x0000000000049947 */ /* 0x000ff60003800000 */
[----:B------:R-:W-:Y:S01]  /*d730*/  BPT.TRAP 0x1 ;  /* 0x000000040000795c */ /* 0x000fe20000300000 */
.L_x_148:
[C---:B------:R-:W-:Y:S02]  /*d740*/  R2UR UR4, R22.reuse ;  /* 0x00000000160472ca */ /* 0x040fe400000e0000 */
[----:B------:R-:W-:Y:S02]  /*d750*/  SHF.L.U32 R2, R23, 0x1f, RZ ;  /* 0x0000001f17027819 */ /* 0x000fe400000006ff */
[----:B------:R-:W-:-:S09]  /*d760*/  LEA R0, R22, UR50, 0x4 ;  /* 0x0000003216007c11 */ /* 0x000fd2000f8e20ff */
[----:B------:R-:W-:-:S09]  /*d770*/  ULEA UR4, UR4, UR50, 0x3 ;  /* 0x0000003204047291 */ /* 0x000fd2000f8e183f */
[----:B------:R-:W1:Y:S02]  /*d780*/  SYNCS.PHASECHK.TRANS64.TRYWAIT P2, [UR4+0x34400], R2 ;  /* 0x03440002ff0075a7 */ /* 0x000e640008040144 */
[----:B-1----:R-:W-:Y:S05]  /*d790*/  @!P2 BRA `(.L_x_149) ;  /* 0x000000740098a947 */ /* 0x002fea0003800000 */
.L_x_385:
[----:B------:R2:W3:Y:S01]  /*d7a0*/  LDS.128 R16, [R0+0x34570] ;  /* 0x0345700000107984 */ /* 0x0004e20000000c00 */
[----:B------:R-:W-:Y:S01]  /*d7b0*/  @!PT LDS RZ, [RZ] ;  /* 0x00000000fffff984 */ /* 0x000fe20000000800 */
[----:B------:R-:W-:Y:S01]  /*d7c0*/  @!PT LDS RZ, [RZ] ;  /* 0x00000000fffff984 */ /* 0x000fe20000000800 */
[----:B------:R-:W-:Y:S01]  /*d7d0*/  @!PT LDS RZ, [RZ] ;  /* 0x00000000fffff984 */ /* 0x000fe20000000800 */
[----:B------:R-:W-:Y:S01]  /*d7e0*/  @!PT LDS RZ, [RZ] ;  /* 0x00000000fffff984 */ /* 0x000fe20000000800 */
[----:B------:R4:W-:Y:S06]  /*d7f0*/  MEMBAR.ALL.CTA ;  /* 0x0000000000007992 */ /* 0x0009ec0000008000 */
[----:B----4-:R-:W4:Y:S01]  /*d800*/  FENCE.VIEW.ASYNC.S ;  /* 0x00000000000073c6 */ /* 0x010f220000000000 */
[----:B--2---:R-:W-:Y:S05]  /*d810*/  @!P1 BRA `(.L_x_150) ;  /* 0x0000000000049947 */ /* 0x004fea0003800000 */
[----:B------:R-:W-:Y:S01]  /*d820*/  BPT.TRAP 0x1 ;  /* 0x000000040000795c */ /* 0x000fe20000300000 */
.L_x_150:
[----:B------:R-:W-:Y:S01]  /*d830*/  UIADD3 UR4, UR4, 0x34440, URZ ;  /* 0x0003444004047890 */ /* 0x000fe2000fffe03f */
[----:B------:R-:W-:Y:S01]  /*d840*/  VIADD R22, R22, 0x1 ;  /* 0x0000000116167836 */ /* 0x000fe20000000000 */
[----:B------:R-:W-:Y:S02]  /*d850*/  ULOP3.LUT UR41, UR41, 0x7, URZ, 0xc0, !UPT ;  /* 0x0000000729297892 */ /* 0x000fe4000f8ec03f */
[----:B------:R-:W-:Y:S02]  /*d860*/  UPRMT UR4, UR56, 0x654, UR4 ;  /* 0x0000065438047896 */ /* 0x000fe40008000004 */
[----:B------:R-:W-:-:S04]  /*d870*/  ISETP.NE.AND P1, PT, R22, 0x8, PT ;  /* 0x000000081600780c */ /* 0x000fc80003f25270 */
[----:B------:R-:W-:Y:S02]  /*d880*/  SEL R0, RZ, 0x1, P1 ;  /* 0x00000001ff007807 */ /* 0x000fe40000800000 */
[----:B------:R-:W-:Y:S01]  /*d890*/  SEL R22, R22, RZ, P1 ;  /* 0x000000ff16167207 */ /* 0x000fe20000800000 */
[----:B----4-:R-:W-:Y:S01]  /*d8a0*/  SYNCS.ARRIVE.TRANS64.RED.A1T0 RZ, [UR4], RZ ;  /* 0x000000ffffff79a7 */ /* 0x010fe20008100404 */
[----:B------:R-:W-:-:S07]  /*d8b0*/  LOP3.LUT R23, R23, R0, RZ, 0x3c, !PT ;  /* 0x0000000017177212 */ /* 0x000fce00078e3cff */
.L_x_147:
[----:B---3--:R-:W-:Y:S02]  /*d8c0*/  ISETP.NE.AND P1, PT, R19, RZ, PT ;  /* 0x000000ff1300720c */ /* 0x008fe40003f25270 */
[CC--:B------:R-:W-:Y:S02]  /*d8d0*/  ISETP.NE.AND P2, PT, R218.reuse, R18.reuse, PT ;  /* 0x00000012da00720c */ /* 0x0c0fe40003f45270 */
[----:B------:R-:W-:-:S13]  /*d8e0*/  ISETP.EQ.OR P3, PT, R218, R18, !P1 ;  /* 0x00000012da00720c */ /* 0x000fda0004f62670 */
[----:B------:R-:W-:Y:S05]  /*d8f0*/  @P3 BRA `(.L_x_151) ;  /* 0x0000000000fc3947 */ /* 0x000fea0003800000 */
[----:B------:R-:W-:-:S13]  /*d900*/  ISETP.NE.AND P3, PT, RZ, UR43, PT ;  /* 0x0000002bff007c0c */ /* 0x000fda000bf65270 */
[----:B------:R-:W-:Y:S05]  /*d910*/  @P3 BRA `(.L_x_151) ;  /* 0x0000000000f43947 */ /* 0x000fea0003800000 */
[----:B------:R-:W2:Y:S01]  /*d920*/  S2R R0, SR_LANEID ;  /* 0x0000000000007919 */ /* 0x000ea20000000000 */
[----:B------:R-:W-:Y:S01]  /*d930*/  ELECT P3, URZ, PT ;  /* 0x00000000003f782f */ /* 0x000fe20003860000 */
[----:B------:R-:W-:Y:S01]  /*d940*/  BSSY B0, `(.L_x_152) ;  /* 0x000002f000007945 */ /* 0x000fe20003800000 */
[----:B--2---:R-:W-:-:S11]  /*d950*/  SHF.L.U32 R15, R0, 0x2, RZ ;  /* 0x00000002000f7819 */ /* 0x004fd600000006ff */
[----:B------:R-:W-:Y:S05]  /*d960*/  @!P3 BRA `(.L_x_153) ;  /* 0x0000000000b0b947 */ /* 0x000fea0003800000 */
[----:B------:R-:W-:Y:S01]  /*d970*/  IMAD.SHL.U32 R0, R18, 0x8, RZ ;  /* 0x0000000812007824 */ /* 0x000fe200078e00ff */
[----:B-1----:R-:W-:Y:S01]  /*d980*/  SHF.R.S32.HI R3, RZ, 0x1f, R18 ;  /* 0x0000001fff037819 */ /* 0x002fe20000011412 */
[----:B------:R-:W-:-:S03]  /*d990*/  ULDC.64 UR4, c[0x0][0x820] ;  /* 0x0002080000047ab9 */ /* 0x000fc60000000a00 */
[----:B------:R-:W-:Y:S02]  /*d9a0*/  SHF.L.U64.HI R8, R18, 0x3, R3 ;  /* 0x0000000312087819 */ /* 0x000fe40000010203 */
[----:B------:R-:W-:Y:S01]  /*d9b0*/  IADD3 R4, P3, R0, UR4, RZ ;  /* 0x0000000400047c10 */ /* 0x000fe2000ff7e0ff */
[----:B------:R-:W1:Y:S03]  /*d9c0*/  LDC.64 R2, c[0x0][0x290] ;  /* 0x0000a400ff027b82 */ /* 0x000e660000000a00 */
[----:B------:R-:W-:Y:S01]  /*d9d0*/  IADD3.X R5, R8, UR5, RZ, P3, !PT ;  /* 0x0000000508057c10 */ /* 0x000fe20009ffe4ff */
[----:B------:R-:W-:-:S05]  /*d9e0*/  ULDC.64 UR4, c[0x0][0x818] ;  /* 0x0002060000047ab9 */ /* 0x000fca0000000a00 */
[----:B------:R-:W2:Y:S01]  /*d9f0*/  LDG.E.64 R4, desc[UR38][R4.64] ;  /* 0x0000002604047981 */ /* 0x000ea2000c1e1b00 */
[----:B-1----:R-:W-:Y:S01]  /*da00*/  IMAD.WIDE R6, R18, 0xc, R2 ;  /* 0x0000000c12067825 */ /* 0x002fe200078e0202 */
[----:B------:R-:W-:Y:S02]  /*da10*/  IADD3 R2, P3, R0, UR4, RZ ;  /* 0x0000000400027c10 */ /* 0x000fe4000ff7e0ff */
[----:B------:R-:W1:Y:S02]  /*da20*/  LDS R0, [UR52+0x1c] ;  /* 0x00001c34ff007984 */ /* 0x000e640008000800 */
[----:B------:R-:W-:Y:S02]  /*da30*/  IADD3.X R3, R8, UR5, RZ, P3, !PT ;  /* 0x0000000508037c10 */ /* 0x000fe40009ffe4ff */
[----:B------:R-:W3:Y:S04]  /*da40*/  LDG.E R12, desc[UR38][R6.64] ;  /* 0x00000026060c7981 */ /* 0x000ee8000c1e1900 */
[----:B------:R4:W5:Y:S04]  /*da50*/  LDG.E R13, desc[UR38][R6.64+0x4] ;  /* 0x00000426060d7981 */ /* 0x000968000c1e1900 */
[----:B------:R-:W5:Y:S01]  /*da60*/  LDG.E.64 R2, desc[UR38][R2.64] ;  /* 0x0000002602027981 */ /* 0x000f62000c1e1b00 */
[----:B------:R-:W-:-:S03]  /*da70*/  MOV R8, UR52 ;  /* 0x0000003400087c02 */ /* 0x000fc60008000f00 */
[----:B------:R-:W-:Y:S01]  /*da80*/  STS [UR52+0x30], RZ ;  /* 0x000030ffff007988 */ /* 0x000fe20008000834 */
[----:B------:R-:W-:Y:S02]  /*da90*/  SHF.R.U64 R8, R8, 0x4, RZ ;  /* 0x0000000408087819 */ /* 0x000fe400000012ff */
[----:B----4-:R-:W-:-:S03]  /*daa0*/  CS2R R6, SRZ ;  /* 0x0000000000067805 */ /* 0x010fc6000001ff00 */
[----:B------:R-:W-:Y:S04]  /*dab0*/  STS [UR52+0x10], R8 ;  /* 0x00001008ff007988 */ /* 0x000fe80008000834 */
[----:B------:R-:W-:Y:S01]  /*dac0*/  STS [UR52+0x14], R8 ;  /* 0x00001408ff007988 */ /* 0x000fe20008000834 */
[C---:B--2---:R-:W-:Y:S01]  /*dad0*/  SHF.L.U64.HI R11, R4.reuse, 0x1, R5 ;  /* 0x00000001040b7819 */ /* 0x044fe20000010205 */
[----:B------:R-:W-:-:S03]  /*dae0*/  IMAD.SHL.U32 R10, R4, 0x2, RZ ;  /* 0x00000002040a7824 */ /* 0x000fc600078e00ff */
[----:B------:R-:W-:Y:S02]  /*daf0*/  LOP3.LUT R11, R11, 0x1fffffff, RZ, 0xc0, !PT ;  /* 0x1fffffff0b0b7812 */ /* 0x000fe400078ec0ff */
[----:B------:R-:W-:Y:S02]  /*db00*/  LOP3.LUT R10, R10, 0xfffffffe, RZ, 0xc0, !PT ;  /* 0xfffffffe0a0a7812 */ /* 0x000fe400078ec0ff */
[--C-:B------:R-:W-:Y:S02]  /*db10*/  SHF.R.U32.HI R5, RZ, 0x4, R11.reuse ;  /* 0x00000004ff057819 */ /* 0x100fe4000001160b */
[----:B------:R-:W-:Y:S02]  /*db20*/  SHF.R.U64 R10, R10, 0x4, R11 ;  /* 0x000000040a0a7819 */ /* 0x000fe4000000120b */
[----:B-1----:R-:W-:-:S03]  /*db30*/  LOP3.LUT R0, R0, 0xf, R5, 0xb8, !PT ;  /* 0x0000000f00007812 */ /* 0x002fc600078eb805 */
[----:B------:R-:W-:Y:S04]  /*db40*/  STS [UR52+0xc], R10 ;  /* 0x00000c0aff007988 */ /* 0x000fe80008000834 */
[----:B------:R-:W-:Y:S01]  /*db50*/  STS [UR52+0x1c], R0 ;  /* 0x00001c00ff007988 */ /* 0x000fe20008000834 */
[----:B---3--:R-:W-:-:S03]  /*db60*/  IADD3 R4, R12, -0x1, RZ ;  /* 0xffffffff0c047810 */ /* 0x008fc60007ffe0ff */
[----:B------:R-:W1:Y:S04]  /*db70*/  LDS R5, [UR52+0x1c] ;  /* 0x00001c34ff057984 */ /* 0x000e680008000800 */
[----:B-----5:R-:W-:Y:S01]  /*db80*/  STS.64 [UR52], R2 ;  /* 0x00000002ff007988 */ /* 0x020fe20008000a34 */
[----:B-1----:R-:W-:-:S05]  /*db90*/  LOP3.LUT R5, R5, 0xf0, RZ, 0xb8, !PT ;  /* 0x000000f005057812 */ /* 0x002fca00078eb8ff */
[----:B------:R1:W-:Y:S04]  /*dba0*/  STS [UR52+0x1c], R5 ;  /* 0x00001c05ff007988 */ /* 0x0003e80008000834 */
[----:B------:R-:W2:Y:S01]  /*dbb0*/  LDS R9, [UR52+0x1c] ;  /* 0x00001c34ff097984 */ /* 0x000ea20008000800 */
[----:B-1----:R-:W-:-:S05]  /*dbc0*/  VIADD R5, R13, 0xffffffff ;  /* 0xffffffff0d057836 */ /* 0x002fca0000000000 */
[----:B------:R-:W-:Y:S01]  /*dbd0*/  STS.128 [UR52+0x20], R4 ;  /* 0x00002004ff007988 */ /* 0x000fe20008000c34 */
[----:B--2---:R-:W-:-:S05]  /*dbe0*/  LOP3.LUT R9, R9, 0xf00, RZ, 0xb8, !PT ;  /* 0x00000f0009097812 */ /* 0x004fca00078eb8ff */
[----:B------:R-:W-:Y:S04]  /*dbf0*/  STS.64 [UR52+0x18], R8 ;  /* 0x00001808ff007988 */ /* 0x000fe80008000a34 */
[----:B------:R-:W1:Y:S02]  /*dc00*/  LDS R14, [UR52+0x1c] ;  /* 0x00001c34ff0e7984 */ /* 0x000e640008000800 */
[----:B-1----:R-:W-:-:S05]  /*dc10*/  LOP3.LUT R0, R14, 0xf000, RZ, 0xb8, !PT ;  /* 0x0000f0000e007812 */ /* 0x002fca00078eb8ff */
[----:B------:R2:W-:Y:S02]  /*dc20*/  STS [UR52+0x1c], R0 ;  /* 0x00001c00ff007988 */ /* 0x0005e40008000834 */
.L_x_153:
[----:B------:R-:W-:Y:S05]  /*dc30*/  BSYNC B0 ;  /* 0x0000000000007941 */ /* 0x000fea0003800000 */
.L_x_152:
[----:B------:R-:W-:Y:S01]  /*dc40*/  NOP ;  /* 0x0000000000007918 */ /* 0x000fe20000000000 */
[----:B------:R3:W4:Y:S01]  /*dc50*/  LDS R5, [R15+UR52] ;  /* 0x000000340f057984 */ /* 0x0007220008000800 */
[----:B------:R-:W-:Y:S02]  /*dc60*/  ELECT P3, URZ, PT ;  /* 0x00000000003f782f */ /* 0x000fe40003860000 */
[----:B-1----:R-:W-:Y:S01]  /*dc70*/  IADD3 R2, P4, R15, UR36, RZ ;  /* 0x000000240f027c10 */ /* 0x002fe2000ff9e0ff */
[----:B------:R-:W-:Y:S03]  /*dc80*/  BSSY B0, `(.L_x_154) ;  /* 0x0000005000007945 */ /* 0x000fe60003800000 */
[----:B------:R-:W-:-:S07]  /*dc90*/  IADD3.X R3, RZ, UR37, RZ, P4, !PT ;  /* 0x00000025ff037c10 */ /* 0x000fce000a7fe4ff */
[----:B---3--:R-:W-:Y:S05]  /*dca0*/  @!P3 BRA `(.L_x_155) ;  /* 0x000000000008b947 */ /* 0x008fea0003800000 */
[----:B------:R0:W-:Y:S01]  /*dcb0*/  UTMACMDFLUSH ;  /* 0x00000000000079b7 */ /* 0x0001e20000000000 */
[----:B------:R-:W-:-:S04]  /*dcc0*/  DEPBAR.LE SB0, 0x0 ;  /* 0x000080000000791a */ /* 0x000fc80000000000 */
.L_x_155:
[----:B------:R-:W-:Y:S05]  /*dcd0*/  BSYNC B0 ;  /* 0x0000000000007941 */ /* 0x000fea0003800000 */
.L_x_154:
[----:B----4-:R3:W5:Y:S02]  /*dce0*/  ATOMG.E.EXCH.STRONG.GPU PT, RZ, [R2], R5 ;  /* 0x0000000502ff73a8 */ /* 0x01076400041ee100 */
.L_x_151:
[----:B------:R-:W-:-:S04]  /*dcf0*/  DEPBAR.LE SB0, 0x0 ;  /* 0x000080000000791a */ /* 0x000fc80000000000 */
[----:B------:R-:W-:Y:S05]  /*dd00*/  @!P0 BRA `(.L_x_156) ;  /* 0x0000000000048947 */ /* 0x000fea0003800000 */
[----:B------:R-:W-:Y:S01]  /*dd10*/  BPT.TRAP 0x1 ;  /* 0x000000040000795c */ /* 0x000fe20000300000 */
.L_x_156:
[----:B--2---:R-:W-:Y:S01]  /*dd20*/  IMAD.U32 R0, RZ, RZ, UR53 ;  /* 0x00000035ff007e24 */ /* 0x004fe2000f8e00ff */
[----:B-----5:R-:W-:Y:S01]  /*dd30*/  SYNCS.ARRIVE.TRANS64.RED.A1T0 RZ, [UR10], RZ ;  /* 0x000000ffffff79a7 */ /* 0x020fe2000810040a */
[----:B---3--:R-:W-:Y:S02]  /*dd40*/  SEL R5, RZ, 0x1, !P2 ;  /* 0x00000001ff057807 */ /* 0x008fe40005000000 */
[----:B------:R-:W-:Y:S01]  /*dd50*/  LOP3.LUT R216, R216, 0x1, RZ, 0x3c, !PT ;  /* 0x00000001d8d87812 */ /* 0x000fe200078e3cff */
[----:B------:R2:W-:Y:S01]  /*dd60*/  SYNCS.ARRIVE.TRANS64.A1T0 RZ, [R0+UR51], RZ ;  /* 0x000000ff00ff79a7 */ /* 0x0005e20008100033 */
[----:B------:R-:W-:Y:S05]  /*dd70*/  @P1 BRA `(.L_x_157) ;  /* 0xffffff5c005c1947 */ /* 0x000fea000383ffff */
[----:B------:R-:W-:Y:S05]  /*dd80*/  EXIT ;  /* 0x000000000000794d */ /* 0x000fea0003800000 */
.L_x_24:
[----:B------:R-:W-:-:S08]  /*dd90*/  NOP ;  /* 0x0000000000007918 */ /* 0x000fd00000000000 */
[----:B----45:R-:W1:-:S00]  /*dda0*/  USETMAXREG.DEALLOC.CTAPOOL 0x28 ;  /* 0x00000028000079c8 */ /* 0x030e4000080e0500 */
[----:B------:R-:W-:-:S06]  /*ddb0*/  UISETP.NE.AND UP1, UPT, UR43, 0x3, UPT ;  /* 0x000000032b00788c */ /* 0x000fcc000bf25270 */
[----:B------:R-:W-:-:S13]  /*ddc0*/  PLOP3.LUT P1, PT, PT, PT, UP1, 0x80, 0x0 ;  /* 0x000000000000781c */ /* 0x000fda0003f2f018 */
[----:B-1----:R-:W-:Y:S05]  /*ddd0*/  @!P1 BRA `(.L_x_158) ;  /* 0x00000044000c9947 */ /* 0x002fea0003800000 */
[----:B------:R-:W-:-:S13]  /*dde0*/  ISETP.NE.AND P0, PT, RZ, UR43, PT ;  /* 0x0000002bff007c0c */ /* 0x000fda000bf05270 */
[----:B------:R-:W-:Y:S05]  /*ddf0*/  @!P0 BRA `(.L_x_159) ;  /* 0x0000002400b48947 */ /* 0x000fea0003800000 */
[----:B------:R-:W-:-:S06]  /*de00*/  UISETP.NE.AND UP0, UPT, UR43, 0x2, UPT ;  /* 0x000000022b00788c */ /* 0x000fcc000bf05270 */
[----:B------:R-:W-:-:S13]  /*de10*/  PLOP3.LUT P0, PT, PT, PT, UP0, 0x80, 0x0 ;  /* 0x000000000000781c */ /* 0x000fda0003f0f008 */
[----:B--2---:R-:W-:Y:S05]  /*de20*/  @P0 EXIT ;  /* 0x000000000000094d */ /* 0x004fea0003800000 */
[----:B------:R-:W1:Y:S01]  /*de30*/  S2UR UR4, SR_CTAID.Y ;  /* 0x00000000000479c3 */ /* 0x000e620000002600 */
[----:B------:R-:W-:Y:S01]  /*de40*/  ELECT P0, URZ, PT ;  /* 0x00000000003f782f */ /* 0x000fe20003800000 */
[----:B------:R-:W-:Y:S01]  /*de50*/  BSSY B0, `(.L_x_160) ;  /* 0x0000023000007945 */ /* 0x000fe20003800000 */
[----:B-1----:R-:W-:-:S11]  /*de60*/  UIMAD UR4, UR4, UR60, UR57 ;  /* 0x0000003c040472a4 */ /* 0x002fd6000f8e0239 */
[----:B------:R-:W-:Y:S05]  /*de70*/  @!P0 BRA `(.L_x_161) ;  /* 0x0000000000808947 */ /* 0x000fea0003800000 */
[----:B------:R-:W-:Y:S01]  /*de80*/  STL.64 [R1+0x110], R18 ;  /* 0x0001101201007387 */ /* 0x000fe20000100a00 */
[----:B------:R-:W1:Y:S01]  /*de90*/  LDC.64 R14, c[0x0][0x628] ;  /* 0x00018a00ff0e7b82 */ /* 0x000e620000000a00 */
[----:B------:R-:W-:Y:S02]  /*dea0*/  UMOV UR5, 0x400 ;  /* 0x0000040000057882 */ /* 0x000fe40000000000 */
[----:B------:R2:W-:Y:S01]  /*deb0*/  STL.64 [R1+0x108], R16 ;  /* 0x0001081001007387 */ /* 0x0005e20000100a00 */
[----:B------:R-:W-:-:S03]  /*dec0*/  ULEA UR5, UR58, UR5, 0x18 ;  /* 0x000000053a057291 */ /* 0x000fc6000f8ec03f */
[----:B------:R3:W-:Y:S01]  /*ded0*/  STL [R1+0x100], R13 ;  /* 0x0001000d01007387 */ /* 0x0007e20000100800 */
[----:B------:R-:W4:Y:S08]  /*dee0*/  LDC.64 R4, c[0x0][0x600] ;  /* 0x00018000ff047b82 */ /* 0x000f300000000a00 */
[----:B--2---:R-:W2:Y:S08]  /*def0*/  LDC.64 R16, c[0x0][0x610] ;  /* 0x00018400ff107b82 */ /* 0x004eb00000000a00 */
[----:B------:R-:W2:Y:S08]  /*df00*/  LDC.64 R18, c[0x0][0x618] ;  /* 0x00018600ff127b82 */ /* 0x000eb00000000a00 */
[----:B---3--:R-:W1:Y:S08]  /*df10*/  LDC.64 R12, c[0x0][0x620] ;  /* 0x00018800ff0c7b82 */ /* 0x008e700000000a00 */
[----:B------:R-:W4:Y:S01]  /*df20*/  LDC.64 R6, c[0x0][0x608] ;  /* 0x00018200ff067b82 */ /* 0x000f220000000a00 */
[----:B--2---:R2:W-:Y:S07]  /*df30*/  STS.128 [UR5+0x34710], R16 ;  /* 0x03471010ff007988 */ /* 0x0045ee0008000c05 */
[----:B------:R-:W3:Y:S01]  /*df40*/  LDC.64 R32, c[0x0][0x630] ;  /* 0x00018c00ff207b82 */ /* 0x000ee20000000a00 */
[----:B-1----:R1:W-:Y:S07]  /*df50*/  STS.128 [UR5+0x34720], R12 ;  /* 0x0347200cff007988 */ /* 0x0023ee0008000c05 */
[----:B------:R-:W3:Y:S01]  /*df60*/  LDC.64 R34, c[0x0][0x638] ;  /* 0x00018e00ff227b82 */ /* 0x000ee20000000a00 */
[----:B--2---:R2:W5:Y:S07]  /*df70*/  LDL.LU.64 R18, [R1+0x110] ;  /* 0x0001100001127983 */ /* 0x00456e0000300a00 */
[----:B------:R-:W2:Y:S01]  /*df80*/  LDC.64 R28, c[0x0][0x640] ;  /* 0x00019000ff1c7b82 */ /* 0x000ea20000000a00 */
[----:B------:R2:W5:Y:S04]  /*df90*/  LDL.LU.64 R16, [R1+0x108] ;  /* 0x0001080001107983 */ /* 0x0005680000300a00 */
[----:B-1----:R1:W5:Y:S03]  /*dfa0*/  LDL.LU R13, [R1+0x100] ;  /* 0x00010000010d7983 */ /* 0x0023660000300800 */
[----:B------:R-:W2:Y:S01]  /*dfb0*/  LDC.64 R30, c[0x0][0x648] ;  /* 0x00019200ff1e7b82 */ /* 0x000ea20000000a00 */
[----:B----4-:R4:W-:Y:S07]  /*dfc0*/  STS.128 [UR5+0x34700], R4 ;  /* 0x03470004ff007988 */ /* 0x0109ee0008000c05 */
[----:B------:R-:W1:Y:S08]  /*dfd0*/  LDC.64 R24, c[0x0][0x650] ;  /* 0x00019400ff187b82 */ /* 0x000e700000000a00 */
[----:B------:R-:W1:Y:S08]  /*dfe0*/  LDC.64 R26, c[0x0][0x658] ;  /* 0x00019600ff1a7b82 */ /* 0x000e700000000a00 */
[----:B------:R-:W1:Y:S08]  /*dff0*/  LDC.64 R8, c[0x0][0x660] ;  /* 0x00019800ff087b82 */ /* 0x000e700000000a00 */
[----:B------:R-:W1:Y:S08]  /*e000*/  LDC.64 R10, c[0x0][0x668] ;  /* 0x00019a00ff0a7b82 */ /* 0x000e700000000a00 */
[----:B----4-:R-:W4:Y:S08]  /*e010*/  LDC.64 R4, c[0x0][0x670] ;  /* 0x00019c00ff047b82 */ /* 0x010f300000000a00 */
[----:B------:R-:W4:Y:S01]  /*e020*/  LDC.64 R6, c[0x0][0x678] ;  /* 0x00019e00ff067b82 */ /* 0x000f220000000a00 */
[----:B---3--:R3:W-:Y:S04]  /*e030*/  STS.128 [UR5+0x34730], R32 ;  /* 0x03473020ff007988 */ /* 0x0087e80008000c05 */
[----:B--2---:R3:W-:Y:S04]  /*e040*/  STS.128 [UR5+0x34740], R28 ;  /* 0x0347401cff007988 */ /* 0x0047e80008000c05 */
[----:B-1----:R3:W-:Y:S04]  /*e050*/  STS.128 [UR5+0x34750], R24 ;  /* 0x03475018ff007988 */ /* 0x0027e80008000c05 */
[----:B------:R3:W-:Y:S04]  /*e060*/  STS.128 [UR5+0x34760], R8 ;  /* 0x03476008ff007988 */ /* 0x0007e80008000c05 */
[----:B----4-:R3:W-:Y:S02]  /*e070*/  STS.128 [UR5+0x34770], R4 ;  /* 0x03477004ff007988 */ /* 0x0107e40008000c05 */
.L_x_161:
[----:B------:R-:W-:Y:S05]  /*e080*/  BSYNC B0 ;  /* 0x0000000000007941 */ /* 0x000fea0003800000 */
.L_x_160:
[----:B------:R-:W-:Y:S01]  /*e090*/  ELECT P0, URZ, PT ;  /* 0x00000000003f782f */ /* 0x000fe20003800000 */
[----:B------:R-:W-:Y:S01]  /*e0a0*/  NOP ;  /* 0x0000000000007918 */ /* 0x000fe20000000000 */
[----:B------:R-:W-:Y:S01]  /*e0b0*/  ULDC UR5, c[0x0][0x884] ;  /* 0x0002210000057ab9 */ /* 0x000fe20000000800 */
[----:B------:R-:W-:Y:S01]  /*e0c0*/  ULDC.64 UR12, c[0x0][0x800] ;  /* 0x00020000000c7ab9 */ /* 0x000fe20000000a00 */
[----:B------:R-:W-:Y:S01]  /*e0d0*/  ULEA UR4, UR5, UR4, 0x1 ;  /* 0x0000000405047291 */ /* 0x000fe2000f8e083f */
[----:B------:R-:W-:Y:S03]  /*e0e0*/  BSSY B0, `(.L_x_162) ;  /* 0x0000033000007945 */ /* 0x000fe60003800000 */
[----:B------:R-:W-:-:S05]  /*e0f0*/  UIMAD.WIDE UR12, UR4, 0x80, UR12 ;  /* 0x00000080040c78a5 */ /* 0x000fca000f8e020c */
[----:B------:R-:W-:Y:S07]  /*e100*/  @!P0 BRA `(.L_x_163) ;  /* 0x0000000000c08947 */ /* 0x000fee0003800000 */
[----:B------:R-:W-:Y:S01]  /*e110*/  ULDC.64 UR4, c[0x0][0x808] ;  /* 0x0002020000047ab9 */ /* 0x000fe20000000a00 */
[----:B------:R-:W-:Y:S01]  /*e120*/  ULDC.64 UR6, c[0x0][0x810] ;  /* 0x0002040000067ab9 */ /* 0x000fe20000000a00 */
[----:B------:R-:W-:Y:S02]  /*e130*/  ISETP.NE.U32.AND P0, PT, RZ, UR4, PT ;  /* 0x00000004ff007c0c */ /* 0x000fe4000bf05070 */
[----:B------:R-:W-:Y:S02]  /*e140*/  ISETP.NE.U32.AND P1, PT, RZ, UR6, PT ;  /* 0x00000006ff007c0c */ /* 0x000fe4000bf25070 */
[----:B------:R-:W-:Y:S02]  /*e150*/  ISETP.NE.AND.EX P0, PT, RZ, UR5, PT, P0 ;  /* 0x00000005ff007c0c */ /* 0x000fe4000bf05300 */
[----:B------:R-:W-:-:S11]  /*e160*/  ISETP.NE.AND.EX P1, PT, RZ, UR7, PT, P1 ;  /* 0x00000007ff007c0c */ /* 0x000fd6000bf25310 */
[----:B------:R-:W-:Y:S05]  /*e170*/  @!P0 BRA `(.L_x_164) ;  /* 0x0000000000188947 */ /* 0x000fea0003800000 */
[----:B------:R-:W1:Y:S02]  /*e180*/  LDC.64 R2, c[0x0][0x808] ;  /* 0x00020200ff027b82 */ /* 0x000e640000000a00 */
[----:B-1---5:R-:W-:-:S06]  /*e190*/  IMAD.WIDE R2, R18, 0x8, R2 ;  /* 0x0000000812027825 */ /* 0x022fcc00078e0202 */
[----:B------:R-:W2:Y:S01]  /*e1a0*/  LDG.E.64 R2, desc[UR38][R2.64] ;  /* 0x0000002602027981 */ /* 0x000ea2000c1e1b00 */
[----:B------:R-:W-:Y:S02]  /*e1b0*/  UMOV UR4, 0x400 ;  /* 0x0000040000047882 */ /* 0x000fe40000000000 */
[----:B------:R-:W-:-:S09]  /*e1c0*/  ULEA UR4, UR58, UR4, 0x18 ;  /* 0x000000043a047291 */ /* 0x000fd2000f8ec03f */
[----:B--2---:R1:W-:Y:S03]  /*e1d0*/  STS.64 [UR4+0x34700], R2 ;  /* 0x03470002ff007988 */ /* 0x0043e60008000a04 */
.L_x_164:
[----:B------:R-:W-:Y:S05]  /*e1e0*/  @!P1 BRA `(.L_x_163) ;  /* 0x0000000000889947 */ /* 0x000fea0003800000 */
[----:B-1----:R-:W1:Y:S02]  /*e1f0*/  LDC.64 R2, c[0x0][0x810] ;  /* 0x00020400ff027b82 */ /* 0x002e640000000a00 */
[----:B-1---5:R-:W-:-:S06]  /*e200*/  IMAD.WIDE R2, R18, 0x8, R2 ;  /* 0x0000000812027825 */ /* 0x022fcc00078e0202 */
[----:B------:R-:W2:Y:S01]  /*e210*/  LDG.E.64 R2, desc[UR38][R2.64] ;  /* 0x0000002602027981 */ /* 0x000ea2000c1e1b00 */
[----:B------:R-:W-:Y:S01]  /*e220*/  UMOV UR4, 0x400 ;  /* 0x0000040000047882 */ /* 0x000fe20000000000 */
[----:B---3--:R-:W-:Y:S01]  /*e230*/  IADD3 R4, R13, -0x1, RZ ;  /* 0xffffffff0d047810 */ /* 0x008fe20007ffe0ff */
[----:B------:R-:W-:-:S04]  /*e240*/  ULEA UR4, UR58, UR4, 0x18 ;  /* 0x000000043a047291 */ /* 0x000fc8000f8ec03f */
[----:B------:R-:W-:-:S05]  /*e250*/  UIADD3 UR5, UR4, 0x34700, URZ ;  /* 0x0003470004057890 */ /* 0x000fca000fffe03f */
[----:B------:R-:W1:Y:S01]  /*e260*/  LDS R0, [UR4+0x3471c] ;  /* 0x03471c04ff007984 */ /* 0x000e620008000800 */
[----:B------:R-:W-:-:S03]  /*e270*/  MOV R8, UR5 ;  /* 0x0000000500087c02 */ /* 0x000fc60008000f00 */
[----:B------:R-:W-:Y:S01]  /*e280*/  STS [UR4+0x34730], RZ ;  /* 0x034730ffff007988 */ /* 0x000fe20008000804 */
[----:B------:R-:W-:-:S05]  /*e290*/  SHF.R.U64 R8, R8, 0x4, RZ ;  /* 0x0000000408087819 */ /* 0x000fca00000012ff */
        /* <DEDUP_REMOVED lines=8> */
[----:B-1----:R-:W-:Y:S01]  /*e320*/  LOP3.LUT R0, R0, 0xf, R5, 0xb8, !PT ;  /* 0x0000000f00007812 */ /* 0x002fe200078eb805 */
[----:B------:R-:W-:Y:S02]  /*e330*/  VIADD R5, R19, 0xffffffff ;  /* 0xffffffff13057836 */ /* 0x000fe40000000000 */
[----:B------:R-:W-:Y:S04]  /*e340*/  STS [UR4+0x3470c], R2 ;  /* 0x03470c02ff007988 */ /* 0x000fe80008000804 */
[----:B------:R-:W-:Y:S04]  /*e350*/  STS [UR4+0x3471c], R0 ;  /* 0x03471c00ff007988 */ /* 0x000fe80008000804 */
[----:B------:R-:W1:Y:S02]  /*e360*/  LDS R6, [UR4+0x3471c] ;  /* 0x03471c04ff067984 */ /* 0x000e640008000800 */
[----:B-1----:R-:W-:-:S05]  /*e370*/  LOP3.LUT R6, R6, 0xf0, RZ, 0xb8, !PT ;  /* 0x000000f006067812 */ /* 0x002fca00078eb8ff */
[----:B------:R1:W-:Y:S04]  /*e380*/  STS [UR4+0x3471c], R6 ;  /* 0x03471c06ff007988 */ /* 0x0003e80008000804 */
[----:B------:R-:W2:Y:S01]  /*e390*/  LDS R9, [UR4+0x3471c] ;  /* 0x03471c04ff097984 */ /* 0x000ea20008000800 */
[----:B-1----:R-:W-:-:S05]  /*e3a0*/  CS2R R6, SRZ ;  /* 0x0000000000067805 */ /* 0x002fca000001ff00 */
[----:B------:R-:W-:Y:S01]  /*e3b0*/  STS.128 [UR4+0x34720], R4 ;  /* 0x03472004ff007988 */ /* 0x000fe20008000c04 */
[----:B--2---:R-:W-:-:S05]  /*e3c0*/  LOP3.LUT R9, R9, 0xf00, RZ, 0xb8, !PT ;  /* 0x00000f0009097812 */ /* 0x004fca00078eb8ff */
[----:B------:R-:W-:Y:S04]  /*e3d0*/  STS.64 [UR4+0x34718], R8 ;  /* 0x03471808ff007988 */ /* 0x000fe80008000a04 */
[----:B------:R-:W1:Y:S02]  /*e3e0*/  LDS R3, [UR4+0x3471c] ;  /* 0x03471c04ff037984 */ /* 0x000e640008000800 */
[----:B-1----:R-:W-:-:S05]  /*e3f0*/  LOP3.LUT R0, R3, 0xf000, RZ, 0xb8, !PT ;  /* 0x0000f00003007812 */ /* 0x002fca00078eb8ff */
[----:B------:R2:W-:Y:S02]  /*e400*/  STS [UR4+0x3471c], R0 ;  /* 0x03471c00ff007988 */ /* 0x0005e40008000804 */
.L_x_163:
[----:B------:R-:W-:Y:S05]  /*e410*/  BSYNC B0 ;  /* 0x0000000000007941 */ /* 0x000fea0003800000 */
.L_x_162:
[----:B--2---:R-:W2:Y:S01]  /*e420*/  S2R R0, SR_LANEID ;  /* 0x0000000000007919 */ /* 0x004ea20000000000 */
[----:B------:R-:W-:Y:S01]  /*e430*/  ELECT P0, URZ, PT ;  /* 0x00000000003f782f */ /* 0x000fe20003800000 */
[----:B------:R-:W-:Y:S01]  /*e440*/  NOP ;  /* 0x0000000000007918 */ /* 0x000fe20000000000 */
[----:B------:R-:W-:Y:S11]  /*e450*/  BSSY B0, `(.L_x_165) ;  /* 0x0000004000007945 */ /* 0x000ff60003800000 */
[----:B------:R-:W-:Y:S05]  /*e460*/  @!P0 BRA `(.L_x_166) ;  /* 0x0000000000088947 */ /* 0x000fea0003800000 */
[----:B------:R0:W-:Y:S01]  /*e470*/  UTMACMDFLUSH ;  /* 0x00000000000079b7 */ /* 0x0001e20000000000 */
[----:B------:R-:W-:-:S04]  /*e480*/  DEPBAR.LE SB0, 0x0 ;  /* 0x000080000000791a */ /* 0x000fc80000000000 */
.L_x_166:
[----:B------:R-:W-:Y:S05]  /*e490*/  BSYNC B0 ;  /* 0x0000000000007941 */ /* 0x000fea0003800000 */
.L_x_165:
[----:B------:R-:W-:Y:S01]  /*e4a0*/  UMOV UR6, 0x400 ;  /* 0x0000040000067882 */ /* 0x000fe20000000000 */
[----:B--23--:R-:W-:Y:S01]  /*e4b0*/  SHF.L.U32 R4, R0, 0x2, RZ ;  /* 0x0000000200047819 */ /* 0x00cfe200000006ff */
[----:B------:R-:W-:-:S03]  /*e4c0*/  ULEA UR6, UR58, UR6, 0x18 ;  /* 0x000000063a067291 */ /* 0x000fc6000f8ec03f */
[----:B-1----:R-:W-:Y:S01]  /*e4d0*/  IADD3 R2, P0, R4, UR12, RZ ;  /* 0x0000000c04027c10 */ /* 0x002fe2000ff1e0ff */
[----:B------:R-:W-:Y:S01]  /*e4e0*/  UIADD3 UR5, UR6, 0x34700, URZ ;  /* 0x0003470006057890 */ /* 0x000fe2000fffe03f */
[----:B------:R-:W-:-:S03]  /*e4f0*/  MOV R0, RZ ;  /* 0x000000ff00007202 */ /* 0x000fc60000000f00 */
[----:B------:R-:W-:-:S05]  /*e500*/  IMAD.X R3, RZ, RZ, UR13, P0 ;  /* 0x0000000dff037e24 */ /* 0x000fca00080e06ff */
[----:B------:R-:W1:Y:S01]  /*e510*/  LDS R5, [R4+UR5] ;  /* 0x0000000504057984 */ /* 0x000e620008000800 */
[----:B------:R-:W-:-:S03]  /*e520*/  SHF.L.U32 R0, R0, 0x1f, RZ ;  /* 0x0000001f00007819 */ /* 0x000fc600000006ff */
[----:B-1----:R1:W2:Y:S02]  /*e530*/  ATOMG.E.EXCH.STRONG.GPU PT, RZ, [R2], R5 ;  /* 0x0000000502ff73a8 */ /* 0x0022a400041ee100 */
[----:B--2---:R-:W2:Y:S01]  /*e540*/  SYNCS.PHASECHK.TRANS64.TRYWAIT P0, [UR6+0x34548], R0 ;  /* 0x03454800ff0075a7 */ /* 0x004ea20008000146 */
[----:B------:R-:W-:Y:S02]  /*e550*/  ULOP3.LUT UR4, UR59, 0x1, URZ, 0xfc, !UPT ;  /* 0x000000013b047892 */ /* 0x000fe4000f8efc3f */
[----:B------:R-:W-:Y:S01]  /*e560*/  ULOP3.LUT UR37, UR61, 0x2, URZ, 0xfc, !UPT ;  /* 0x000000023d257892 */ /* 0x000fe2000f8efc3f */
[----:B-12---:R-:W-:Y:S11]  /*e570*/  @!P0 BRA `(.L_x_167) ;  /* 0x0000006800388947 */ /* 0x006ff60003800000 */
.L_x_386:
[----:B------:R-:W-:Y:S01]  /*e580*/  IMAD.MOV.U32 R2, RZ, RZ, 0x1 ;  /* 0x00000001ff027424 */ /* 0x000fe200078e00ff */
[----:B-1----:R-:W-:Y:S01]  /*e590*/  MOV R0, RZ ;  /* 0x000000ff00007202 */ /* 0x002fe20000000f00 */
[----:B------:R-:W-:Y:S01]  /*e5a0*/  ULDC UR41, c[0x0][0x598] ;  /* 0x0001660000297ab9 */ /* 0x000fe20000000800 */
[----:B------:R-:W-:Y:S01]  /*e5b0*/  ULDC UR42, c[0x0][0x580] ;  /* 0x00016000002a7ab9 */ /* 0x000fe20000000800 */
[----:B------:R-:W-:Y:S01]  /*e5c0*/  ULDC.64 UR10, c[0x0][0x590] ;  /* 0x00016400000a7ab9 */ /* 0x000fe20000000a00 */
[----:B------:R-:W-:-:S05]  /*e5d0*/  ULDC.64 UR8, c[0x0][0x588] ;  /* 0x0001620000087ab9 */ /* 0x000fca0000000a00 */
.L_x_276:
[----:B------:R-:W-:-:S06]  /*e5e0*/  UISETP.NE.AND UP0, UPT, UR4, 0x3, UPT ;  /* 0x000000030400788c */ /* 0x000fcc000bf05270 */
[----:B------:R-:W-:-:S13]  /*e5f0*/  PLOP3.LUT P1, PT, PT, PT, UP0, 0x80, 0x0 ;  /* 0x000000000000781c */ /* 0x000fda0003f2f008 */
[----:B-----5:R-:W-:Y:S05]  /*e600*/  @!P1 BRA `(.L_x_168) ;  /* 0x0000000000049947 */ /* 0x020fea0003800000 */
[----:B------:R-:W-:Y:S01]  /*e610*/  BPT.TRAP 0x1 ;  /* 0x000000040000795c */ /* 0x000fe20000300000 */
.L_x_168:
[----:B------:R-:W-:Y:S02]  /*e620*/  R2UR UR7, R22 ;  /* 0x00000000160772ca */ /* 0x000fe400000e0000 */
[----:B------:R-:W-:Y:S02]  /*e630*/  SHF.L.U32 R3, R0, 0x1f, RZ ;  /* 0x0000001f00037819 */ /* 0x000fe400000006ff */
[----:B------:R-:W-:-:S09]  /*e640*/  LEA R4, R22, UR6, 0x4 ;  /* 0x0000000616047c11 */ /* 0x000fd2000f8e20ff */
[----:B------:R-:W-:-:S09]  /*e650*/  ULEA UR7, UR7, UR6, 0x3 ;  /* 0x0000000607077291 */ /* 0x000fd2000f8e183f */
[----:B------:R-:W1:Y:S02]  /*e660*/  SYNCS.PHASECHK.TRANS64.TRYWAIT P0, [UR7+0x34400], R3 ;  /* 0x03440003ff0075a7 */ /* 0x000e640008000147 */
[----:B-1----:R-:W-:Y:S05]  /*e670*/  @!P0 BRA `(.L_x_169) ;  /* 0x0000006800108947 */ /* 0x002fea0003800000 */
.L_x_387:
[----:B-1----:R-:W1:Y:S01]  /*e680*/  LDS.128 R4, [R4+0x34570] ;  /* 0x0345700004047984 */ /* 0x002e620000000c00 */
[----:B------:R-:W-:Y:S01]  /*e690*/  @!PT LDS RZ, [RZ] ;  /* 0x00000000fffff984 */ /* 0x000fe20000000800 */
[----:B------:R-:W-:Y:S01]  /*e6a0*/  @!PT LDS RZ, [RZ] ;  /* 0x00000000fffff984 */ /* 0x000fe20000000800 */
[----:B------:R-:W-:Y:S01]  /*e6b0*/  @!PT LDS RZ, [RZ] ;  /* 0x00000000fffff984 */ /* 0x000fe20000000800 */
[----:B------:R-:W-:Y:S01]  /*e6c0*/  @!PT LDS RZ, [RZ] ;  /* 0x00000000fffff984 */ /* 0x000fe20000000800 */
[----:B------:R2:W-:Y:S06]  /*e6d0*/  MEMBAR.ALL.CTA ;  /* 0x0000000000007992 */ /* 0x0005ec0000008000 */
[----:B--2---:R-:W2:Y:S01]  /*e6e0*/  FENCE.VIEW.ASYNC.S ;  /* 0x00000000000073c6 */ /* 0x004ea20000000000 */
[----:B------:R-:W-:Y:S05]  /*e6f0*/  @!P1 BRA `(.L_x_170) ;  /* 0x0000000000049947 */ /* 0x000fea0003800000 */
[----:B------:R-:W-:Y:S01]  /*e700*/  BPT.TRAP 0x1 ;  /* 0x000000040000795c */ /* 0x000fe20000300000 */
.L_x_170:
[----:B------:R-:W-:Y:S01]  /*e710*/  UIADD3 UR7, UR7, 0x34440, URZ ;  /* 0x0003444007077890 */ /* 0x000fe2000fffe03f */
[----:B-----5:R-:W-:Y:S02]  /*e720*/  R2UR UR18, R16 ;  /* 0x00000000101272ca */ /* 0x020fe400000e0000 */
[----:B------:R-:W-:Y:S01]  /*e730*/  R2UR UR19, R17 ;  /* 0x00000000111372ca */ /* 0x000fe200000e0000 */
[----:B------:R-:W-:Y:S01]  /*e740*/  UPRMT UR7, UR58, 0x654, UR7 ;  /* 0x000006543a077896 */ /* 0x000fe20008000007 */
[----:B------:R-:W-:Y:S02]  /*e750*/  LOP3.LUT P1, RZ, R2, 0xff, RZ, 0xc0, !PT ;  /* 0x000000ff02ff7812 */ /* 0x000fe4000782c0ff */
[----:B------:R-:W-:-:S04]  /*e760*/  ISETP.NE.U32.AND P0, PT, RZ, UR10, PT ;  /* 0x0000000aff007c0c */ /* 0x000fc8000bf05070 */
[----:B------:R-:W-:Y:S02]  /*e770*/  ISETP.NE.AND.EX P0, PT, RZ, UR11, PT, P0 ;  /* 0x0000000bff007c0c */ /* 0x000fe4000bf05300 */
[----:B--2---:R-:W-:Y:S01]  /*e780*/  SYNCS.ARRIVE.TRANS64.RED.A1T0 RZ, [UR7], RZ ;  /* 0x000000ffffff79a7 */ /* 0x004fe20008100407 */
[----:B------:R-:W-:Y:S02]  /*e790*/  USHF.L.U32 UR18, UR18, 0x8, URZ ;  /* 0x0000000812127899 */ /* 0x000fe4000800063f */
[----:B------:R-:W-:Y:S02]  /*e7a0*/  USHF.L.U32 UR19, UR19, 0x7, URZ ;  /* 0x0000000713137899 */ /* 0x000fe4000800063f */
[----:B------:R-:W-:Y:S10]  /*e7b0*/  @!P1 BRA `(.L_x_171) ;  /* 0x00000000000c9947 */ /* 0x000ff40003800000 */
[----:B------:R-:W-:-:S04]  /*e7c0*/  DEPBAR {5,4,3,2,1,0} ;  /* 0x0000003f0000791a */ /* 0x000fc80000000000 */
[----:B------:R2:W-:Y:S02]  /*e7d0*/  UTMACCTL.IV [UR12] ;  /* 0x000000000c0079b9 */ /* 0x0005e40008000000 */
[----:B--2---:R-:W-:Y:S01]  /*e7e0*/  NOP ;  /* 0x0000000000007918 */ /* 0x004fe20000000000 */
.L_x_171:
[----:B------:R-:W-:Y:S05]  /*e7f0*/  @!P0 BRA `(.L_x_172) ;  /* 0x0000000000188947 */ /* 0x000fea0003800000 */
[----:B------:R-:W2:Y:S02]  /*e800*/  LDC.64 R2, c[0x0][0x590] ;  /* 0x00016400ff027b82 */ /* 0x000ea40000000a00 */
[----:B--2---:R-:W-:-:S06]  /*e810*/  IMAD.WIDE R2, R18, 0x8, R2 ;  /* 0x0000000812027825 */ /* 0x004fcc00078e0202 */
[----:B------:R-:W2:Y:S04]  /*e820*/  LDG.E.64 R2, desc[UR38][R2.64] ;  /* 0x0000002602027981 */ /* 0x000ea8000c1e1b00 */
[----:B--2---:R-:W2:Y:S02]  /*e830*/  LD.E R8, desc[UR38][R2.64] ;  /* 0x0000002602087980 */ /* 0x004ea4000c101900 */
[----:B--2---:R-:W-:Y:S01]  /*e840*/  FSETP.NEU.AND P0, PT, R8, RZ, PT ;  /* 0x000000ff0800720b */ /* 0x004fe20003f0d000 */
[----:B------:R-:W-:-:S12]  /*e850*/  BRA `(.L_x_173) ;  /* 0x0000000000247947 */ /* 0x000fd80003800000 */
.L_x_172:
[----:B------:R-:W-:Y:S02]  /*e860*/  ISETP.NE.U32.AND P1, PT, RZ, UR8, PT ;  /* 0x00000008ff007c0c */ /* 0x000fe4000bf25070 */
[----:B------:R-:W-:Y:S02]  /*e870*/  FSETP.NEU.AND P0, PT, RZ, UR42, PT ;  /* 0x0000002aff007c0b */ /* 0x000fe4000bf0d000 */
[----:B------:R-:W-:-:S13]  /*e880*/  ISETP.NE.AND.EX P1, PT, RZ, UR9, PT, P1 ;  /* 0x00000009ff007c0c */ /* 0x000fda000bf25310 */
[----:B------:R-:W-:Y:S05]  /*e890*/  @!P1 BRA `(.L_x_173) ;  /* 0x0000000000149947 */ /* 0x000fea0003800000 */
[----:B------:R-:W2:Y:S01]  /*e8a0*/  LDC.64 R2, c[0x0][0x588] ;  /* 0x00016200ff027b82 */ /* 0x000ea20000000a00 */
[----:B------:R-:W-:-:S04]  /*e8b0*/  IMAD R9, R18, UR41, RZ ;  /* 0x0000002912097c24 */ /* 0x000fc8000f8e02ff */
[----:B--2---:R-:W-:-:S06]  /*e8c0*/  IMAD.WIDE R2, R9, 0x4, R2 ;  /* 0x0000000409027825 */ /* 0x004fcc00078e0202 */
[----:B------:R-:W2:Y:S02]  /*e8d0*/  LDG.E R2, desc[UR38][R2.64] ;  /* 0x0000002602027981 */ /* 0x000ea4000c1e1900 */
[----:B--2---:R-:W-:-:S13]  /*e8e0*/  FSETP.NEU.AND P0, PT, R2, RZ, PT ;  /* 0x000000ff0200720b */ /* 0x004fda0003f0d000 */
.L_x_173:
[----:B------:R-:W-:Y:S01]  /*e8f0*/  UISETP.NE.AND UP0, UPT, UR37, 0x3, UPT ;  /* 0x000000032500788c */ /* 0x000fe2000bf05270 */
[----:B------:R-:W-:-:S05]  /*e900*/  ELECT P1, URZ, PT ;  /* 0x00000000003f782f */ /* 0x000fca0003820000 */
[----:B------:R-:W-:Y:S02]  /*e910*/  PLOP3.LUT P2, PT, PT, PT, UP0, 0x80, 0x0 ;  /* 0x000000000000781c */ /* 0x000fe40003f4f008 */
[----:B------:R-:W-:-:S11]  /*e920*/  PLOP3.LUT P0, PT, P0, P1, PT, 0x2a, 0x0 ;  /* 0x000000000000781c */ /* 0x000fd60000702572 */
[----:B------:R-:W-:Y:S05]  /*e930*/  @!P2 BRA `(.L_x_174) ;  /* 0x000000000004a947 */ /* 0x000fea0003800000 */
[----:B------:R-:W-:Y:S01]  /*e940*/  BPT.TRAP 0x1 ;  /* 0x000000040000795c */ /* 0x000fe20000300000 */
.L_x_174:
[----:B------:R-:W-:-:S05]  /*e950*/  IMAD.MOV.U32 R8, RZ, RZ, 0x1 ;  /* 0x00000001ff087424 */ /* 0x000fca00078e00ff */
[----:B------:R-:W-:-:S04]  /*e960*/  SHF.L.U32 R8, R8, 0x1f, RZ ;  /* 0x0000001f08087819 */ /* 0x000fc800000006ff */
[----:B------:R-:W2:Y:S02]  /*e970*/  SYNCS.PHASECHK.TRANS64.TRYWAIT P1, [UR6+0x34520], R8 ;  /* 0x03452008ff0075a7 */ /* 0x000ea40008020146 */
[----:B--2---:R-:W-:Y:S05]  /*e980*/  @!P1 BRA `(.L_x_175) ;  /* 0x0000006400649947 */ /* 0x004fea0003800000 */
.L_x_388:
[----:B------:R-:W-:Y:S04]  /*e990*/  BSSY B0, `(.L_x_176) ;  /* 0x000000b000007945 */ /* 0x000fe80003800000 */
[----:B------:R-:W-:Y:S05]  /*e9a0*/  @P0 BRA `(.L_x_177) ;  /* 0x0000000000240947 */ /* 0x000fea0003800000 */
[----:B------:R-:W-:Y:S02]  /*e9b0*/  UIADD3 UR16, UR6, 0x30000, URZ ;  /* 0x0003000006107890 */ /* 0x000fe4000fffe03f */
[----:B------:R-:W-:Y:S01]  /*e9c0*/  UIADD3 UR17, UR6, 0x34500, URZ ;  /* 0x0003450006117890 */ /* 0x000fe2000fffe03f */
[----:B------:R-:W-:Y:S01]  /*e9d0*/  UMOV UR14, 0x0 ;  /* 0x00000000000e7882 */ /* 0x000fe20000000000 */
[----:B------:R-:W-:-:S07]  /*e9e0*/  UMOV UR15, 0x10000000 ;  /* 0x10000000000f7882 */ /* 0x000fce0000000000 */
[----:B------:R3:W-:Y:S02]  /*e9f0*/  UTMALDG.2D [UR16], [UR12], desc[UR14] ;  /* 0x00000e100c0075b4 */ /* 0x0007e40008009000 */
[----:B---3--:R-:W-:Y:S05]  /*ea00*/  @!P2 BRA `(.L_x_178) ;  /* 0x000000000004a947 */ /* 0x008fea0003800000 */
[----:B------:R-:W-:Y:S01]  /*ea10*/  BPT.TRAP 0x1 ;  /* 0x000000040000795c */ /* 0x000fe20000300000 */
.L_x_178:
[----:B------:R-:W3:Y:S02]  /*ea20*/  LDC R2, c[0x0][0x828] ;  /* 0x00020a00ff027b82 */ /* 0x000ee40000000800 */
[----:B---3--:R3:W-:Y:S02]  /*ea30*/  SYNCS.ARRIVE.TRANS64.RED.A0TR RZ, [UR6+0x34500], R2 ;  /* 0x03450002ffff79a7 */ /* 0x0087e40008300406 */
.L_x_177:
[----:B------:R-:W-:Y:S05]  /*ea40*/  BSYNC B0 ;  /* 0x0000000000007941 */ /* 0x000fea0003800000 */
.L_x_176:
[----:B------:R-:W-:Y:S05]  /*ea50*/  @!P2 BRA `(.L_x_179) ;  /* 0x000000000004a947 */ /* 0x000fea0003800000 */
[----:B------:R-:W-:Y:S01]  /*ea60*/  BPT.TRAP 0x1 ;  /* 0x000000040000795c */ /* 0x000fe20000300000 */
.L_x_179:
[----:B------:R-:W-:-:S04]  /*ea70*/  UIADD3 UR21, UR6, 0x34500, URZ ;  /* 0x0003450006157890 */ /* 0x000fc8000fffe03f */
[----:B------:R-:W-:-:S09]  /*ea80*/  UPRMT UR15, UR58, 0x654, UR21 ;  /* 0x000006543a0f7896 */ /* 0x000fd20008000015 */
[----:B------:R-:W-:Y:S01]  /*ea90*/  SYNCS.ARRIVE.TRANS64.RED.A1T0 RZ, [UR15], RZ ;  /* 0x000000ffffff79a7 */ /* 0x000fe2000810040f */
[----:B------:R-:W-:Y:S05]  /*eaa0*/  @!P2 BRA `(.L_x_180) ;  /* 0x000000000004a947 */ /* 0x000fea0003800000 */
[----:B------:R-:W-:Y:S01]  /*eab0*/  BPT.TRAP 0x1 ;  /* 0x000000040000795c */ /* 0x000fe20000300000 */
.L_x_180:
[----:B------:R-:W4:Y:S02]  /*eac0*/  SYNCS.PHASECHK.TRANS64.TRYWAIT P1, [UR6+0x34528], R8 ;  /* 0x03452808ff0075a7 */ /* 0x000f240008020146 */
[----:B----4-:R-:W-:Y:S05]  /*ead0*/  @!P1 BRA `(.L_x_181) ;  /* 0x0000006400289947 */ /* 0x010fea0003800000 */
.L_x_389:
[----:B------:R-:W-:Y:S04]  /*eae0*/  BSSY B0, `(.L_x_182) ;  /* 0x000000d000007945 */ /* 0x000fe80003800000 */
[----:B------:R-:W-:Y:S05]  /*eaf0*/  @P0 BRA `(.L_x_183) ;  /* 0x00000000002c0947 */ /* 0x000fea0003800000 */
[----:B------:R-:W-:Y:S02]  /*eb00*/  UIADD3 UR26, UR18, 0x40, URZ ;  /* 0x00000040121a7890 */ /* 0x000fe4000fffe03f */
[----:B------:R-:W-:Y:S02]  /*eb10*/  UIADD3 UR24, UR6, 0x31000, URZ ;  /* 0x0003100006187890 */ /* 0x000fe4000fffe03f */
[----:B------:R-:W-:Y:S01]  /*eb20*/  UIADD3 UR25, UR6, 0x34508, URZ ;  /* 0x0003450806197890 */ /* 0x000fe2000fffe03f */
[----:B------:R-:W-:Y:S01]  /*eb30*/  UMOV UR16, 0x0 ;  /* 0x0000000000107882 */ /* 0x000fe20000000000 */
[----:B------:R-:W-:Y:S01]  /*eb40*/  UMOV UR17, 0x10000000 ;  /* 0x1000000000117882 */ /* 0x000fe20000000000 */
[----:B------:R-:W-:-:S06]  /*eb50*/  UMOV UR27, UR19 ;  /* 0x00000013001b7c82 */ /* 0x000fcc0008000000 */
[----:B------:R4:W-:Y:S02]  /*eb60*/  UTMALDG.2D [UR24], [UR12], desc[UR16] ;  /* 0x000010180c0075b4 */ /* 0x0009e40008009000 */
[----:B----4-:R-:W-:Y:S05]  /*eb70*/  @!P2 BRA `(.L_x_184) ;  /* 0x000000000004a947 */ /* 0x010fea0003800000 */
[----:B------:R-:W-:Y:S01]  /*eb80*/  BPT.TRAP 0x1 ;  /* 0x000000040000795c */ /* 0x000fe20000300000 */
.L_x_184:
[----:B---3--:R-:W3:Y:S02]  /*eb90*/  LDC R2, c[0x0][0x828] ;  /* 0x00020a00ff027b82 */ /* 0x008ee40000000800 */
[----:B---3--:R4:W-:Y:S02]  /*eba0*/  SYNCS.ARRIVE.TRANS64.RED.A0TR RZ, [UR6+0x34508], R2 ;  /* 0x03450802ffff79a7 */ /* 0x0089e40008300406 */
.L_x_183:
[----:B------:R-:W-:Y:S05]  /*ebb0*/  BSYNC B0 ;  /* 0x0000000000007941 */ /* 0x000fea0003800000 */
.L_x_182:
[----:B------:R-:W-:Y:S05]  /*ebc0*/  @!P2 BRA `(.L_x_185) ;  /* 0x000000000004a947 */ /* 0x000fea0003800000 */
[----:B------:R-:W-:Y:S01]  /*ebd0*/  BPT.TRAP 0x1 ;  /* 0x000000040000795c */ /* 0x000fe20000300000 */
.L_x_185:
[----:B------:R-:W-:-:S04]  /*ebe0*/  UIADD3 UR25, UR6, 0x34508, URZ ;  /* 0x0003450806197890 */ /* 0x000fc8000fffe03f */
[----:B------:R-:W-:-:S09]  /*ebf0*/  UPRMT UR7, UR58, 0x654, UR25 ;  /* 0x000006543a077896 */ /* 0x000fd20008000019 */
[----:B------:R-:W-:Y:S01]  /*ec00*/  SYNCS.ARRIVE.TRANS64.RED.A1T0 RZ, [UR7], RZ ;  /* 0x000000ffffff79a7 */ /* 0x000fe20008100407 */
[----:B------:R-:W-:Y:S05]  /*ec10*/  @!P2 BRA `(.L_x_186) ;  /* 0x000000000004a947 */ /* 0x000fea0003800000 */
[----:B------:R-:W-:Y:S01]  /*ec20*/  BPT.TRAP 0x1 ;  /* 0x000000040000795c */ /* 0x000fe20000300000 */
.L_x_186:
[----:B------:R-:W5:Y:S02]  /*ec30*/  SYNCS.PHASECHK.TRANS64.TRYWAIT P1, [UR6+0x34530], R8 ;  /* 0x03453008ff0075a7 */ /* 0x000f640008020146 */
[----:B-----5:R-:W-:Y:S05]  /*ec40*/  @!P1 BRA `(.L_x_187) ;  /* 0x0000006000e49947 */ /* 0x020fea0003800000 */
.L_x_390:
        /* <DEDUP_REMOVED lines=9> */
[----:B-1----:R-:W-:Y:S05]  /*ece0*/  @!P2 BRA `(.L_x_190) ;  /* 0x000000000004a947 */ /* 0x002fea0003800000 */
[----:B------:R-:W-:Y:S01]  /*ecf0*/  BPT.TRAP 0x1 ;  /* 0x000000040000795c */ /* 0x000fe20000300000 */
.L_x_190:
[----:B---34-:R-:W1:Y:S02]  /*ed00*/  LDC R2, c[0x0][0x828] ;  /* 0x00020a00ff027b82 */ /* 0x018e640000000800 */
[----:B-1----:R1:W-:Y:S02]  /*ed10*/  SYNCS.ARRIVE.TRANS64.RED.A0TR RZ, [UR6+0x34510], R2 ;  /* 0x03451002ffff79a7 */ /* 0x0023e40008300406 */
.L_x_189:
[----:B------:R-:W-:Y:S05]  /*ed20*/  BSYNC B0 ;  /* 0x0000000000007941 */ /* 0x000fea0003800000 */
.L_x_188:
[----:B------:R-:W-:Y:S05]  /*ed30*/  @!P2 BRA `(.L_x_191) ;  /* 0x000000000004a947 */ /* 0x000fea0003800000 */
[----:B------:R-:W-:Y:S01]  /*ed40*/  BPT.TRAP 0x1 ;  /* 0x000000040000795c */ /* 0x000fe20000300000 */
.L_x_191:
[----:B------:R-:W-:-:S04]  /*ed50*/  UIADD3 UR29, UR6, 0x34510, URZ ;  /* 0x00034510061d7890 */ /* 0x000fc8000fffe03f */
[----:B------:R-:W-:-:S09]  /*ed60*/  UPRMT UR14, UR58, 0x654, UR29 ;  /* 0x000006543a0e7896 */ /* 0x000fd2000800001d */
[----:B------:R-:W-:Y:S01]  /*ed70*/  SYNCS.ARRIVE.TRANS64.RED.A1T0 RZ, [UR14], RZ ;  /* 0x000000ffffff79a7 */ /* 0x000fe2000810040e */
[----:B------:R-:W-:Y:S05]  /*ed80*/  @!P2 BRA `(.L_x_192) ;  /* 0x000000000004a947 */ /* 0x000fea0003800000 */
[----:B------:R-:W-:Y:S01]  /*ed90*/  BPT.TRAP 0x1 ;  /* 0x000000040000795c */ /* 0x000fe20000300000 */
.L_x_192:
[----:B------:R-:W5:Y:S02]  /*eda0*/  SYNCS.PHASECHK.TRANS64.TRYWAIT P1, [UR6+0x34538], R8 ;  /* 0x03453808ff0075a7 */ /* 0x000f640008020146 */
[----:B-----5:R-:W-:Y:S05]  /*edb0*/  @!P1 BRA `(.L_x_193) ;  /* 0x0000006000a09947 */ /* 0x020fea0003800000 */
.L_x_391:
        /* <DEDUP_REMOVED lines=11> */
.L_x_196:
[----:B---34-:R-:W1:Y:S02]  /*ee70*/  LDC R2, c[0x0][0x828] ;  /* 0x00020a00ff027b82 */ /* 0x018e640000000800 */
[----:B-1----:R1:W-:Y:S02]  /*ee80*/  SYNCS.ARRIVE.TRANS64.RED.A0TR RZ, [UR6+0x34518], R2 ;  /* 0x03451802ffff79a7 */ /* 0x0023e40008300406 */
.L_x_195:
[----:B------:R-:W-:Y:S05]  /*ee90*/  BSYNC B0 ;  /* 0x0000000000007941 */ /* 0x000fea0003800000 */
.L_x_194:
[----:B------:R-:W-:Y:S05]  /*eea0*/  @!P2 BRA `(.L_x_197) ;  /* 0x000000000004a947 */ /* 0x000fea0003800000 */
[----:B------:R-:W-:Y:S01]  /*eeb0*/  BPT.TRAP 0x1 ;  /* 0x000000040000795c */ /* 0x000fe20000300000 */
.L_x_197:
[----:B------:R-:W-:Y:S02]  /*eec0*/  UIADD3 UR33, UR6, 0x34518, URZ ;  /* 0x0003451806217890 */ /* 0x000fe4000fffe03f */
[----:B------:R-:W-:Y:S02]  /*eed0*/  UIADD3 UR23, UR19, 0x20, URZ ;  /* 0x0000002013177890 */ /* 0x000fe4000fffe03f */
[----:B------:R-:W-:-:S09]  /*eee0*/  UPRMT UR36, UR58, 0x654, UR33 ;  /* 0x000006543a247896 */ /* 0x000fd20008000021 */
[----:B------:R-:W-:Y:S01]  /*eef0*/  SYNCS.ARRIVE.TRANS64.RED.A1T0 RZ, [UR36], RZ ;  /* 0x000000ffffff79a7 */ /* 0x000fe20008100424 */
[----:B------:R-:W-:Y:S05]  /*ef00*/  @!P2 BRA `(.L_x_198) ;  /* 0x000000000004a947 */ /* 0x000fea0003800000 */
[----:B------:R-:W-:Y:S01]  /*ef10*/  BPT.TRAP 0x1 ;  /* 0x000000040000795c */ /* 0x000fe20000300000 */
.L_x_198:
[----:B-1-34-:R-:W-:-:S04]  /*ef20*/  SHF.L.U32 R2, RZ, 0x1f, RZ ;  /* 0x0000001fff027819 */ /* 0x01afc800000006ff */
[----:B------:R-:W1:Y:S02]  /*ef30*/  SYNCS.PHASECHK.TRANS64.TRYWAIT P1, [UR6+0x34520], R2 ;  /* 0x03452002ff0075a7 */ /* 0x000e640008020146 */
[----:B-1----:R-:W-:Y:S05]  /*ef40*/  @!P1 BRA `(.L_x_199) ;  /* 0x0000006000549947 */ /* 0x002fea0003800000 */
.L_x_392:
[----:B------:R-:W-:Y:S04]  /*ef50*/  BSSY B0, `(.L_x_200) ;  /* 0x000000b000007945 */ /* 0x000fe80003800000 */
[----:B------:R-:W-:Y:S05]  /*ef60*/  @P0 BRA `(.L_x_201) ;  /* 0x0000000000240947 */ /* 0x000fea0003800000 */
[----:B------:R-:W-:Y:S01]  /*ef70*/  UIADD3 UR20, UR6, 0x30000, URZ ;  /* 0x0003000006147890 */ /* 0x000fe2000fffe03f */
[----:B------:R-:W-:Y:S01]  /*ef80*/  UMOV UR16, 0x0 ;  /* 0x0000000000107882 */ /* 0x000fe20000000000 */
[----:B------:R-:W-:Y:S01]  /*ef90*/  UMOV UR17, 0x10000000 ;  /* 0x1000000000117882 */ /* 0x000fe20000000000 */
[----:B------:R-:W-:-:S06]  /*efa0*/  UMOV UR22, UR18 ;  /* 0x0000001200167c82 */ /* 0x000fcc0008000000 */
[----:B------:R3:W-:Y:S02]  /*efb0*/  UTMALDG.2D [UR20], [UR12], desc[UR16] ;  /* 0x000010140c0075b4 */ /* 0x0007e40008009000 */
[----:B---3--:R-:W-:Y:S05]  /*efc0*/  @!P2 BRA `(.L_x_202) ;  /* 0x000000000004a947 */ /* 0x008fea0003800000 */
[----:B------:R-:W-:Y:S01]  /*efd0*/  BPT.TRAP 0x1 ;  /* 0x000000040000795c */ /* 0x000fe20000300000 */
.L_x_202:
[----:B-12---:R-:W1:Y:S02]  /*efe0*/  LDC R3, c[0x0][0x828] ;  /* 0x00020a00ff037b82 */ /* 0x006e640000000800 */
[----:B-1----:R3:W-:Y:S02]  /*eff0*/  SYNCS.ARRIVE.TRANS64.RED.A0TR RZ, [UR6+0x34500], R3 ;  /* 0x03450003ffff79a7 */ /* 0x0027e40008300406 */
.L_x_201:
[----:B------:R-:W-:Y:S05]  /*f000*/  BSYNC B0 ;  /* 0x0000000000007941 */ /* 0x000fea0003800000 */
.L_x_200:
[----:B------:R-:W-:Y:S05]  /*f010*/  @!P2 BRA `(.L_x_203) ;  /* 0x000000000004a947 */ /* 0x000fea0003800000 */
[----:B------:R-:W-:Y:S01]  /*f020*/  BPT.TRAP 0x1 ;  /* 0x000000040000795c */ /* 0x000fe20000300000 */
.L_x_203:
[----:B------:R-:W-:Y:S01]  /*f030*/  SYNCS.ARRIVE.TRANS64.RED.A1T0 RZ, [UR15], RZ ;  /* 0x000000ffffff79a7 */ /* 0x000fe2000810040f */
[----:B------:R-:W-:Y:S05]  /*f040*/  @!P2 BRA `(.L_x_204) ;  /* 0x000000000004a947 */ /* 0x000fea0003800000 */
[----:B------:R-:W-:Y:S01]  /*f050*/  BPT.TRAP 0x1 ;  /* 0x000000040000795c */ /* 0x000fe20000300000 */
.L_x_204:
[----:B------:R-:W4:Y:S02]  /*f060*/  SYNCS.PHASECHK.TRANS64.TRYWAIT P1, [UR6+0x34528], R2 ;  /* 0x03452802ff0075a7 */ /* 0x000f240008020146 */
[----:B----4-:R-:W-:Y:S05]  /*f070*/  @!P1 BRA `(.L_x_205) ;  /* 0x0000006000209947 */ /* 0x010fea0003800000 */
.L_x_393:
[----:B------:R-:W-:Y:S04]  /*f080*/  BSSY B0, `(.L_x_206) ;  /* 0x000000c000007945 */ /* 0x000fe80003800000 */
[----:B------:R-:W-:Y:S05]  /*f090*/  @P0 BRA `(.L_x_207) ;  /* 0x0000000000280947 */ /* 0x000fea0003800000 */
        /* <DEDUP_REMOVED lines=8> */
.L_x_208:
[----:B-123--:R-:W1:Y:S02]  /*f120*/  LDC R3, c[0x0][0x828] ;  /* 0x00020a00ff037b82 */ /* 0x00ee640000000800 */
[----:B-1----:R4:W-:Y:S02]  /*f130*/  SYNCS.ARRIVE.TRANS64.RED.A0TR RZ, [UR6+0x34508], R3 ;  /* 0x03450803ffff79a7 */ /* 0x0029e40008300406 */
.L_x_207:
[----:B------:R-:W-:Y:S05]  /*f140*/  BSYNC B0 ;  /* 0x0000000000007941 */ /* 0x000fea0003800000 */
.L_x_206:
[----:B------:R-:W-:Y:S05]  /*f150*/  @!P2 BRA `(.L_x_209) ;  /* 0x000000000004a947 */ /* 0x000fea0003800000 */
[----:B------:R-:W-:Y:S01]  /*f160*/  BPT.TRAP 0x1 ;  /* 0x000000040000795c */ /* 0x000fe20000300000 */
.L_x_209:
[----:B------:R-:W-:Y:S01]  /*f170*/  SYNCS.ARRIVE.TRANS64.RED.A1T0 RZ, [UR7], RZ ;  /* 0x000000ffffff79a7 */ /* 0x000fe20008100407 */
[----:B------:R-:W-:Y:S05]  /*f180*/  @!P2 BRA `(.L_x_210) ;  /* 0x000000000004a947 */ /* 0x000fea0003800000 */
[----:B------:R-:W-:Y:S01]  /*f190*/  BPT.TRAP 0x1 ;  /* 0x000000040000795c */ /* 0x000fe20000300000 */
.L_x_210:
[----:B------:R-:W5:Y:S02]  /*f1a0*/  SYNCS.PHASECHK.TRANS64.TRYWAIT P1, [UR6+0x34530], R2 ;  /* 0x03453002ff0075a7 */ /* 0x000f640008020146 */
[----:B-----5:R-:W-:Y:S05]  /*f1b0*/  @!P1 BRA `(.L_x_211) ;  /* 0x0000005c00e89947 */ /* 0x020fea0003800000 */
.L_x_394:
        /* <DEDUP_REMOVED lines=10> */
.L_x_214:
[----:B--234-:R-:W1:Y:S02]  /*f260*/  LDC R3, c[0x0][0x828] ;  /* 0x00020a00ff037b82 */ /* 0x01ce640000000800 */
[----:B-1----:R1:W-:Y:S02]  /*f270*/  SYNCS.ARRIVE.TRANS64.RED.A0TR RZ, [UR6+0x34510], R3 ;  /* 0x03451003ffff79a7 */ /* 0x0023e40008300406 */
.L_x_213:
[----:B------:R-:W-:Y:S05]  /*f280*/  BSYNC B0 ;  /* 0x0000000000007941 */ /* 0x000fea0003800000 */
.L_x_212:
[----:B------:R-:W-:Y:S05]  /*f290*/  @!P2 BRA `(.L_x_215) ;  /* 0x000000000004a947 */ /* 0x000fea0003800000 */
[----:B------:R-:W-:Y:S01]  /*f2a0*/  BPT.TRAP 0x1 ;  /* 0x000000040000795c */ /* 0x000fe20000300000 */
.L_x_215:
[----:B------:R-:W-:Y:S01]  /*f2b0*/  SYNCS.ARRIVE.TRANS64.RED.A1T0 RZ, [UR14], RZ ;  /* 0x000000ffffff79a7 */ /* 0x000fe2000810040e */
[----:B------:R-:W-:Y:S05]  /*f2c0*/  @!P2 BRA `(.L_x_216) ;  /* 0x000000000004a947 */ /* 0x000fea0003800000 */
[----:B------:R-:W-:Y:S01]  /*f2d0*/  BPT.TRAP 0x1 ;  /* 0x000000040000795c */ /* 0x000fe20000300000 */
.L_x_216:
[----:B------:R-:W5:Y:S02]  /*f2e0*/  SYNCS.PHASECHK.TRANS64.TRYWAIT P1, [UR6+0x34538], R2 ;  /* 0x03453802ff0075a7 */ /* 0x000f640008020146 */
[----:B-----5:R-:W-:Y:S05]  /*f2f0*/  @!P1 BRA `(.L_x_217) ;  /* 0x0000005c00b09947 */ /* 0x020fea0003800000 */
.L_x_395:
        /* <DEDUP_REMOVED lines=10> */
.L_x_220:
[----:B--234-:R-:W1:Y:S02]  /*f3a0*/  LDC R3, c[0x0][0x828] ;  /* 0x00020a00ff037b82 */ /* 0x01ce640000000800 */
[----:B-1----:R1:W-:Y:S02]  /*f3b0*/  SYNCS.ARRIVE.TRANS64.RED.A0TR RZ, [UR6+0x34518], R3 ;  /* 0x03451803ffff79a7 */ /* 0x0023e40008300406 */
.L_x_219:
[----:B------:R-:W-:Y:S05]  /*f3c0*/  BSYNC B0 ;  /* 0x0000000000007941 */ /* 0x000fea0003800000 */
.L_x_218:
[----:B------:R-:W-:Y:S05]  /*f3d0*/  @!P2 BRA `(.L_x_221) ;  /* 0x000000000004a947 */ /* 0x000fea0003800000 */
[----:B------:R-:W-:Y:S01]  /*f3e0*/  BPT.TRAP 0x1 ;  /* 0x000000040000795c */ /* 0x000fe20000300000 */
.L_x_221:
[----:B------:R-:W-:Y:S01]  /*f3f0*/  SYNCS.ARRIVE.TRANS64.RED.A1T0 RZ, [UR36], RZ ;  /* 0x000000ffffff79a7 */ /* 0x000fe20008100424 */
[----:B------:R-:W-:Y:S01]  /*f400*/  UIADD3 UR23, UR19, 0x40, URZ ;  /* 0x0000004013177890 */ /* 0x000fe2000fffe03f */
[----:B------:R-:W-:Y:S11]  /*f410*/  @!P2 BRA `(.L_x_222) ;  /* 0x000000000004a947 */ /* 0x000ff60003800000 */
[----:B------:R-:W-:Y:S01]  /*f420*/  BPT.TRAP 0x1 ;  /* 0x000000040000795c */ /* 0x000fe20000300000 */
.L_x_222:
[----:B------:R-:W5:Y:S02]  /*f430*/  SYNCS.PHASECHK.TRANS64.TRYWAIT P1, [UR6+0x34520], R8 ;  /* 0x03452008ff0075a7 */ /* 0x000f640008020146 */
[----:B-----5:R-:W-:Y:S05]  /*f440*/  @!P1 BRA `(.L_x_223) ;  /* 0x0000005c00749947 */ /* 0x020fea0003800000 */
.L_x_396:
[----:B------:R-:W-:Y:S04]  /*f450*/  BSSY B0, `(.L_x_224) ;  /* 0x000000b000007945 */ /* 0x000fe80003800000 */
[----:B------:R-:W-:Y:S05]  /*f460*/  @P0 BRA `(.L_x_225) ;  /* 0x0000000000240947 */ /* 0x000fea0003800000 */
[----:B------:R-:W-:Y:S01]  /*f470*/  UIADD3 UR20, UR6, 0x30000, URZ ;  /* 0x0003000006147890 */ /* 0x000fe2000fffe03f */
[----:B------:R-:W-:Y:S01]  /*f480*/  UMOV UR16, 0x0 ;  /* 0x0000000000107882 */ /* 0x000fe20000000000 */
[----:B------:R-:W-:Y:S01]  /*f490*/  UMOV UR17, 0x10000000 ;  /* 0x1000000000117882 */ /* 0x000fe20000000000 */
[----:B------:R-:W-:-:S06]  /*f4a0*/  UMOV UR22, UR18 ;  /* 0x0000001200167c82 */ /* 0x000fcc0008000000 */
[----:B------:R1:W-:Y:S02]  /*f4b0*/  UTMALDG.2D [UR20], [UR12], desc[UR16] ;  /* 0x000010140c0075b4 */ /* 0x0003e40008009000 */
[----:B-1----:R-:W-:Y:S05]  /*f4c0*/  @!P2 BRA `(.L_x_226) ;  /* 0x000000000004a947 */ /* 0x002fea0003800000 */
[----:B------:R-:W-:Y:S01]  /*f4d0*/  BPT.TRAP 0x1 ;  /* 0x000000040000795c */ /* 0x000fe20000300000 */
.L_x_226:
[----:B--234-:R-:W1:Y:S02]  /*f4e0*/  LDC R3, c[0x0][0x828] ;  /* 0x00020a00ff037b82 */ /* 0x01ce640000000800 */
[----:B-1----:R1:W-:Y:S02]  /*f4f0*/  SYNCS.ARRIVE.TRANS64.RED.A0TR RZ, [UR6+0x34500], R3 ;  /* 0x03450003ffff79a7 */ /* 0x0023e40008300406 */
.L_x_225:
[----:B------:R-:W-:Y:S05]  /*f500*/  BSYNC B0 ;  /* 0x0000000000007941 */ /* 0x000fea0003800000 */
.L_x_224:
[----:B------:R-:W-:Y:S05]  /*f510*/  @!P2 BRA `(.L_x_227) ;  /* 0x000000000004a947 */ /* 0x000fea0003800000 */
[----:B------:R-:W-:Y:S01]  /*f520*/  BPT.TRAP 0x1 ;  /* 0x000000040000795c */ /* 0x000fe20000300000 */
.L_x_227:
[----:B------:R-:W-:Y:S01]  /*f530*/  SYNCS.ARRIVE.TRANS64.RED.A1T0 RZ, [UR15], RZ ;  /* 0x000000ffffff79a7 */ /* 0x000fe2000810040f */
[----:B------:R-:W-:Y:S05]  /*f540*/  @!P2 BRA `(.L_x_228) ;  /* 0x000000000004a947 */ /* 0x000fea0003800000 */
[----:B------:R-:W-:Y:S01]  /*f550*/  BPT.TRAP 0x1 ;  /* 0x000000040000795c */ /* 0x000fe20000300000 */
.L_x_228:
[----:B------:R-:W5:Y:S02]  /*f560*/  SYNCS.PHASECHK.TRANS64.TRYWAIT P1, [UR6+0x34528], R8 ;  /* 0x03452808ff0075a7 */ /* 0x000f640008020146 */
[----:B-----5:R-:W-:Y:S05]  /*f570*/  @!P1 BRA `(.L_x_229) ;  /* 0x0000005c00409947 */ /* 0x020fea0003800000 */
.L_x_397:
        /* <DEDUP_REMOVED lines=10> */
.L_x_232:
[----:B--234-:R-:W1:Y:S02]  /*f620*/  LDC R3, c[0x0][0x828] ;  /* 0x00020a00ff037b82 */ /* 0x01ce640000000800 */
[----:B-1----:R1:W-:Y:S02]  /*f630*/  SYNCS.ARRIVE.TRANS64.RED.A0TR RZ, [UR6+0x34508], R3 ;  /* 0x03450803ffff79a7 */ /* 0x0023e40008300406 */
.L_x_231:
[----:B------:R-:W-:Y:S05]  /*f640*/  BSYNC B0 ;  /* 0x0000000000007941 */ /* 0x000fea0003800000 */
.L_x_230:
[----:B------:R-:W-:Y:S05]  /*f650*/  @!P2 BRA `(.L_x_233) ;  /* 0x000000000004a947 */ /* 0x000fea0003800000 */
[----:B------:R-:W-:Y:S01]  /*f660*/  BPT.TRAP 0x1 ;  /* 0x000000040000795c */ /* 0x000fe20000300000 */
.L_x_233:
[----:B------:R-:W-:Y:S01]  /*f670*/  SYNCS.ARRIVE.TRANS64.RED.A1T0 RZ, [UR7], RZ ;  /* 0x000000ffffff79a7 */ /* 0x000fe20008100407 */
[----:B------:R-:W-:Y:S05]  /*f680*/  @!P2 BRA `(.L_x_234) ;  /* 0x000000000004a947 */ /* 0x000fea0003800000 */
[----:B------:R-:W-:Y:S01]  /*f690*/  BPT.TRAP 0x1 ;  /* 0x000000040000795c */ /* 0x000fe20000300000 */
.L_x_234:
[----:B------:R-:W5:Y:S02]  /*f6a0*/  SYNCS.PHASECHK.TRANS64.TRYWAIT P1, [UR6+0x34530], R8 ;  /* 0x03453008ff0075a7 */ /* 0x000f640008020146 */
[----:B-----5:R-:W-:Y:S05]  /*f6b0*/  @!P1 BRA `(.L_x_235) ;  /* 0x0000005c00089947 */ /* 0x020fea0003800000 */
.L_x_398:
        /* <DEDUP_REMOVED lines=10> */
.L_x_238:
[----:B--234-:R-:W1:Y:S02]  /*f760*/  LDC R3, c[0x0][0x828] ;  /* 0x00020a00ff037b82 */ /* 0x01ce640000000800 */
[----:B-1----:R1:W-:Y:S02]  /*f770*/  SYNCS.ARRIVE.TRANS64.RED.A0TR RZ, [UR6+0x34510], R3 ;  /* 0x03451003ffff79a7 */ /* 0x0023e40008300406 */
.L_x_237:
[----:B------:R-:W-:Y:S05]  /*f780*/  BSYNC B0 ;  /* 0x0000000000007941 */ /* 0x000fea0003800000 */
.L_x_236:
[----:B------:R-:W-:Y:S05]  /*f790*/  @!P2 BRA `(.L_x_239) ;  /* 0x000000000004a947 */ /* 0x000fea0003800000 */
[----:B------:R-:W-:Y:S01]  /*f7a0*/  BPT.TRAP 0x1 ;  /* 0x000000040000795c */ /* 0x000fe20000300000 */
.L_x_239:
[----:B------:R-:W-:Y:S01]  /*f7b0*/  SYNCS.ARRIVE.TRANS64.RED.A1T0 RZ, [UR14], RZ ;  /* 0x000000ffffff79a7 */ /* 0x000fe2000810040e */
[----:B------:R-:W-:Y:S05]  /*f7c0*/  @!P2 BRA `(.L_x_240) ;  /* 0x000000000004a947 */ /* 0x000fea0003800000 */
[----:B------:R-:W-:Y:S01]  /*f7d0*/  BPT.TRAP 0x1 ;  /* 0x000000040000795c */ /* 0x000fe20000300000 */
.L_x_240:
[----:B------:R-:W5:Y:S02]  /*f7e0*/  SYNCS.PHASECHK.TRANS64.TRYWAIT P1, [UR6+0x34538], R8 ;  /* 0x03453808ff0075a7 */ /* 0x000f640008020146 */
[----:B-----5:R-:W-:Y:S05]  /*f7f0*/  @!P1 BRA `(.L_x_241) ;  /* 0x0000005800d09947 */ /* 0x020fea0003800000 */
.L_x_399:
        /* <DEDUP_REMOVED lines=10> */
.L_x_244:
[----:B--234-:R-:W1:Y:S02]  /*f8a0*/  LDC R3, c[0x0][0x828] ;  /* 0x00020a00ff037b82 */ /* 0x01ce640000000800 */
[----:B-1----:R1:W-:Y:S02]  /*f8b0*/  SYNCS.ARRIVE.TRANS64.RED.A0TR RZ, [UR6+0x34518], R3 ;  /* 0x03451803ffff79a7 */ /* 0x0023e40008300406 */
.L_x_243:
[----:B------:R-:W-:Y:S05]  /*f8c0*/  BSYNC B0 ;  /* 0x0000000000007941 */ /* 0x000fea0003800000 */
.L_x_242:
[----:B------:R-:W-:Y:S05]  /*f8d0*/  @!P2 BRA `(.L_x_245) ;  /* 0x000000000004a947 */ /* 0x000fea0003800000 */
[----:B------:R-:W-:Y:S01]  /*f8e0*/  BPT.TRAP 0x1 ;  /* 0x000000040000795c */ /* 0x000fe20000300000 */
.L_x_245:
[----:B------:R-:W-:Y:S01]  /*f8f0*/  SYNCS.ARRIVE.TRANS64.RED.A1T0 RZ, [UR36], RZ ;  /* 0x000000ffffff79a7 */ /* 0x000fe20008100424 */
[----:B------:R-:W-:Y:S01]  /*f900*/  UIADD3 UR19, UR19, 0x60, URZ ;  /* 0x0000006013137890 */ /* 0x000fe2000fffe03f */
[----:B------:R-:W-:Y:S11]  /*f910*/  @!P2 BRA `(.L_x_246) ;  /* 0x000000000004a947 */ /* 0x000ff60003800000 */
[----:B------:R-:W-:Y:S01]  /*f920*/  BPT.TRAP 0x1 ;  /* 0x000000040000795c */ /* 0x000fe20000300000 */
.L_x_246:
[----:B------:R-:W5:Y:S02]  /*f930*/  SYNCS.PHASECHK.TRANS64.TRYWAIT P1, [UR6+0x34520], R2 ;  /* 0x03452002ff0075a7 */ /* 0x000f640008020146 */
[----:B-----5:R-:W-:Y:S05]  /*f940*/  @!P1 BRA `(.L_x_247) ;  /* 0x0000005800949947 */ /* 0x020fea0003800000 */
.L_x_400:
        /* <DEDUP_REMOVED lines=9> */
.L_x_250:
[----:B--234-:R-:W1:Y:S02]  /*f9e0*/  LDC R3, c[0x0][0x828] ;  /* 0x00020a00ff037b82 */ /* 0x01ce640000000800 */
[----:B-1----:R1:W-:Y:S02]  /*f9f0*/  SYNCS.ARRIVE.TRANS64.RED.A0TR RZ, [UR6+0x34500], R3 ;  /* 0x03450003ffff79a7 */ /* 0x0023e40008300406 */
.L_x_249:
[----:B------:R-:W-:Y:S05]  /*fa00*/  BSYNC B0 ;  /* 0x0000000000007941 */ /* 0x000fea0003800000 */
.L_x_248:
[----:B------:R-:W-:Y:S05]  /*fa10*/  @!P2 BRA `(.L_x_251) ;  /* 0x000000000004a947 */ /* 0x000fea0003800000 */
[----:B------:R-:W-:Y:S01]  /*fa20*/  BPT.TRAP 0x1 ;  /* 0x000000040000795c */ /* 0x000fe20000300000 */
.L_x_251:
[----:B------:R-:W-:Y:S01]  /*fa30*/  SYNCS.ARRIVE.TRANS64.RED.A1T0 RZ, [UR15], RZ ;  /* 0x000000ffffff79a7 */ /* 0x000fe2000810040f */
[----:B------:R-:W-:Y:S05]  /*fa40*/  @!P2 BRA `(.L_x_252) ;  /* 0x000000000004a947 */ /* 0x000fea0003800000 */
[----:B------:R-:W-:Y:S01]  /*fa50*/  BPT.TRAP 0x1 ;  /* 0x000000040000795c */ /* 0x000fe20000300000 */
.L_x_252:
[----:B------:R-:W5:Y:S02]  /*fa60*/  SYNCS.PHASECHK.TRANS64.TRYWAIT P1, [UR6+0x34528], R2 ;  /* 0x03452802ff0075a7 */ /* 0x000f640008020146 */
[----:B-----5:R-:W-:Y:S05]  /*fa70*/  @!P1 BRA `(.L_x_253) ;  /* 0x0000005800609947 */ /* 0x020fea0003800000 */
.L_x_401:
[----:B------:R-:W-:Y:S04]  /*fa80*/  BSSY B0, `(.L_x_254) ;  /* 0x000000d000007945 */ /* 0x000fe80003800000 */
[----:B------:R-:W-:Y:S05]  /*fa90*/  @P0 BRA `(.L_x_255) ;  /* 0x00000000002c0947 */ /* 0x000fea0003800000 */
[----:B------:R-:W-:Y:S02]  /*faa0*/  UIADD3 UR22, UR18, 0x40, URZ ;  /* 0x0000004012167890 */ /* 0x000fe4000fffe03f */
[----:B------:R-:W-:Y:S01]  /*fab0*/  UIADD3 UR20, UR6, 0x31000, URZ ;  /* 0x0003100006147890 */ /* 0x000fe2000fffe03f */
[----:B------:R-:W-:Y:S01]  /*fac0*/  UMOV UR16, 0x0 ;  /* 0x0000000000107882 */ /* 0x000fe20000000000 */
[----:B------:R-:W-:Y:S01]  /*fad0*/  UMOV UR17, 0x10000000 ;  /* 0x1000000000117882 */ /* 0x000fe20000000000 */
[----:B------:R-:W-:Y:S01]  /*fae0*/  UMOV UR21, UR25 ;  /* 0x0000001900157c82 */ /* 0x000fe20008000000 */
[----:B------:R-:W-:-:S05]  /*faf0*/  UMOV UR23, UR19 ;  /* 0x0000001300177c82 */ /* 0x000fca0008000000 */
[----:B------:R1:W-:Y:S02]  /*fb00*/  UTMALDG.2D [UR20], [UR12], desc[UR16] ;  /* 0x000010140c0075b4 */ /* 0x0003e40008009000 */
[----:B-1----:R-:W-:Y:S05]  /*fb10*/  @!P2 BRA `(.L_x_256) ;  /* 0x000000000004a947 */ /* 0x002fea0003800000 */
[----:B------:R-:W-:Y:S01]  /*fb20*/  BPT.TRAP 0x1 ;  /* 0x000000040000795c */ /* 0x000fe20000300000 */
.L_x_256:
[----:B--234-:R-:W1:Y:S02]  /*fb30*/  LDC R3, c[0x0][0x828] ;  /* 0x00020a00ff037b82 */ /* 0x01ce640000000800 */
[----:B-1----:R1:W-:Y:S02]  /*fb40*/  SYNCS.ARRIVE.TRANS64.RED.A0TR RZ, [UR6+0x34508], R3 ;  /* 0x03450803ffff79a7 */ /* 0x0023e40008300406 */
.L_x_255:
[----:B------:R-:W-:Y:S05]  /*fb50*/  BSYNC B0 ;  /* 0x0000000000007941 */ /* 0x000fea0003800000 */
.L_x_254:
[----:B------:R-:W-:Y:S05]  /*fb60*/  @!P2 BRA `(.L_x_257) ;  /* 0x000000000004a947 */ /* 0x000fea0003800000 */
[----:B------:R-:W-:Y:S01]  /*fb70*/  BPT.TRAP 0x1 ;  /* 0x000000040000795c */ /* 0x000fe20000300000 */
.L_x_257:
[----:B------:R-:W-:Y:S01]  /*fb80*/  SYNCS.ARRIVE.TRANS64.RED.A1T0 RZ, [UR7], RZ ;  /* 0x000000ffffff79a7 */ /* 0x000fe20008100407 */
[----:B------:R-:W-:Y:S05]  /*fb90*/  @!P2 BRA `(.L_x_258) ;  /* 0x000000000004a947 */ /* 0x000fea0003800000 */
[----:B------:R-:W-:Y:S01]  /*fba0*/  BPT.TRAP 0x1 ;  /* 0x000000040000795c */ /* 0x000fe20000300000 */
.L_x_258:
[----:B------:R-:W5:Y:S02]  /*fbb0*/  SYNCS.PHASECHK.TRANS64.TRYWAIT P1, [UR6+0x34530], R2 ;  /* 0x03453002ff0075a7 */ /* 0x000f640008020146 */
[----:B-----5:R-:W-:Y:S05]  /*fbc0*/  @!P1 BRA `(.L_x_259) ;  /* 0x0000005800249947 */ /* 0x020fea0003800000 */
.L_x_402:
        /* <DEDUP_REMOVED lines=11> */
.L_x_262:
[----:B--234-:R-:W1:Y:S02]  /*fc80*/  LDC R3, c[0x0][0x828] ;  /* 0x00020a00ff037b82 */ /* 0x01ce640000000800 */
[----:B-1----:R1:W-:Y:S02]  /*fc90*/  SYNCS.ARRIVE.TRANS64.RED.A0TR RZ, [UR6+0x34510], R3 ;  /* 0x03451003ffff79a7 */ /* 0x0023e40008300406 */
.L_x_261:
[----:B------:R-:W-:Y:S05]  /*fca0*/  BSYNC B0 ;  /* 0x0000000000007941 */ /* 0x000fea0003800000 */
.L_x_260:
[----:B------:R-:W-:Y:S05]  /*fcb0*/  @!P2 BRA `(.L_x_263) ;  /* 0x000000000004a947 */ /* 0x000fea0003800000 */
[----:B------:R-:W-:Y:S01]  /*fcc0*/  BPT.TRAP 0x1 ;  /* 0x000000040000795c */ /* 0x000fe20000300000 */
.L_x_263:
[----:B------:R-:W-:Y:S01]  /*fcd0*/  SYNCS.ARRIVE.TRANS64.RED.A1T0 RZ, [UR14], RZ ;  /* 0x000000ffffff79a7 */ /* 0x000fe2000810040e */
[----:B------:R-:W-:Y:S05]  /*fce0*/  @!P2 BRA `(.L_x_264) ;  /* 0x000000000004a947 */ /* 0x000fea0003800000 */
[----:B------:R-:W-:Y:S01]  /*fcf0*/  BPT.TRAP 0x1 ;  /* 0x000000040000795c */ /* 0x000fe20000300000 */
.L_x_264:
[----:B------:R-:W5:Y:S02]  /*fd00*/  SYNCS.PHASECHK.TRANS64.TRYWAIT P1, [UR6+0x34538], R2 ;  /* 0x03453802ff0075a7 */ /* 0x000f640008020146 */
[----:B-----5:R-:W-:Y:S05]  /*fd10*/  @!P1 BRA `(.L_x_265) ;  /* 0x0000005400e89947 */ /* 0x020fea0003800000 */
.L_x_403:
        /* <DEDUP_REMOVED lines=11> */
.L_x_268:
[----:B------:R-:W1:Y:S02]  /*fdd0*/  LDC R2, c[0x0][0x828] ;  /* 0x00020a00ff027b82 */ /* 0x000e640000000800 */
[----:B-1----:R1:W-:Y:S02]  /*fde0*/  SYNCS.ARRIVE.TRANS64.RED.A0TR RZ, [UR6+0x34518], R2 ;  /* 0x03451802ffff79a7 */ /* 0x0023e40008300406 */
.L_x_267:
[----:B------:R-:W-:Y:S05]  /*fdf0*/  BSYNC B0 ;  /* 0x0000000000007941 */ /* 0x000fea0003800000 */
.L_x_266:
[----:B------:R-:W-:Y:S05]  /*fe00*/  @!P2 BRA `(.L_x_269) ;  /* 0x000000000004a947 */ /* 0x000fea0003800000 */
[----:B------:R-:W-:Y:S01]  /*fe10*/  BPT.TRAP 0x1 ;  /* 0x000000040000795c */ /* 0x000fe20000300000 */
.L_x_269:
[----:B------:R-:W-:Y:S01]  /*fe20*/  ISETP.NE.AND P0, PT, R7, RZ, PT ;  /* 0x000000ff0700720c */ /* 0x000fe20003f05270 */
[----:B------:R-:W-:Y:S01]  /*fe30*/  SYNCS.ARRIVE.TRANS64.RED.A1T0 RZ, [UR36], RZ ;  /* 0x000000ffffff79a7 */ /* 0x000fe20008100424 */
[CC--:B------:R-:W-:Y:S02]  /*fe40*/  ISETP.NE.AND P3, PT, R18.reuse, R6.reuse, PT ;  /* 0x000000061200720c */ /* 0x0c0fe40003f65270 */
[----:B------:R-:W-:-:S13]  /*fe50*/  ISETP.EQ.OR P0, PT, R18, R6, !P0 ;  /* 0x000000061200720c */ /* 0x000fda0004702670 */
[----:B------:R-:W-:Y:S05]  /*fe60*/  @P0 BRA `(.L_x_270) ;  /* 0x0000000400040947 */ /* 0x000fea0003800000 */
[----:B------:R-:W-:Y:S01]  /*fe70*/  ELECT P0, URZ, PT ;  /* 0x00000000003f782f */ /* 0x000fe20003800000 */
[----:B------:R-:W-:-:S12]  /*fe80*/  BSSY B0, `(.L_x_271) ;  /* 0x0000032000007945 */ /* 0x000fd80003800000 */
[----:B------:R-:W-:Y:S05]  /*fe90*/  @!P0 BRA `(.L_x_272) ;  /* 0x0000000000c08947 */ /* 0x000fea0003800000 */
[----:B-1234-:R-:W1:Y:S08]  /*fea0*/  LDC.64 R2, c[0x0][0x290] ;  /* 0x0000a400ff027b82 */ /* 0x01ee700000000a00 */
[----:B------:R-:W2:Y:S08]  /*feb0*/  LDC.64 R10, c[0x0][0x808] ;  /* 0x00020200ff0a7b82 */ /* 0x000eb00000000a00 */
[----:B------:R-:W3:Y:S01]  /*fec0*/  LDC.64 R14, c[0x0][0x810] ;  /* 0x00020400ff0e7b82 */ /* 0x000ee20000000a00 */
[----:B-1----:R-:W-:-:S05]  /*fed0*/  IMAD.WIDE R2, R6, 0xc, R2 ;  /* 0x0000000c06027825 */ /* 0x002fca00078e0202 */
[----:B------:R1:W5:Y:S04]  /*fee0*/  LDG.E R12, desc[UR38][R2.64] ;  /* 0x00000026020c7981 */ /* 0x000368000c1e1900 */
[----:B------:R1:W5:Y:S01]  /*fef0*/  LDG.E R13, desc[UR38][R2.64+0x4] ;  /* 0x00000426020d7981 */ /* 0x000362000c1e1900 */
[----:B--2---:R-:W-:Y:S02]  /*ff00*/  ISETP.NE.U32.AND P0, PT, R10, RZ, PT ;  /* 0x000000ff0a00720c */ /* 0x004fe40003f05070 */
[----:B------:R-:W-:Y:S02]  /*ff10*/  SHF.R.S32.HI R9, RZ, 0x1f, R6 ;  /* 0x0000001fff097819 */ /* 0x000fe40000011406 */
[----:B------:R-:W-:Y:S02]  /*ff20*/  ISETP.NE.AND.EX P0, PT, R11, RZ, PT, P0 ;  /* 0x000000ff0b00720c */ /* 0x000fe40003f05300 */
[----:B---3--:R-:W-:-:S04]  /*ff30*/  ISETP.NE.U32.AND P1, PT, R14, RZ, PT ;  /* 0x000000ff0e00720c */ /* 0x008fc80003f25070 */
[----:B------:R-:W-:-:S07]  /*ff40*/  ISETP.NE.AND.EX P1, PT, R15, RZ, PT, P1 ;  /* 0x000000ff0f00720c */ /* 0x000fce0003f25310 */
[----:B-1----:R-:W-:Y:S06]  /*ff50*/  @!P0 BRA `(.L_x_273) ;  /* 0x0000000000108947 */ /* 0x002fec0003800000 */
[----:B------:R-:W-:-:S04]  /*ff60*/  LEA R2, P0, R6, R10, 0x3 ;  /* 0x0000000a06027211 */ /* 0x000fc800078018ff */
[----:B------:R-:W-:-:S06]  /*ff70*/  LEA.HI.X R3, R6, R11, R9, 0x3, P0 ;  /* 0x0000000b06037211 */ /* 0x000fcc00000f1c09 */
[----:B------:R-:W2:Y:S04]  /*ff80*/  LDG.E.64 R2, desc[UR38][R2.64] ;  /* 0x0000002602027981 */ /* 0x000ea8000c1e1b00 */
[----:B--2---:R1:W-:Y:S02]  /*ff90*/  STS.64 [UR5], R2 ;  /* 0x00000002ff007988 */ /* 0x0043e40008000a05 */
.L_x_273:
[----:B------:R-:W-:Y:S05]  /*ffa0*/  @!P1 BRA `(.L_x_272) ;  /* 0x00000000007c9947 */ /* 0x000fea0003800000 */
[----:B-1----:R-:W-:-:S04]  /*ffb0*/  LEA R2, P0, R6, R14, 0x3 ;  /* 0x0000000e06027211 */ /* 0x002fc800078018ff */
[----:B------:R-:W-:Y:S02]  /*ffc0*/  LEA.HI.X R3, R6, R15, R9, 0x3, P0 ;  /* 0x0000000f06037211 */ /* 0x000fe400000f1c09 */
[----:B------:R-:W1:Y:S04]  /*ffd0*/  LDS R9, [UR5+0x1c] ;  /* 0x00001c05ff097984 */ /* 0x000e680008000800 */
[----:B------:R-:W2:Y:S01]  /*ffe0*/  LDG.E.64 R2, desc[UR38][R2.64] ;  /* 0x0000002602027981 */ /* 0x000ea2000c1e1b00 */
[----:B------:R-:W-:Y:S01]  /*fff0*/  MOV R18, UR5 ;  /* 0x0000000500127c02 */ /* 0x000fe20008000f00 */
[----:B-----5:R-:W-:Y:S01]  /*10000*/  VIADD R13, R13, 0xffffffff ;  /* 0xffffffff0d0d7836 */ /* 0x020fe20000000000 */
[----:B------:R-:W-:Y:S02]  /*10010*/  IADD3 R12, R12, -0x1, RZ ;  /* 0xffffffff0c0c7810 */ /* 0x000fe40007ffe0ff */
[----:B------:R-:W-:-:S02]  /*10020*/  CS2R R14, SRZ ;  /* 0x00000000000e7805 */ /* 0x000fc4000001ff00 */
[----:B------:R-:W-:Y:S01]  /*10030*/  SHF.R.U64 R18, R18, 0x4, RZ ;  /* 0x0000000412127819 */ /* 0x000fe200000012ff */
[----:B------:R-:W-:Y:S04]  /*10040*/  STS [UR5+0x30], RZ ;  /* 0x000030ffff007988 */ /* 0x000fe80008000805 */
[----:B------:R-:W-:Y:S04]  /*10050*/  STS.128 [UR5+0x20], R12 ;  /* 0x0000200cff007988 */ /* 0x000fe80008000c05 */
        /* <DEDUP_REMOVED lines=10> */
[----:B------:R-:W-:Y:S04]  /*10100*/  STS [UR5+0x1c], R9 ;  /* 0x00001c09ff007988 */ /* 0x000fe80008000805 */
[----:B------:R-:W1:Y:S02]  /*10110*/  LDS R10, [UR5+0x1c] ;  /* 0x00001c05ff0a7984 */ /* 0x000e640008000800 */
[----:B-1----:R-:W-:-:S05]  /*10120*/  LOP3.LUT R10, R10, 0xf0, RZ, 0xb8, !PT ;  /* 0x000000f00a0a7812 */ /* 0x002fca00078eb8ff */
[----:B------:R-:W-:Y:S04]  /*10130*/  STS [UR5+0x1c], R10 ;  /* 0x00001c0aff007988 */ /* 0x000fe80008000805 */
[----:B------:R-:W1:Y:S02]  /*10140*/  LDS R11, [UR5+0x1c] ;  /* 0x00001c05ff0b7984 */ /* 0x000e640008000800 */
[----:B-1----:R-:W-:-:S05]  /*10150*/  LOP3.LUT R19, R11, 0xf00, RZ, 0xb8, !PT ;  /* 0x00000f000b137812 */ /* 0x002fca00078eb8ff */
[----:B------:R-:W-:Y:S04]  /*10160*/  STS.64 [UR5+0x18], R18 ;  /* 0x00001812ff007988 */ /* 0x000fe80008000a05 */
[----:B------:R-:W1:Y:S02]  /*10170*/  LDS R11, [UR5+0x1c] ;  /* 0x00001c05ff0b7984 */ /* 0x000e640008000800 */
[----:B-1----:R-:W-:-:S05]  /*10180*/  LOP3.LUT R2, R11, 0xf000, RZ, 0xb8, !PT ;  /* 0x0000f0000b027812 */ /* 0x002fca00078eb8ff */
[----:B------:R1:W-:Y:S02]  /*10190*/  STS [UR5+0x1c], R2 ;  /* 0x00001c02ff007988 */ /* 0x0003e40008000805 */
.L_x_272:
[----:B------:R-:W-:Y:S05]  /*101a0*/  BSYNC B0 ;  /* 0x0000000000007941 */ /* 0x000fea0003800000 */
.L_x_271:
[----:B-1----:R-:W1:Y:S01]  /*101b0*/  S2R R2, SR_LANEID ;  /* 0x0000000000027919 */ /* 0x002e620000000000 */
[----:B------:R-:W-:Y:S01]  /*101c0*/  NOP ;  /* 0x0000000000007918 */ /* 0x000fe20000000000 */
[----:B------:R-:W-:Y:S01]  /*101d0*/  ELECT P0, URZ, PT ;  /* 0x00000000003f782f */ /* 0x000fe20003800000 */
[----:B------:R-:W-:Y:S01]  /*101e0*/  BSSY B0, `(.L_x_274) ;  /* 0x0000008000007945 */ /* 0x000fe20003800000 */
[----:B-1----:R-:W-:-:S04]  /*101f0*/  SHF.L.U32 R10, R2, 0x2, RZ ;  /* 0x00000002020a7819 */ /* 0x002fc800000006ff */
[----:B------:R-:W-:Y:S01]  /*10200*/  IADD3 R2, P1, R10, UR12, RZ ;  /* 0x0000000c0a027c10 */ /* 0x000fe2000ff3e0ff */
[----:B------:R1:W1:Y:S04]  /*10210*/  LDS R9, [R10+UR5] ;  /* 0x000000050a097984 */ /* 0x0002680008000800 */
[----:B--234-:R-:W-:Y:S02]  /*10220*/  IMAD.X R3, RZ, RZ, UR13, P1 ;  /* 0x0000000dff037e24 */ /* 0x01cfe400088e06ff */
[----:B------:R-:W-:Y:S06]  /*10230*/  @!P0 BRA `(.L_x_275) ;  /* 0x0000000000088947 */ /* 0x000fec0003800000 */
[----:B------:R0:W-:Y:S01]  /*10240*/  UTMACMDFLUSH ;  /* 0x00000000000079b7 */ /* 0x0001e20000000000 */
[----:B------:R-:W-:-:S04]  /*10250*/  DEPBAR.LE SB0, 0x0 ;  /* 0x000080000000791a */ /* 0x000fc80000000000 */
.L_x_275:
[----:B------:R-:W-:Y:S05]  /*10260*/  BSYNC B0 ;  /* 0x0000000000007941 */ /* 0x000fea0003800000 */
.L_x_274:
[----:B-1----:R1:W5:Y:S02]  /*10270*/  ATOMG.E.EXCH.STRONG.GPU PT, RZ, [R2], R9 ;  /* 0x0000000902ff73a8 */ /* 0x00236400041ee100 */
.L_x_270:
[----:B------:R-:W-:Y:S01]  /*10280*/  ISETP.NE.AND P1, PT, R7, RZ, PT ;  /* 0x000000ff0700720c */ /* 0x000fe20003f25270 */
[----:B------:R-:W-:Y:S01]  /*10290*/  IMAD.MOV.U32 R16, RZ, RZ, R4 ;  /* 0x000000ffff107224 */ /* 0x000fe200078e0004 */
[----:B------:R-:W-:Y:S01]  /*102a0*/  IADD3 R22, R22, 0x1, RZ ;  /* 0x0000000116167810 */ /* 0x000fe20007ffe0ff */
[----:B------:R-:W-:Y:S01]  /*102b0*/  IMAD.MOV.U32 R18, RZ, RZ, R6 ;  /* 0x000000ffff127224 */ /* 0x000fe200078e0006 */
[----:B-1----:R-:W-:Y:S02]  /*102c0*/  SEL R2, RZ, 0x1, !P3 ;  /* 0x00000001ff027807 */ /* 0x002fe40005800000 */
[----:B------:R-:W-:Y:S02]  /*102d0*/  ISETP.NE.AND P0, PT, R22, 0x8, PT ;  /* 0x000000081600780c */ /* 0x000fe40003f05270 */
[----:B------:R-:W-:Y:S02]  /*102e0*/  MOV R17, R5 ;  /* 0x0000000500117202 */ /* 0x000fe40000000f00 */
[----:B--234-:R-:W-:-:S02]  /*102f0*/  SEL R3, RZ, 0x1, P0 ;  /* 0x00000001ff037807 */ /* 0x01cfc40000000000 */
[----:B------:R-:W-:Y:S02]  /*10300*/  SEL R22, R22, RZ, P0 ;  /* 0x000000ff16167207 */ /* 0x000fe40000000000 */
[----:B------:R-:W-:Y:S01]  /*10310*/  LOP3.LUT R0, R0, R3, RZ, 0x3c, !PT ;  /* 0x0000000300007212 */ /* 0x000fe200078e3cff */
[----:B------:R-:W-:Y:S06]  /*10320*/  @P1 BRA `(.L_x_276) ;  /* 0xffffffe000ac1947 */ /* 0x000fec000383ffff */
[----:B-----5:R-:W-:Y:S01]  /*10330*/  ELECT P0, URZ, PT ;  /* 0x00000000003f782f */ /* 0x020fe20003800000 */
[----:B------:R-:W-:-:S12]  /*10340*/  BSSY B0, `(.L_x_277) ;  /* 0x0000017000007945 */ /* 0x000fd80003800000 */
[----:B------:R-:W-:Y:S05]  /*10350*/  @!P0 BRA `(.L_x_278) ;  /* 0x0000000000548947 */ /* 0x000fea0003800000 */
[----:B------:R-:W-:Y:S05]  /*10360*/  @!P2 BRA `(.L_x_279) ;  /* 0x000000000004a947 */ /* 0x000fea0003800000 */
[----:B------:R-:W-:Y:S01]  /*10370*/  BPT.TRAP 0x1 ;  /* 0x000000040000795c */ /* 0x000fe20000300000 */
.L_x_279:
[----:B------:R-:W1:Y:S02]  /*10380*/  SYNCS.PHASECHK.TRANS64.TRYWAIT P0, [UR6+0x34520], R8 ;  /* 0x03452008ff0075a7 */ /* 0x000e640008000146 */
[----:B-1----:R-:W-:Y:S05]  /*10390*/  @!P0 BRA `(.L_x_280) ;  /* 0x0000005000608947 */ /* 0x002fea0003800000 */
.L_x_404:
[----:B------:R-:W-:Y:S05]  /*103a0*/  @!P2 BRA `(.L_x_281) ;  /* 0x000000000004a947 */ /* 0x000fea0003800000 */
[----:B------:R-:W-:Y:S01]  /*103b0*/  BPT.TRAP 0x1 ;  /* 0x000000040000795c */ /* 0x000fe20000300000 */
.L_x_281:
[----:B------:R-:W2:Y:S02]  /*103c0*/  SYNCS.PHASECHK.TRANS64.TRYWAIT P0, [UR6+0x34528], R8 ;  /* 0x03452808ff0075a7 */ /* 0x000ea40008000146 */
[----:B--2---:R-:W-:Y:S05]  /*103d0*/  @!P0 BRA `(.L_x_282) ;  /* 0x0000005000688947 */ /* 0x004fea0003800000 */
.L_x_405:
[----:B------:R-:W-:Y:S05]  /*103e0*/  @!P2 BRA `(.L_x_283) ;  /* 0x000000000004a947 */ /* 0x000fea0003800000 */
[----:B------:R-:W-:Y:S01]  /*103f0*/  BPT.TRAP 0x1 ;  /* 0x000000040000795c */ /* 0x000fe20000300000 */
.L_x_283:
[----:B------:R-:W2:Y:S02]  /*10400*/  SYNCS.PHASECHK.TRANS64.TRYWAIT P0, [UR6+0x34530], R8 ;  /* 0x03453008ff0075a7 */ /* 0x000ea40008000146 */
[----:B--2---:R-:W-:Y:S05]  /*10410*/  @!P0 BRA `(.L_x_284) ;  /* 0x0000005000708947 */ /* 0x004fea0003800000 */
.L_x_406:
[----:B------:R-:W-:Y:S05]  /*10420*/  @!P2 BRA `(.L_x_285) ;  /* 0x000000000004a947 */ /* 0x000fea0003800000 */
[----:B------:R-:W-:Y:S01]  /*10430*/  BPT.TRAP 0x1 ;  /* 0x000000040000795c */ /* 0x000fe20000300000 */
.L_x_285:
[----:B------:R-:W-:-:S04]  /*10440*/  MOV R0, 0x1 ;  /* 0x0000000100007802 */ /* 0x000fc80000000f00 */
[----:B------:R-:W-:-:S07]  /*10450*/  SHF.L.U32 R0, R0, 0x1f, RZ ;  /* 0x0000001f00007819 */ /* 0x000fce00000006ff */
.L_x_286:
[----:B-1----:R-:W-:-:S04]  /*10460*/  IMAD.U32 R3, RZ, RZ, UR6 ;  /* 0x00000006ff037e24 */ /* 0x002fc8000f8e00ff */
[----:B------:R1:W2:Y:S03]  /*10470*/  SYNCS.PHASECHK.TRANS64.TRYWAIT P0, [R3+URZ+0x34538], R0 ;  /* 0x03453800030075a7 */ /* 0x0002a6000800017f */
[----:B--2---:R-:W-:Y:S05]  /*10480*/  @!P0 NANOSLEEP.SYNCS 0x989680 ;  /* 0x009896800000895d */ /* 0x004fea0003900000 */
[----:B------:R-:W2:Y:S02]  /*10490*/  @!P0 SYNCS.PHASECHK.TRANS64 P0, [R3+URZ+0x34538], R0 ;  /* 0x03453800030085a7 */ /* 0x000ea4000800007f */
[----:B--2---:R-:W-:Y:S05]  /*104a0*/  @!P0 BRA `(.L_x_286) ;  /* 0xfffffffc00ec8947 */ /* 0x004fea000383ffff */
.L_x_278:
[----:B------:R-:W-:Y:S05]  /*104b0*/  BSYNC B0 ;  /* 0x0000000000007941 */ /* 0x000fea0003800000 */
.L_x_277:
[----:B------:R-:W-:Y:S05]  /*104c0*/  EXIT ;  /* 0x000000000000794d */ /* 0x000fea0003800000 */
.L_x_159:
[----:B------:R-:W1:Y:S01]  /*104d0*/  S2UR UR4, SR_CTAID.Y ;  /* 0x00000000000479c3 */ /* 0x000e620000002600 */
[----:B------:R-:W3:Y:S01]  /*104e0*/  S2R R0, SR_LANEID ;  /* 0x0000000000007919 */ /* 0x000ee20000000000 */
[----:B------:R-:W-:Y:S01]  /*104f0*/  ELECT P0, URZ, PT ;  /* 0x00000000003f782f */ /* 0x000fe20003800000 */
[----:B------:R-:W-:Y:S01]  /*10500*/  BSSY B0, `(.L_x_287) ;  /* 0x000003b000007945 */ /* 0x000fe20003800000 */
[----:B------:R-:W-:Y:S01]  /*10510*/  ULDC.64 UR12, c[0x0][0x508] ;  /* 0x00014200000c7ab9 */ /* 0x000fe20000000a00 */
[----:B-1----:R-:W-:-:S04]  /*10520*/  UIMAD UR4, UR4, UR60, UR57 ;  /* 0x0000003c040472a4 */ /* 0x002fc8000f8e0239 */
[----:B------:R-:W-:-:S06]  /*10530*/  UIMAD.WIDE UR12, UR4, 0x80, UR12 ;  /* 0x00000080040c78a5 */ /* 0x000fcc000f8e020c */
[----:B------:R-:W-:Y:S06]  /*10540*/  @!P0 BRA `(.L_x_288) ;  /* 0x0000000000d88947 */ /* 0x000fec0003800000 */
[----:B------:R1:W-:Y:S01]  /*10550*/  STL [R1+0x104], R13 ;  /* 0x0001040d01007387 */ /* 0x0003e20000100800 */
[----:B------:R-:W4:Y:S01]  /*10560*/  LDC.64 R14, c[0x0][0x358] ;  /* 0x0000d600ff0e7b82 */ /* 0x000f220000000a00 */
[----:B------:R-:W-:Y:S02]  /*10570*/  UMOV UR4, 0x400 ;  /* 0x0000040000047882 */ /* 0x000fe40000000000 */
[----:B------:R3:W-:Y:S01]  /*10580*/  STL [R1+0x100], R11 ;  /* 0x0001000b01007387 */ /* 0x0007e20000100800 */
[----:B--2---:R-:W-:-:S04]  /*10590*/  ULEA UR4, UR58, UR4, 0x18 ;  /* 0x000000043a047291 */ /* 0x004fc8000f8ec03f */
[----:B------:R-:W2:Y:S08]  /*105a0*/  LDC.64 R8, c[0x0][0x340] ;  /* 0x0000d000ff087b82 */ /* 0x000eb00000000a00 */
[----:B-1----:R-:W4:Y:S08]  /*105b0*/  LDC.64 R12, c[0x0][0x350] ;  /* 0x0000d400ff0c7b82 */ /* 0x002f300000000a00 */
[----:B---3--:R-:W2:Y:S08]  /*105c0*/  LDC.64 R10, c[0x0][0x348] ;  /* 0x0000d200ff0a7b82 */ /* 0x008eb00000000a00 */
[----:B------:R-:W1:Y:S01]  /*105d0*/  LDC.64 R32, c[0x0][0x300] ;  /* 0x0000c000ff207b82 */ /* 0x000e620000000a00 */
[----:B----4-:R3:W-:Y:S07]  /*105e0*/  STS.128 [UR4+0x34650], R12 ;  /* 0x0346500cff007988 */ /* 0x0107ee0008000c04 */
[----:B------:R-:W1:Y:S01]  /*105f0*/  LDC.64 R34, c[0x0][0x308] ;  /* 0x0000c200ff227b82 */ /* 0x000e620000000a00 */
[----:B--2---:R2:W-:Y:S07]  /*10600*/  STS.128 [UR4+0x34640], R8 ;  /* 0x03464008ff007988 */ /* 0x0045ee0008000c04 */
[----:B------:R-:W4:Y:S08]  /*10610*/  LDC.64 R28, c[0x0][0x310] ;  /* 0x0000c400ff1c7b82 */ /* 0x000f300000000a00 */
[----:B---3--:R-:W3:Y:S08]  /*10620*/  LDC.64 R12, c[0x0][0x420] ;  /* 0x00010800ff0c7b82 */ /* 0x008ef00000000a00 */
[----:B------:R-:W3:Y:S01]  /*10630*/  LDC.64 R14, c[0x0][0x428] ;  /* 0x00010a00ff0e7b82 */ /* 0x000ee20000000a00 */
[----:B-1----:R-:W-:Y:S07]  /*10640*/  STS.128 [UR4+0x34600], R32 ;  /* 0x03460020ff007988 */ /* 0x002fee0008000c04 */
[----:B--2---:R-:W1:Y:S08]  /*10650*/  LDC.64 R8, c[0x0][0x430] ;  /* 0x00010c00ff087b82 */ /* 0x004e700000000a00 */
[----:B------:R-:W1:Y:S01]  /*10660*/  LDC.64 R10, c[0x0][0x438] ;  /* 0x00010e00ff0a7b82 */ /* 0x000e620000000a00 */
[----:B---3--:R2:W-:Y:S07]  /*10670*/  STS.128 [UR4+0x346a0], R12 ;  /* 0x0346a00cff007988 */ /* 0x0085ee0008000c04 */
[----:B------:R-:W4:Y:S08]  /*10680*/  LDC.64 R30, c[0x0][0x318] ;  /* 0x0000c600ff1e7b82 */ /* 0x000f300000000a00 */
[----:B------:R-:W3:Y:S01]  /*10690*/  LDC.64 R24, c[0x0][0x320] ;  /* 0x0000c800ff187b82 */ /* 0x000ee20000000a00 */
[----:B--2---:R2:W5:Y:S07]  /*106a0*/  LDL.LU R13, [R1+0x104] ;  /* 0x00010400010d7983 */ /* 0x00456e0000300800 */
[----:B------:R-:W3:Y:S01]  /*106b0*/  LDC.64 R26, c[0x0][0x328] ;  /* 0x0000ca00ff1a7b82 */ /* 0x000ee20000000a00 */
[----:B-1----:R1:W-:Y:S07]  /*106c0*/  STS.128 [UR4+0x346b0], R8 ;  /* 0x0346b008ff007988 */ /* 0x0023ee0008000c04 */
[----:B------:R-:W2:Y:S01]  /*106d0*/  LDC.64 R4, c[0x0][0x330] ;  /* 0x0000cc00ff047b82 */ /* 0x000ea20000000a00 */
[----:B----4-:R4:W-:Y:S04]  /*106e0*/  STS.128 [UR4+0x34610], R28 ;  /* 0x0346101cff007988 */ /* 0x0109e80008000c04 */
[----:B-1----:R1:W5:Y:S03]  /*106f0*/  LDL.LU R11, [R1+0x100] ;  /* 0x00010000010b7983 */ /* 0x0023660000300800 */
[----:B------:R-:W2:Y:S01]  /*10700*/  LDC.64 R6, c[0x0][0x338] ;  /* 0x0000ce00ff067b82 */ /* 0x000ea20000000a00 */
[----:B---3--:R3:W-:Y:S07]  /*10710*/  STS.128 [UR4+0x34620], R24 ;  /* 0x03462018ff007988 */ /* 0x0087ee0008000c04 */
[----:B------:R-:W1:Y:S08]  /*10720*/  LDC.64 R32, c[0x0][0x360] ;  /* 0x0000d800ff207b82 */ /* 0x000e700000000a00 */
[----:B------:R-:W1:Y:S01]  /*10730*/  LDC.64 R34, c[0x0][0x368] ;  /* 0x0000da00ff227b82 */ /* 0x000e620000000a00 */
[----:B--2---:R2:W-:Y:S07]  /*10740*/  STS.128 [UR4+0x34630], R4 ;  /* 0x03463004ff007988 */ /* 0x0045ee0008000c04 */
[----:B----4-:R-:W4:Y:S08]  /*10750*/  LDC.64 R28, c[0x0][0x370] ;  /* 0x0000dc00ff1c7b82 */ /* 0x010f300000000a00 */
[----:B------:R-:W4:Y:S08]  /*10760*/  LDC.64 R30, c[0x0][0x378] ;  /* 0x0000de00ff1e7b82 */ /* 0x000f300000000a00 */
[----:B---3--:R-:W3:Y:S01]  /*10770*/  LDC.64 R24, c[0x0][0x400] ;  /* 0x00010000ff187b82 */ /* 0x008ee20000000a00 */
[----:B-1----:R1:W-:Y:S07]  /*10780*/  STS.128 [UR4+0x34660], R32 ;  /* 0x03466020ff007988 */ /* 0x0023ee0008000c04 */
[----:B------:R-:W3:Y:S08]  /*10790*/  LDC.64 R26, c[0x0][0x408] ;  /* 0x00010200ff1a7b82 */ /* 0x000ef00000000a00 */
[----:B--2---:R-:W2:Y:S01]  /*107a0*/  LDC.64 R4, c[0x0][0x410] ;  /* 0x00010400ff047b82 */ /* 0x004ea20000000a00 */
[----:B----4-:R4:W-:Y:S07]  /*107b0*/  STS.128 [UR4+0x34670], R28 ;  /* 0x0346701cff007988 */ /* 0x0109ee0008000c04 */
[----:B------:R-:W2:Y:S01]  /*107c0*/  LDC.64 R6, c[0x0][0x418] ;  /* 0x00010600ff067b82 */ /* 0x000ea20000000a00 */
[----:B---3--:R3:W-:Y:S07]  /*107d0*/  STS.128 [UR4+0x34680], R24 ;  /* 0x03468018ff007988 */ /* 0x0087ee0008000c04 */
[----:B-1----:R-:W1:Y:S08]  /*107e0*/  LDC.64 R32, c[0x0][0x440] ;  /* 0x00011000ff207b82 */ /* 0x002e700000000a00 */
[----:B------:R-:W1:Y:S01]  /*107f0*/  LDC.64 R34, c[0x0][0x448] ;  /* 0x00011200ff227b82 */ /* 0x000e620000000a00 */
[----:B--2---:R2:W-:Y:S07]  /*10800*/  STS.128 [UR4+0x34690], R4 ;  /* 0x03469004ff007988 */ /* 0x0045ee0008000c04 */
[----:B----4-:R-:W4:Y:S08]  /*10810*/  LDC.64 R28, c[0x0][0x450] ;  /* 0x00011400ff1c7b82 */ /* 0x010f300000000a00 */
[----:B------:R-:W4:Y:S08]  /*10820*/  LDC.64 R30, c[0x0][0x458] ;  /* 0x00011600ff1e7b82 */ /* 0x000f300000000a00 */
[----:B---3--:R-:W3:Y:S08]  /*10830*/  LDC.64 R24, c[0x0][0x460] ;  /* 0x00011800ff187b82 */ /* 0x008ef00000000a00 */
[----:B------:R-:W3:Y:S08]  /*10840*/  LDC.64 R26, c[0x0][0x468] ;  /* 0x00011a00ff1a7b82 */ /* 0x000ef00000000a00 */
[----:B--2---:R-:W2:Y:S08]  /*10850*/  LDC.64 R4, c[0x0][0x470] ;  /* 0x00011c00ff047b82 */ /* 0x004eb00000000a00 */
[----:B------:R-:W2:Y:S01]  /*10860*/  LDC.64 R6, c[0x0][0x478] ;  /* 0x00011e00ff067b82 */ /* 0x000ea20000000a00 */
[----:B-1----:R1:W-:Y:S04]  /*10870*/  STS.128 [UR4+0x346c0], R32 ;  /* 0x0346c020ff007988 */ /* 0x0023e80008000c04 */
[----:B----4-:R1:W-:Y:S04]  /*10880*/  STS.128 [UR4+0x346d0], R28 ;  /* 0x0346d01cff007988 */ /* 0x0103e80008000c04 */
[----:B---3--:R1:W-:Y:S04]  /*10890*/  STS.128 [UR4+0x346e0], R24 ;  /* 0x0346e018ff007988 */ /* 0x0083e80008000c04 */
[----:B--2---:R1:W-:Y:S02]  /*108a0*/  STS.128 [UR4+0x346f0], R4 ;  /* 0x0346f004ff007988 */ /* 0x0043e40008000c04 */
.L_x_288:
[----:B--2---:R-:W-:Y:S05]  /*108b0*/  BSYNC B0 ;  /* 0x0000000000007941 */ /* 0x004fea0003800000 */
.L_x_287:
[----:B------:R-:W-:Y:S01]  /*108c0*/  ELECT P0, URZ, PT ;  /* 0x00000000003f782f */ /* 0x000fe20003800000 */
[----:B------:R-:W-:Y:S01]  /*108d0*/  NOP ;  /* 0x0000000000007918 */ /* 0x000fe20000000000 */
[----:B------:R-:W-:Y:S11]  /*108e0*/  BSSY B0, `(.L_x_289) ;  /* 0x0000044000007945 */ /* 0x000ff60003800000 */
[----:B------:R-:W-:Y:S05]  /*108f0*/  @!P0 BRA `(.L_x_290) ;  /* 0x0000000400088947 */ /* 0x000fea0003800000 */
[----:B-1----:R-:W1:Y:S08]  /*10900*/  LDC.64 R4, c[0x0][0x518] ;  /* 0x00014600ff047b82 */ /* 0x002e700000000a00 */
[----:B------:R-:W2:Y:S08]  /*10910*/  LDC.64 R2, c[0x0][0x528] ;  /* 0x00014a00ff027b82 */ /* 0x000eb00000000a00 */
[----:B------:R-:W4:Y:S01]  /*10920*/  LDC.64 R8, c[0x0][0x510] ;  /* 0x00014400ff087b82 */ /* 0x000f220000000a00 */
[----:B-1----:R-:W-:-:S07]  /*10930*/  IMAD.WIDE R4, R18, 0x8, R4 ;  /* 0x0000000812047825 */ /* 0x002fce00078e0204 */
[----:B------:R-:W1:Y:S01]  /*10940*/  LDC.64 R6, c[0x0][0x520] ;  /* 0x00014800ff067b82 */ /* 0x000e620000000a00 */
[----:B------:R-:W3:Y:S01]  /*10950*/  LDG.E.64 R4, desc[UR38][R4.64] ;  /* 0x0000002604047981 */ /* 0x000ee2000c1e1b00 */
[----:B--2---:R-:W-:-:S06]  /*10960*/  IMAD.WIDE R2, R18, 0x8, R2 ;  /* 0x0000000812027825 */ /* 0x004fcc00078e0202 */
[----:B------:R-:W2:Y:S01]  /*10970*/  LDG.E.64 R2, desc[UR38][R2.64] ;  /* 0x0000002602027981 */ /* 0x000ea2000c1e1b00 */
[----:B----4-:R-:W-:-:S06]  /*10980*/  IMAD.WIDE R8, R18, 0x8, R8 ;  /* 0x0000000812087825 */ /* 0x010fcc00078e0208 */
[----:B------:R-:W4:Y:S01]  /*10990*/  LDG.E.64 R8, desc[UR38][R8.64] ;  /* 0x0000002608087981 */ /* 0x000f22000c1e1b00 */
[----:B-1----:R-:W-:-:S06]  /*109a0*/  IMAD.WIDE R6, R18, 0x8, R6 ;  /* 0x0000000812067825 */ /* 0x002fcc00078e0206 */
[----:B------:R-:W4:Y:S01]  /*109b0*/  LDG.E.64 R6, desc[UR38][R6.64] ;  /* 0x0000002606067981 */ /* 0x000f22000c1e1b00 */
[----:B------:R-:W-:Y:S02]  /*109c0*/  UMOV UR4, 0x400 ;  /* 0x0000040000047882 */ /* 0x000fe40000000000 */
[----:B------:R-:W-:-:S09]  /*109d0*/  ULEA UR4, UR58, UR4, 0x18 ;  /* 0x000000043a047291 */ /* 0x000fd2000f8ec03f */
[----:B------:R-:W1:Y:S04]  /*109e0*/  LDS R10, [UR4+0x3461c] ;  /* 0x03461c04ff0a7984 */ /* 0x000e680008000800 */
[----:B------:R-:W1:Y:S01]  /*109f0*/  LDS R12, [UR4+0x3469c] ;  /* 0x03469c04ff0c7984 */ /* 0x000e620008000800 */
[----:B------:R-:W-:Y:S02]  /*10a00*/  UIADD3 UR6, UR4, 0x34680, URZ ;  /* 0x0003468004067890 */ /* 0x000fe4000fffe03f */
[----:B------:R-:W-:-:S04]  /*10a10*/  UIADD3 UR5, UR4, 0x34600, URZ ;  /* 0x0003460004057890 */ /* 0x000fc8000fffe03f */
[----:B------:R-:W-:Y:S02]  /*10a20*/  IMAD.U32 R26, RZ, RZ, UR6 ;  /* 0x00000006ff1a7e24 */ /* 0x000fe4000f8e00ff */
[----:B------:R-:W-:-:S03]  /*10a30*/  MOV R24, UR5 ;  /* 0x0000000500187c02 */ /* 0x000fc60008000f00 */
[----:B------:R-:W-:Y:S02]  /*10a40*/  SHF.R.U64 R26, R26, 0x4, RZ ;  /* 0x000000041a1a7819 */ /* 0x000fe400000012ff */
[----:B------:R-:W-:Y:S02]  /*10a50*/  SHF.R.U64 R24, R24, 0x4, RZ ;  /* 0x0000000418187819 */ /* 0x000fe400000012ff */
[----:B-----5:R-:W-:Y:S01]  /*10a60*/  IADD3 R13, R13, -0x1, RZ ;  /* 0xffffffff0d0d7810 */ /* 0x020fe20007ffe0ff */
[----:B------:R-:W-:Y:S04]  /*10a70*/  STS [UR4+0x34690], R26 ;  /* 0x0346901aff007988 */ /* 0x000fe80008000804 */
[----:B------:R-:W-:Y:S04]  /*10a80*/  STS [UR4+0x34610], R24 ;  /* 0x03461018ff007988 */ /* 0x000fe80008000804 */
[----:B------:R-:W-:Y:S04]  /*10a90*/  STS [UR4+0x34614], R24 ;  /* 0x03461418ff007988 */ /* 0x000fe80008000804 */
[----:B------:R-:W-:Y:S04]  /*10aa0*/  STS [UR4+0x34694], R26 ;  /* 0x0346941aff007988 */ /* 0x000fe80008000804 */
[----:B------:R-:W-:Y:S04]  /*10ab0*/  STS [UR4+0x34630], RZ ;  /* 0x034630ffff007988 */ /* 0x000fe80008000804 */
[----:B------:R-:W-:Y:S01]  /*10ac0*/  STS [UR4+0x346b0], RZ ;  /* 0x0346b0ffff007988 */ /* 0x000fe20008000804 */
[----:B---3--:R-:W-:-:S04]  /*10ad0*/  LOP3.LUT R5, R5, 0x1fffffff, RZ, 0xc0, !PT ;  /* 0x1fffffff05057812 */ /* 0x008fc800078ec0ff */
[----:B------:R-:W-:Y:S02]  /*10ae0*/  SHF.R.U32.HI R15, RZ, 0x4, R5 ;  /* 0x00000004ff0f7819 */ /* 0x000fe40000011605 */
[----:B--2---:R-:W-:Y:S02]  /*10af0*/  LOP3.LUT R3, R3, 0x1fffffff, RZ, 0xc0, !PT ;  /* 0x1fffffff03037812 */ /* 0x004fe400078ec0ff */
[----:B-1----:R-:W-:Y:S02]  /*10b00*/  LOP3.LUT R10, R10, 0xf, R15, 0xb8, !PT ;  /* 0x0000000f0a0a7812 */ /* 0x002fe400078eb80f */
[----:B------:R-:W-:-:S04]  /*10b10*/  SHF.R.U32.HI R15, RZ, 0x4, R3 ;  /* 0x00000004ff0f7819 */ /* 0x000fc80000011603 */
[----:B------:R-:W-:Y:S01]  /*10b20*/  LOP3.LUT R14, R12, 0xf, R15, 0xb8, !PT ;  /* 0x0000000f0c0e7812 */ /* 0x000fe200078eb80f */
[----:B------:R-:W-:Y:S04]  /*10b30*/  STS [UR4+0x3461c], R10 ;  /* 0x03461c0aff007988 */ /* 0x000fe80008000804 */
[----:B------:R-:W-:Y:S04]  /*10b40*/  STS [UR4+0x3469c], R14 ;  /* 0x03469c0eff007988 */ /* 0x000fe80008000804 */
[----:B------:R-:W1:Y:S04]  /*10b50*/  LDS R12, [UR4+0x3461c] ;  /* 0x03461c04ff0c7984 */ /* 0x000e680008000800 */
[----:B------:R-:W2:Y:S01]  /*10b60*/  LDS R15, [UR4+0x3469c] ;  /* 0x03469c04ff0f7984 */ /* 0x000ea20008000800 */
[----:B-1----:R-:W-:-:S02]  /*10b70*/  LOP3.LUT R12, R12, 0xf0, RZ, 0xb8, !PT ;  /* 0x000000f00c0c7812 */ /* 0x002fc400078eb8ff */
[----:B--2---:R-:W-:-:S03]  /*10b80*/  LOP3.LUT R15, R15, 0xf0, RZ, 0xb8, !PT ;  /* 0x000000f00f0f7812 */ /* 0x004fc600078eb8ff */
[----:B------:R-:W-:Y:S04]  /*10b90*/  STS [UR4+0x3461c], R12 ;  /* 0x03461c0cff007988 */ /* 0x000fe80008000804 */
[----:B------:R-:W-:Y:S04]  /*10ba0*/  STS [UR4+0x3469c], R15 ;  /* 0x03469c0fff007988 */ /* 0x000fe80008000804 */
[----:B------:R-:W1:Y:S04]  /*10bb0*/  LDS R25, [UR4+0x3461c] ;  /* 0x03461c04ff197984 */ /* 0x000e680008000800 */
[----:B------:R-:W2:Y:S01]  /*10bc0*/  LDS R27, [UR4+0x3469c] ;  /* 0x03469c04ff1b7984 */ /* 0x000ea20008000800 */
[----:B-1----:R-:W-:-:S02]  /*10bd0*/  LOP3.LUT R25, R25, 0xf00, RZ, 0xb8, !PT ;  /* 0x00000f0019197812 */ /* 0x002fc400078eb8ff */
[----:B--2---:R-:W-:-:S03]  /*10be0*/  LOP3.LUT R27, R27, 0xf00, RZ, 0xb8, !PT ;  /* 0x00000f001b1b7812 */ /* 0x004fc600078eb8ff */
[----:B------:R-:W-:Y:S04]  /*10bf0*/  STS.64 [UR4+0x34618], R24 ;  /* 0x03461818ff007988 */ /* 0x000fe80008000a04 */
[----:B------:R-:W-:Y:S04]  /*10c00*/  STS.64 [UR4+0x34698], R26 ;  /* 0x0346981aff007988 */ /* 0x000fe80008000a04 */
[----:B------:R-:W1:Y:S04]  /*10c10*/  LDS R10, [UR4+0x3461c] ;  /* 0x03461c04ff0a7984 */ /* 0x000e680008000800 */
[----:B------:R-:W2:Y:S01]  /*10c20*/  LDS R23, [UR4+0x3469c] ;  /* 0x03469c04ff177984 */ /* 0x000ea20008000800 */
[----:B------:R-:W-:Y:S01]  /*10c30*/  VIADD R12, R11, 0xffffffff ;  /* 0xffffffff0b0c7836 */ /* 0x000fe20000000000 */
[----:B------:R-:W-:-:S02]  /*10c40*/  CS2R R14, SRZ ;  /* 0x00000000000e7805 */ /* 0x000fc4000001ff00 */
[----:B------:R-:W-:Y:S02]  /*10c50*/  SHF.R.U64 R5, R4, 0x4, R5 ;  /* 0x0000000404057819 */ /* 0x000fe40000001205 */
[----:B------:R-:W-:Y:S01]  /*10c60*/  SHF.R.U64 R4, R2, 0x4, R3 ;  /* 0x0000000402047819 */ /* 0x000fe20000001203 */
[----:B------:R3:W-:Y:S04]  /*10c70*/  STS.128 [UR4+0x34620], R12 ;  /* 0x0346200cff007988 */ /* 0x0007e80008000c04 */
[----:B------:R1:W-:Y:S04]  /*10c80*/  STS [UR4+0x3460c], R5 ;  /* 0x03460c05ff007988 */ /* 0x0003e80008000804 */
[----:B------:R1:W-:Y:S01]  /*10c90*/  STS [UR4+0x3468c], R4 ;  /* 0x03468c04ff007988 */ /* 0x0003e20008000804 */
[----:B---3--:R-:W-:-:S03]  /*10ca0*/  IADD3 R13, R19, -0x1, RZ ;  /* 0xffffffff130d7810 */ /* 0x008fc60007ffe0ff */
[----:B----4-:R4:W-:Y:S04]  /*10cb0*/  STS.64 [UR4+0x34600], R8 ;  /* 0x03460008ff007988 */ /* 0x0109e80008000a04 */
[----:B------:R4:W-:Y:S04]  /*10cc0*/  STS.128 [UR4+0x346a0], R12 ;  /* 0x0346a00cff007988 */ /* 0x0009e80008000c04 */
[----:B------:R4:W-:Y:S01]  /*10cd0*/  STS.64 [UR4+0x34680], R6 ;  /* 0x03468006ff007988 */ /* 0x0009e20008000a04 */
[----:B-1----:R-:W-:Y:S02]  /*10ce0*/  LOP3.LUT R2, R10, 0xf000, RZ, 0xb8, !PT ;  /* 0x0000f0000a027812 */ /* 0x002fe400078eb8ff */
[----:B--2---:R-:W-:-:S03]  /*10cf0*/  LOP3.LUT R3, R23, 0xf000, RZ, 0xb8, !PT ;  /* 0x0000f00017037812 */ /* 0x004fc600078eb8ff */
[----:B------:R4:W-:Y:S04]  /*10d00*/  STS [UR4+0x3461c], R2 ;  /* 0x03461c02ff007988 */ /* 0x0009e80008000804 */
[----:B------:R4:W-:Y:S02]  /*10d10*/  STS [UR4+0x3469c], R3 ;  /* 0x03469c03ff007988 */ /* 0x0009e40008000804 */
.L_x_290:
[----:B------:R-:W-:Y:S05]  /*10d20*/  BSYNC B0 ;  /* 0x0000000000007941 */ /* 0x000fea0003800000 */
.L_x_289:
[----:B------:R-:W-:Y:S01]  /*10d30*/  ELECT P0, URZ, PT ;  /* 0x00000000003f782f */ /* 0x000fe20003800000 */
[----:B------:R-:W-:Y:S01]  /*10d40*/  NOP ;  /* 0x0000000000007918 */ /* 0x000fe20000000000 */
[----:B------:R-:W-:Y:S11]  /*10d50*/  BSSY B0, `(.L_x_291) ;  /* 0x0000004000007945 */ /* 0x000ff60003800000 */
[----:B------:R-:W-:Y:S05]  /*10d60*/  @!P0 BRA `(.L_x_292) ;  /* 0x0000000000088947 */ /* 0x000fea0003800000 */
[----:B------:R0:W-:Y:S01]  /*10d70*/  UTMACMDFLUSH ;  /* 0x00000000000079b7 */ /* 0x0001e20000000000 */
[----:B------:R-:W-:-:S04]  /*10d80*/  DEPBAR.LE SB0, 0x0 ;  /* 0x000080000000791a */ /* 0x000fc80000000000 */
.L_x_292:
[----:B------:R-:W-:Y:S05]  /*10d90*/  BSYNC B0 ;  /* 0x0000000000007941 */ /* 0x000fea0003800000 */
.L_x_291:
[----:B------:R-:W-:Y:S01]  /*10da0*/  UMOV UR4, 0x400 ;  /* 0x0000040000047882 */ /* 0x000fe20000000000 */
[----:B---3--:R-:W-:Y:S01]  /*10db0*/  IMAD.SHL.U32 R0, R0, 0x4, RZ ;  /* 0x0000000400007824 */ /* 0x008fe200078e00ff */
[----:B------:R-:W-:Y:S01]  /*10dc0*/  ULEA UR16, UR58, UR4, 0x18 ;  /* 0x000000043a107291 */ /* 0x000fe2000f8ec03f */
[----:B------:R-:W-:-:S03]  /*10dd0*/  ULDC UR14, c[0x0][0x884] ;  /* 0x00022100000e7ab9 */ /* 0x000fc60000000800 */
[----:B------:R-:W-:Y:S01]  /*10de0*/  UIADD3 UR18, UR16, 0x34600, URZ ;  /* 0x0003460010127890 */ /* 0x000fe2000fffe03f */
[----:B-1----:R-:W-:Y:S01]  /*10df0*/  IADD3 R4, P0, R0, UR12, RZ ;  /* 0x0000000c00047c10 */ /* 0x002fe2000ff1e0ff */
[----:B------:R-:W-:Y:S01]  /*10e00*/  UIMAD.WIDE UR14, UR14, 0x80, UR12 ;  /* 0x000000800e0e78a5 */ /* 0x000fe2000f8e020c */
[----:B----4-:R-:W-:Y:S02]  /*10e10*/  IMAD.MOV.U32 R6, RZ, RZ, 0x1 ;  /* 0x00000001ff067424 */ /* 0x010fe400078e00ff */
[----:B------:R-:W-:-:S03]  /*10e20*/  IADD3.X R5, RZ, UR13, RZ, P0, !PT ;  /* 0x0000000dff057c10 */ /* 0x000fc600087fe4ff */
[----:B------:R-:W-:Y:S01]  /*10e30*/  IADD3 R2, P1, R0, UR14, RZ ;  /* 0x0000000e00027c10 */ /* 0x000fe2000ff3e0ff */
[----:B------:R-:W1:Y:S04]  /*10e40*/  LDS R7, [R0+UR18] ;  /* 0x0000001200077984 */ /* 0x000e680008000800 */
[----:B------:R2:W3:Y:S01]  /*10e50*/  LDS R9, [R0+UR18+0x80] ;  /* 0x0000801200097984 */ /* 0x0004e20008000800 */
[----:B------:R-:W-:Y:S01]  /*10e60*/  IMAD.X R3, RZ, RZ, UR15, P1 ;  /* 0x0000000fff037e24 */ /* 0x000fe200088e06ff */
[----:B------:R-:W-:Y:S02]  /*10e70*/  LOP3.LUT P1, RZ, R21, 0x7f, RZ, 0xc0, !PT ;  /* 0x0000007f15ff7812 */ /* 0x000fe4000782c0ff */
[----:B------:R-:W-:Y:S01]  /*10e80*/  MOV R8, 0x1 ;  /* 0x0000000100087802 */ /* 0x000fe20000000f00 */
[----:B------:R-:W-:Y:S01]  /*10e90*/  BSSY B0, `(.L_x_293) ;  /* 0x00000e4000007945 */ /* 0x000fe20003800000 */
[----:B------:R-:W-:-:S02]  /*10ea0*/  ISETP.EQ.OR P2, PT, R20, RZ, P1 ;  /* 0x000000ff1400720c */ /* 0x000fc40000f42670 */
[----:B------:R-:W-:Y:S01]  /*10eb0*/  MOV R10, RZ ;  /* 0x000000ff000a7202 */ /* 0x000fe20000000f00 */
[----:B--2---:R-:W-:Y:S01]  /*10ec0*/  IMAD.MOV.U32 R0, RZ, RZ, 0x1 ;  /* 0x00000001ff007424 */ /* 0x004fe200078e00ff */
[----:B------:R-:W-:Y:S01]  /*10ed0*/  MOV R19, RZ ;  /* 0x000000ff00137202 */ /* 0x000fe20000000f00 */
[----:B------:R-:W-:Y:S02]  /*10ee0*/  ULOP3.LUT UR20, UR59, 0x1, URZ, 0xfc, !UPT ;  /* 0x000000013b147892 */ /* 0x000fe4000f8efc3f */
[----:B------:R-:W-:Y:S02]  /*10ef0*/  ULOP3.LUT UR17, UR40, 0x2, URZ, 0xfc, !UPT ;  /* 0x0000000228117892 */ /* 0x000fe4000f8efc3f */
[----:B------:R-:W-:Y:S01]  /*10f00*/  UIADD3 UR19, UR16, 0x34680, URZ ;  /* 0x0003468010137890 */ /* 0x000fe2000fffe03f */
[----:B-1----:R-:W5:Y:S04]  /*10f10*/  ATOMG.E.EXCH.STRONG.GPU PT, RZ, [R4], R7 ;  /* 0x0000000704ff73a8 */ /* 0x002f6800041ee100 */
[----:B---3--:R1:W5:Y:S02]  /*10f20*/  ATOMG.E.EXCH.STRONG.GPU PT, RZ, [R2], R9 ;  /* 0x0000000902ff73a8 */ /* 0x00836400041ee100 */
[----:B-1----:R-:W-:-:S02]  /*10f30*/  PRMT R2, R6, 0x7610, R2 ;  /* 0x0000761006027816 */ /* 0x002fc40000000002 */
[----:B------:R-:W-:-:S07]  /*10f40*/  PRMT R3, R8, 0x7610, R3 ;  /* 0x0000761008037816 */ /* 0x000fce0000000003 */
.L_x_313:
[----:B------:R-:W-:Y:S01]  /*10f50*/  LOP3.LUT P0, RZ, R3, 0xff, RZ, 0xc0, !PT ;  /* 0x000000ff03ff7812 */ /* 0x000fe2000780c0ff */
[----:B-----5:R-:W-:Y:S01]  /*10f60*/  VIADD R4, R11, 0x3f ;  /* 0x0000003f0b047836 */ /* 0x020fe20000000000 */
[----:B------:R-:W-:Y:S05]  /*10f70*/  YIELD ;  /* 0x0000000000007946 */ /* 0x000fea0003800000 */
[----:B------:R-:W-:Y:S01]  /*10f80*/  SHF.R.S32.HI R5, RZ, 0x1f, R4 ;  /* 0x0000001fff057819 */ /* 0x000fe20000011404 */
[----:B------:R-:W-:Y:S03]  /*10f90*/  BSSY B1, `(.L_x_294) ;  /* 0x0000008000017945 */ /* 0x000fe60003800000 */
[----:B------:R-:W-:-:S02]  /*10fa0*/  LEA.HI R5, R5, R4, RZ, 0x6 ;  /* 0x0000000405057211 */ /* 0x000fc400078f30ff */
[----:B------:R-:W-:Y:S05]  /*10fb0*/  @!P0 BRA `(.L_x_295) ;  /* 0x0000000000148947 */ /* 0x000fea0003800000 */
[----:B------:R-:W-:-:S04]  /*10fc0*/  DEPBAR {5,4,3,2,1,0} ;  /* 0x0000003f0000791a */ /* 0x000fc80000000000 */
[----:B------:R1:W-:Y:S01]  /*10fd0*/  UTMACCTL.IV [UR12] ;  /* 0x000000000c0079b9 */ /* 0x0003e20008000000 */
[----:B------:R-:W-:-:S04]  /*10fe0*/  DEPBAR {5,4,3,2,1,0} ;  /* 0x0000003f0000791a */ /* 0x000fc80000000000 */
[----:B------:R1:W-:Y:S02]  /*10ff0*/  UTMACCTL.IV [UR14] ;  /* 0x000000000e0079b9 */ /* 0x0003e40008000000 */
[----:B-1----:R-:W-:Y:S01]  /*11000*/  NOP ;  /* 0x0000000000007918 */ /* 0x002fe20000000000 */
.L_x_295:
[----:B------:R-:W-:Y:S05]  /*11010*/  BSYNC B1 ;  /* 0x0000000000017941 */ /* 0x000fea0003800000 */
.L_x_294:
[----:B------:R-:W-:Y:S01]  /*11020*/  UMOV UR4, 0xffffffff ;  /* 0xffffffff00047882 */ /* 0x000fe20000000000 */
[----:B------:R-:W-:Y:S02]  /*11030*/  SHF.R.S32.HI R7, RZ, 0x6, R5 ;  /* 0x00000006ff077819 */ /* 0x000fe40000011405 */
[----:B------:R-:W-:Y:S05]  /*11040*/  BRA.DIV UR4, `(.L_x_296) ;  /* 0x00000046047c7947 */ /* 0x000fea000b800000 */
[----:B------:R-:W-:-:S13]  /*11050*/  ELECT P6, URZ, PT ;  /* 0x00000000003f782f */ /* 0x000fda00038c0000 */
.L_x_409:
[----:B------:R-:W-:Y:S01]  /*11060*/  ISETP.LT.OR P6, PT, R11, 0x1, !P6 ;  /* 0x000000010b00780c */ /* 0x000fe200077c1670 */
[----:B------:R-:W-:-:S12]  /*11070*/  BSSY B1, `(.L_x_297) ;  /* 0x000002e000017945 */ /* 0x000fd80003800000 */
[----:B------:R-:W-:Y:S05]  /*11080*/  @P6 BRA `(.L_x_298) ;  /* 0x0000000000b06947 */ /* 0x000fea0003800000 */
[----:B------:R-:W-:Y:S01]  /*11090*/  SHF.L.U32 R17, R17, 0x7, RZ ;  /* 0x0000000711117819 */ /* 0x000fe200000006ff */
[----:B------:R-:W-:Y:S01]  /*110a0*/  IMAD.SHL.U32 R16, R16, 0x100, RZ ;  /* 0x0000010010107824 */ /* 0x000fe200078e00ff */
[----:B------:R-:W-:Y:S01]  /*110b0*/  IADD3 R9, R7, 0x1, RZ ;  /* 0x0000000107097810 */ /* 0x000fe20007ffe0ff */
[----:B------:R-:W-:Y:S01]  /*110c0*/  IMAD.MOV.U32 R12, RZ, RZ, RZ ;  /* 0x000000ffff0c7224 */ /* 0x000fe200078e00ff */
[----:B------:R-:W-:Y:S01]  /*110d0*/  MOV R3, R0 ;  /* 0x0000000000037202 */ /* 0x000fe20000000f00 */
[----:B------:R-:W-:-:S07]  /*110e0*/  IMAD.MOV.U32 R4, RZ, RZ, R10 ;  /* 0x000000ffff047224 */ /* 0x000fce00078e000a */
.L_x_302:
[----:B--2---:R-:W-:Y:S01]  /*110f0*/  LEA R8, R4, UR16, 0x3 ;  /* 0x0000001004087c11 */ /* 0x004fe2000f8e18ff */
[----:B------:R-:W-:Y:S05]  /*11100*/  YIELD ;  /* 0x0000000000007946 */ /* 0x000fea0003800000 */
[----:B------:R-:W-:Y:S01]  /*11110*/  SHF.L.U32 R5, R3, 0x1f, RZ ;  /* 0x0000001f03057819 */ /* 0x000fe200000006ff */
[----:B------:R-:W1:Y:S03]  /*11120*/  @!P1 LDC R6, c[0x0][0x500] ;  /* 0x00014000ff069b82 */ /* 0x000e660000000800 */
[----:B------:R-:W2:Y:S02]  /*11130*/  SYNCS.PHASECHK.TRANS64.TRYWAIT P0, [R8+URZ+0x344c0], R5 ;  /* 0x0344c005080075a7 */ /* 0x000ea4000800017f */
[----:B--2---:R-:W-:Y:S05]  /*11140*/  @!P0 BRA `(.L_x_299) ;  /* 0x00000044005c8947 */ /* 0x004fea0003800000 */
.L_x_410:
[----:B------:R-:W-:Y:S01]  /*11150*/  UPRMT UR4, UR17, 0x9910, URZ ;  /* 0x0000991011047896 */ /* 0x000fe2000800003f */
[----:B-1----:R1:W-:Y:S03]  /*11160*/  @!P1 SYNCS.ARRIVE.TRANS64 RZ, [R8+URZ+0x34480], R6 ;  /* 0x0344800608ff99a7 */ /* 0x0023e6000800003f */
[----:B------:R-:W-:-:S06]  /*11170*/  UISETP.NE.AND UP0, UPT, UR4, 0x2, UPT ;  /* 0x000000020400788c */ /* 0x000fcc000bf05270 */
[----:B------:R-:W-:-:S13]  /*11180*/  PLOP3.LUT P0, PT, PT, PT, UP0, 0x80, 0x0 ;  /* 0x000000000000781c */ /* 0x000fda0003f0f008 */
[----:B-1----:R-:W-:Y:S05]  /*11190*/  @P0 BRA `(.L_x_300) ;  /* 0x0000000000040947 */ /* 0x002fea0003800000 */
[----:B------:R-:W-:Y:S01]  /*111a0*/  BPT.TRAP 0x1 ;  /* 0x000000040000795c */ /* 0x000fe20000300000 */
.L_x_300:
[----:B------:R-:W-:Y:S05]  /*111b0*/  @P2 BRA `(.L_x_301) ;  /* 0x0000000000042947 */ /* 0x000fea0003800000 */
[----:B------:R-:W-:Y:S01]  /*111c0*/  BPT.TRAP 0x1 ;  /* 0x000000040000795c */ /* 0x000fe20000300000 */
.L_x_301:
[----:B------:R-:W-:Y:S01]  /*111d0*/  R2UR UR8, R4 ;  /* 0x00000000040872ca */ /* 0x000fe200000e0000 */
[----:B------:R-:W-:Y:S01]  /*111e0*/  VIADD R9, R9, 0xffffffff ;  /* 0xffffffff09097836 */ /* 0x000fe20000000000 */
[----:B------:R-:W-:Y:S01]  /*111f0*/  R2UR UR9, R8 ;  /* 0x00000000080972ca */ /* 0x000fe200000e0000 */
[----:B------:R-:W-:Y:S01]  /*11200*/  UMOV UR22, 0x0 ;  /* 0x0000000000167882 */ /* 0x000fe20000000000 */
[----:B------:R-:W-:Y:S01]  /*11210*/  R2UR UR10, R12 ;  /* 0x000000000c0a72ca */ /* 0x000fe200000e0000 */
[----:B------:R-:W-:Y:S01]  /*11220*/  UMOV UR23, 0x10000000 ;  /* 0x1000000000177882 */ /* 0x000fe20000000000 */
[----:B------:R-:W-:Y:S02]  /*11230*/  R2UR UR11, R16 ;  /* 0x00000000100b72ca */ /* 0x000fe400000e0000 */
[----:B------:R-:W-:Y:S02]  /*11240*/  R2UR UR7, R17 ;  /* 0x00000000110772ca */ /* 0x000fe400000e0000 */
[----:B------:R-:W-:-:S02]  /*11250*/  ISETP.GT.AND P3, PT, R9, 0x1, PT ;  /* 0x000000010900780c */ /* 0x000fc40003f64270 */
[----:B------:R-:W-:Y:S01]  /*11260*/  IADD3 R4, R4, 0x1, RZ ;  /* 0x0000000104047810 */ /* 0x000fe20007ffe0ff */
[----:B------:R-:W-:Y:S01]  /*11270*/  ULEA UR4, UR8, UR16, 0xd ;  /* 0x0000001008047291 */ /* 0x000fe2000f8e683f */
[----:B------:R-:W-:Y:S01]  /*11280*/  IADD3 R12, R12, 0x40, RZ ;  /* 0x000000400c0c7810 */ /* 0x000fe20007ffe0ff */
[----:B------:R-:W-:Y:S01]  /*11290*/  ULEA UR8, UR8, UR16, 0xe ;  /* 0x0000001008087291 */ /* 0x000fe2000f8e703f */
[C---:B------:R-:W-:Y:S01]  /*112a0*/  ISETP.NE.AND P0, PT, R4.reuse, 0x8, PT ;  /* 0x000000080400780c */ /* 0x040fe20003f05270 */
[----:B------:R-:W-:Y:S02]  /*112b0*/  UIADD3 UR9, UR9, 0x34480, URZ ;  /* 0x0003448009097890 */ /* 0x000fe4000fffe03f */
[----:B------:R-:W-:Y:S01]  /*112c0*/  UIADD3 UR4, UR4, 0x20000, URZ ;  /* 0x0002000004047890 */ /* 0x000fe2000fffe03f */
[----:B------:R-:W-:Y:S01]  /*112d0*/  SEL R6, RZ, 0x1, P0 ;  /* 0x00000001ff067807 */ /* 0x000fe20000000000 */
[----:B------:R-:W-:Y:S01]  /*112e0*/  UMOV UR6, UR10 ;  /* 0x0000000a00067c82 */ /* 0x000fe20008000000 */
[----:B------:R-:W-:-:S02]  /*112f0*/  SEL R4, R4, RZ, P0 ;  /* 0x000000ff04047207 */ /* 0x000fc40000000000 */
[----:B------:R-:W-:Y:S01]  /*11300*/  UMOV UR5, UR9 ;  /* 0x0000000900057c82 */ /* 0x000fe20008000000 */
[----:B------:R-:W-:Y:S01]  /*11310*/  LOP3.LUT R3, R3, R6, RZ, 0x3c, !PT ;  /* 0x0000000603037212 */ /* 0x000fe200078e3cff */
[----:B------:R1:W-:Y:S02]  /*11320*/  UTMALDG.2D [UR8], [UR12], desc[UR22] ;  /* 0x000016080c0075b4 */ /* 0x0003e40008009000 */
[----:B------:R1:W-:Y:S02]  /*11330*/  UTMALDG.2D [UR4], [UR14], desc[UR22] ;  /* 0x000016040e0075b4 */ /* 0x0003e40008009000 */
[----:B-1----:R-:W-:Y:S05]  /*11340*/  @P3 BRA `(.L_x_302) ;  /* 0xfffffffc00683947 */ /* 0x002fea000383ffff */
.L_x_298:
[----:B------:R-:W-:Y:S05]  /*11350*/  BSYNC B1 ;  /* 0x0000000000017941 */ /* 0x000fea0003800000 */
.L_x_297:
[----:B------:R-:W-:Y:S01]  /*11360*/  IMAD.IADD R10, R7, 0x1, R10 ;  /* 0x00000001070a7824 */ /* 0x000fe200078e020a */
[----:B------:R-:W-:-:S04]  /*11370*/  LOP3.LUT P0, RZ, R2, 0xff, RZ, 0xc0, !PT ;  /* 0x000000ff02ff7812 */ /* 0x000fc8000780c0ff */
[----:B------:R-:W-:-:S04]  /*11380*/  SHF.R.U32.HI R2, RZ, 0x3, R10 ;  /* 0x00000003ff027819 */ /* 0x000fc8000001160a */
[----:B------:R-:W-:-:S04]  /*11390*/  LOP3.LUT R2, R2, 0x1, RZ, 0xc0, !PT ;  /* 0x0000000102027812 */ /* 0x000fc800078ec0ff */
[----:B------:R-:W-:Y:S01]  /*113a0*/  ISETP.NE.U32.AND P3, PT, R2, 0x1, PT ;  /* 0x000000010200780c */ /* 0x000fe20003f65070 */
[----:B------:R-:W-:Y:S01]  /*113b0*/  @P0 SYNCS.ARRIVE.TRANS64.A1T0 RZ, [UR16+0x34548], RZ ;  /* 0x034548ffffff09a7 */ /* 0x000fe20008100010 */
[----:B------:R-:W-:Y:S02]  /*113c0*/  MOV R2, UR20 ;  /* 0x0000001400027c02 */ /* 0x000fe40008000f00 */
[----:B------:R-:W-:Y:S02]  /*113d0*/  ISETP.GT.U32.AND P0, PT, R10, 0x7, PT ;  /* 0x000000070a00780c */ /* 0x000fe40003f04070 */
[----:B------:R-:W-:Y:S02]  /*113e0*/  ISETP.NE.AND P4, PT, R2, 0x3, PT ;  /* 0x000000030200780c */ /* 0x000fe40003f85270 */
[C---:B------:R-:W-:Y:S02]  /*113f0*/  ISETP.LT.U32.AND P0, PT, R7.reuse, 0x8, P0 ;  /* 0x000000080700780c */ /* 0x040fe40000701070 */
[----:B------:R-:W-:-:S02]  /*11400*/  ISETP.GT.U32.AND P3, PT, R7, 0x7, !P3 ;  /* 0x000000070700780c */ /* 0x000fc40005f64070 */
[----:B------:R-:W-:Y:S02]  /*11410*/  SEL R3, RZ, 0x1, !P0 ;  /* 0x00000001ff037807 */ /* 0x000fe40004000000 */
[----:B------:R-:W-:Y:S02]  /*11420*/  SEL R2, RZ, 0x1, !P3 ;  /* 0x00000001ff027807 */ /* 0x000fe40005800000 */
[----:B------:R-:W-:Y:S02]  /*11430*/  LOP3.LUT R10, R10, 0x7, RZ, 0xc0, !PT ;  /* 0x000000070a0a7812 */ /* 0x000fe400078ec0ff */
[----:B------:R-:W-:Y:S01]  /*11440*/  LOP3.LUT R0, R2, R0, R3, 0x96, !PT ;  /* 0x0000000002007212 */ /* 0x000fe200078e9603 */
[----:B------:R-:W-:Y:S06]  /*11450*/  @!P4 BRA `(.L_x_303) ;  /* 0x000000000004c947 */ /* 0x000fec0003800000 */
[----:B------:R-:W-:Y:S01]  /*11460*/  BPT.TRAP 0x1 ;  /* 0x000000040000795c */ /* 0x000fe20000300000 */
.L_x_303:
[C---:B------:R-:W-:Y:S01]  /*11470*/  LEA R3, R22.reuse, UR16, 0x3 ;  /* 0x0000001016037c11 */ /* 0x040fe2000f8e18ff */
[----:B------:R-:W-:Y:S01]  /*11480*/  BSSY B1, `(.L_x_304) ;  /* 0x0000005000017945 */ /* 0x000fe20003800000 */
[----:B------:R-:W-:Y:S02]  /*11490*/  SHF.L.U32 R2, R19, 0x1f, RZ ;  /* 0x0000001f13027819 */ /* 0x000fe400000006ff */
[----:B------:R-:W-:Y:S02]  /*114a0*/  LEA R4, R22, UR16, 0x4 ;  /* 0x0000001016047c11 */ /* 0x000fe4000f8e20ff */
[----:B------:R-:W1:Y:S02]  /*114b0*/  SYNCS.PHASECHK.TRANS64.TRYWAIT P0, [R3+URZ+0x34400], R2 ;  /* 0x03440002030075a7 */ /* 0x000e64000800017f */
[----:B-1----:R-:W-:Y:S05]  /*114c0*/  @!P0 BRA `(.L_x_305) ;  /* 0x0000004000908947 */ /* 0x002fea0003800000 */
.L_x_411:
[----:B------:R-:W-:Y:S05]  /*114d0*/  BSYNC B1 ;  /* 0x0000000000017941 */ /* 0x000fea0003800000 */
.L_x_304:
[----:B--2---:R-:W2:Y:S01]  /*114e0*/  LDS.128 R4, [R4+0x34570] ;  /* 0x0345700004047984 */ /* 0x004ea20000000c00 */
[----:B------:R-:W-:Y:S01]  /*114f0*/  @!PT LDS RZ, [RZ] ;  /* 0x00000000fffff984 */ /* 0x000fe20000000800 */
[----:B------:R-:W-:Y:S01]  /*11500*/  @!PT LDS RZ, [RZ] ;  /* 0x00000000fffff984 */ /* 0x000fe20000000800 */
[----:B------:R-:W-:Y:S01]  /*11510*/  @!PT LDS RZ, [RZ] ;  /* 0x00000000fffff984 */ /* 0x000fe20000000800 */
[----:B------:R-:W-:Y:S01]  /*11520*/  @!PT LDS RZ, [RZ] ;  /* 0x00000000fffff984 */ /* 0x000fe20000000800 */
[----:B------:R3:W-:Y:S06]  /*11530*/  MEMBAR.ALL.CTA ;  /* 0x0000000000007992 */ /* 0x0007ec0000008000 */
[----:B---3--:R-:W3:Y:S01]  /*11540*/  FENCE.VIEW.ASYNC.S ;  /* 0x00000000000073c6 */ /* 0x008ee20000000000 */
[----:B--2---:R-:W-:Y:S01]  /*11550*/  IMAD.MOV.U32 R17, RZ, RZ, R5 ;  /* 0x000000ffff117224 */ /* 0x004fe200078e0005 */
[----:B------:R-:W-:Y:S01]  /*11560*/  MOV R16, R4 ;  /* 0x0000000400107202 */ /* 0x000fe20000000f00 */
[----:B---3--:R-:W-:Y:S06]  /*11570*/  @!P4 BRA `(.L_x_306) ;  /* 0x000000000004c947 */ /* 0x008fec0003800000 */
[----:B------:R-:W-:Y:S01]  /*11580*/  BPT.TRAP 0x1 ;  /* 0x000000040000795c */ /* 0x000fe20000300000 */
.L_x_306:
[----:B------:R-:W2:Y:S01]  /*11590*/  S2R R5, SR_CgaCtaId ;  /* 0x0000000000057919 */ /* 0x000ea20000008800 */
[----:B------:R-:W-:Y:S01]  /*115a0*/  ISETP.NE.AND P0, PT, R7, RZ, PT ;  /* 0x000000ff0700720c */ /* 0x000fe20003f05270 */
[----:B-1----:R-:W-:Y:S01]  /*115b0*/  VIADD R2, R3, 0x34440 ;  /* 0x0003444003027836 */ /* 0x002fe20000000000 */
[CC--:B------:R-:W-:Y:S02]  /*115c0*/  ISETP.NE.AND P3, PT, R6.reuse, R18.reuse, PT ;  /* 0x000000120600720c */ /* 0x0c0fe40003f65270 */
[----:B------:R-:W-:Y:S02]  /*115d0*/  ISETP.EQ.OR P0, PT, R6, R18, !P0 ;  /* 0x000000120600720c */ /* 0x000fe40004702670 */
[----:B--2---:R-:W-:-:S04]  /*115e0*/  PRMT R2, R5, 0x654, R2 ;  /* 0x0000065405027816 */ /* 0x004fc80000000002 */
[----:B------:R1:W-:Y:S07]  /*115f0*/  SYNCS.ARRIVE.TRANS64.RED.A1T0 RZ, [R2+URZ], RZ ;  /* 0x000000ff02ff79a7 */ /* 0x0003ee000810043f */
[----:B------:R-:W-:Y:S05]  /*11600*/  @P0 BRA `(.L_x_307) ;  /* 0x00000004008c0947 */ /* 0x000fea0003800000 */
[----:B-1----:R-:W1:Y:S02]  /*11610*/  LDC.64 R2, c[0x0][0x290] ;  /* 0x0000a400ff027b82 */ /* 0x002e640000000a00 */
[----:B-1----:R-:W-:-:S05]  /*11620*/  IMAD.WIDE R2, R6, 0xc, R2 ;  /* 0x0000000c06027825 */ /* 0x002fca00078e0202 */
[----:B------:R1:W5:Y:S01]  /*11630*/  LDG.E R11, desc[UR38][R2.64+0x8] ;  /* 0x00000826020b7981 */ /* 0x000362000c1e1900 */
[----:B------:R-:W-:-:S03]  /*11640*/  UMOV UR4, 0xffffffff ;  /* 0xffffffff00047882 */ /* 0x000fc60000000000 */
[----:B------:R-:W-:Y:S05]  /*11650*/  BRA.DIV UR4, `(.L_x_308) ;  /* 0x0000004204407947 */ /* 0x000fea000b800000 */
[----:B------:R-:W-:-:S13]  /*11660*/  ELECT P6, URZ, PT ;  /* 0x00000000003f782f */ /* 0x000fda00038c0000 */
.L_x_414:
[----:B------:R-:W-:Y:S04]  /*11670*/  BSSY B1, `(.L_x_309) ;  /* 0x0000049000017945 */ /* 0x000fe80003800000 */
[----:B------:R-:W-:Y:S05]  /*11680*/  @!P6 BRA `(.L_x_310) ;  /* 0x00000004001ce947 */ /* 0x000fea0003800000 */
[----:B------:R-:W-:Y:S01]  /*11690*/  SHF.R.S32.HI R21, RZ, 0x1f, R6 ;  /* 0x0000001fff157819 */ /* 0x000fe20000011406 */
[----:B------:R-:W-:Y:S01]  /*116a0*/  ULDC.64 UR4, c[0x0][0x510] ;  /* 0x0001440000047ab9 */ /* 0x000fe20000000a00 */
[C---:B------:R-:W-:Y:S01]  /*116b0*/  SHF.L.U32 R20, R6.reuse, 0x3, RZ ;  /* 0x0000000306147819 */ /* 0x040fe200000006ff */
[----:B------:R-:W-:Y:S01]  /*116c0*/  ULDC.64 UR6, c[0x0][0x520] ;  /* 0x0001480000067ab9 */ /* 0x000fe20000000a00 */
[----:B------:R-:W-:Y:S01]  /*116d0*/  SHF.L.U64.HI R21, R6, 0x3, R21 ;  /* 0x0000000306157819 */ /* 0x000fe20000010215 */
[----:B------:R-:W2:Y:S01]  /*116e0*/  LDG.E R18, desc[UR38][R2.64] ;  /* 0x0000002602127981 */ /* 0x000ea2000c1e1900 */
[C---:B------:R-:W-:Y:S02]  /*116f0*/  IADD3 R8, P0, R20.reuse, UR4, RZ ;  /* 0x0000000414087c10 */ /* 0x040fe4000ff1e0ff */
[----:B------:R-:W-:Y:S02]  /*11700*/  IADD3 R4, P4, R20, UR6, RZ ;  /* 0x0000000614047c10 */ /* 0x000fe4000ff9e0ff */
[C---:B------:R-:W-:Y:S01]  /*11710*/  IADD3.X R9, R21.reuse, UR5, RZ, P0, !PT ;  /* 0x0000000515097c10 */ /* 0x040fe200087fe4ff */
[----:B------:R-:W-:Y:S01]  /*11720*/  ULDC.64 UR4, c[0x0][0x518] ;  /* 0x0001460000047ab9 */ /* 0x000fe20000000a00 */
[----:B------:R-:W-:-:S03]  /*11730*/  IADD3.X R5, R21, UR7, RZ, P4, !PT ;  /* 0x0000000715057c10 */ /* 0x000fc6000a7fe4ff */
[----:B------:R-:W3:Y:S04]  /*11740*/  LDG.E.64 R14, desc[UR38][R8.64] ;  /* 0x00000026080e7981 */ /* 0x000ee8000c1e1b00 */
[----:B------:R4:W2:Y:S04]  /*11750*/  LDG.E.64 R12, desc[UR38][R4.64] ;  /* 0x00000026040c7981 */ /* 0x0008a8000c1e1b00 */
[----:B-1----:R-:W2:Y:S01]  /*11760*/  LDG.E R2, desc[UR38][R2.64+0x4] ;  /* 0x0000042602027981 */ /* 0x002ea2000c1e1900 */
[----:B----4-:R-:W-:-:S04]  /*11770*/  IADD3 R4, P0, R20, UR4, RZ ;  /* 0x0000000414047c10 */ /* 0x010fc8000ff1e0ff */
[----:B------:R-:W-:Y:S01]  /*11780*/  IADD3.X R5, R21, UR5, RZ, P0, !PT ;  /* 0x0000000515057c10 */ /* 0x000fe200087fe4ff */
[----:B------:R-:W-:-:S04]  /*11790*/  ULDC.64 UR4, c[0x0][0x528] ;  /* 0x00014a0000047ab9 */ /* 0x000fc80000000a00 */
[----:B------:R1:W4:Y:S02]  /*117a0*/  LDG.E.64 R8, desc[UR38][R4.64] ;  /* 0x0000002604087981 */ /* 0x000324000c1e1b00 */
[----:B-1----:R-:W-:-:S04]  /*117b0*/  IADD3 R4, P0, R20, UR4, RZ ;  /* 0x0000000414047c10 */ /* 0x002fc8000ff1e0ff */
[----:B------:R-:W-:-:S06]  /*117c0*/  IADD3.X R5, R21, UR5, RZ, P0, !PT ;  /* 0x0000000515057c10 */ /* 0x000fcc00087fe4ff */
[----:B------:R-:W4:Y:S04]  /*117d0*/  LDG.E.64 R4, desc[UR38][R4.64] ;  /* 0x0000002604047981 */ /* 0x000f28000c1e1b00 */
[----:B---3--:R-:W-:Y:S04]  /*117e0*/  STS.64 [UR18], R14 ;  /* 0x0000000eff007988 */ /* 0x008fe80008000a12 */
[----:B--2---:R-:W-:Y:S04]  /*117f0*/  STS.64 [UR19], R12 ;  /* 0x0000000cff007988 */ /* 0x004fe80008000a13 */
[----:B------:R-:W1:Y:S01]  /*11800*/  LDS R20, [UR18+0x1c] ;  /* 0x00001c12ff147984 */ /* 0x000e620008000800 */
[----:B----4-:R-:W-:-:S04]  /*11810*/  LOP3.LUT R25, R9, 0x1fffffff, RZ, 0xc0, !PT ;  /* 0x1fffffff09197812 */ /* 0x010fc800078ec0ff */
[----:B------:R-:W-:-:S04]  /*11820*/  SHF.R.U32.HI R9, RZ, 0x4, R25 ;  /* 0x00000004ff097819 */ /* 0x000fc80000011619 */
[----:B-1----:R-:W-:-:S05]  /*11830*/  LOP3.LUT R9, R20, 0xf, R9, 0xb8, !PT ;  /* 0x0000000f14097812 */ /* 0x002fca00078eb809 */
[----:B------:R-:W-:Y:S04]  /*11840*/  STS [UR18+0x1c], R9 ;  /* 0x00001c09ff007988 */ /* 0x000fe80008000812 */
[----:B------:R-:W1:Y:S02]  /*11850*/  LDS R23, [UR18+0x1c] ;  /* 0x00001c12ff177984 */ /* 0x000e640008000800 */
[----:B-1----:R-:W-:-:S05]  /*11860*/  LOP3.LUT R23, R23, 0xf0, RZ, 0xb8, !PT ;  /* 0x000000f017177812 */ /* 0x002fca00078eb8ff */
[----:B------:R-:W-:Y:S04]  /*11870*/  STS [UR18+0x1c], R23 ;  /* 0x00001c17ff007988 */ /* 0x000fe80008000812 */
[----:B------:R-:W1:Y:S01]  /*11880*/  LDS R21, [UR18+0x1c] ;  /* 0x00001c12ff157984 */ /* 0x000e620008000800 */
[----:B------:R-:W-:-:S05]  /*11890*/  IMAD.U32 R20, RZ, RZ, UR18 ;  /* 0x00000012ff147e24 */ /* 0x000fca000f8e00ff */
[----:B------:R-:W-:Y:S02]  /*118a0*/  SHF.R.U64 R20, R20, 0x4, RZ ;  /* 0x0000000414147819 */ /* 0x000fe400000012ff */
[----:B-1----:R-:W-:-:S05]  /*118b0*/  LOP3.LUT R21, R21, 0xf00, RZ, 0xb8, !PT ;  /* 0x00000f0015157812 */ /* 0x002fca00078eb8ff */
[----:B------:R-:W-:Y:S04]  /*118c0*/  STS.64 [UR18+0x18], R20 ;  /* 0x00001814ff007988 */ /* 0x000fe80008000a12 */
[----:B------:R-:W1:Y:S01]  /*118d0*/  LDS R24, [UR18+0x1c] ;  /* 0x00001c12ff187984 */ /* 0x000e620008000800 */
[----:B------:R-:W-:Y:S02]  /*118e0*/  SHF.R.U64 R9, R8, 0x4, R25 ;  /* 0x0000000408097819 */ /* 0x000fe40000001219 */
[----:B------:R-:W-:Y:S02]  /*118f0*/  CS2R R14, SRZ ;  /* 0x00000000000e7805 */ /* 0x000fe4000001ff00 */
[----:B-----5:R-:W-:Y:S01]  /*11900*/  IADD3 R12, R11, -0x1, RZ ;  /* 0xffffffff0b0c7810 */ /* 0x020fe20007ffe0ff */
[----:B------:R-:W-:Y:S01]  /*11910*/  VIADD R13, R18, 0xffffffff ;  /* 0xffffffff120d7836 */ /* 0x000fe20000000000 */
[----:B------:R-:W-:Y:S04]  /*11920*/  STS [UR18+0x10], R20 ;  /* 0x00001014ff007988 */ /* 0x000fe80008000812 */
[----:B------:R-:W-:Y:S04]  /*11930*/  STS [UR18+0x14], R20 ;  /* 0x00001414ff007988 */ /* 0x000fe80008000812 */
[----:B------:R-:W-:Y:S04]  /*11940*/  STS.128 [UR18+0x20], R12 ;  /* 0x0000200cff007988 */ /* 0x000fe80008000c12 */
[----:B------:R-:W-:Y:S04]  /*11950*/  STS [UR18+0xc], R9 ;  /* 0x00000c09ff007988 */ /* 0x000fe80008000812 */
[----:B------:R-:W-:Y:S01]  /*11960*/  STS [UR18+0x30], RZ ;  /* 0x000030ffff007988 */ /* 0x000fe20008000812 */
[----:B-1----:R-:W-:-:S05]  /*11970*/  LOP3.LUT R3, R24, 0xf000, RZ, 0xb8, !PT ;  /* 0x0000f00018037812 */ /* 0x002fca00078eb8ff */
[----:B------:R-:W-:Y:S04]  /*11980*/  STS [UR18+0x1c], R3 ;  /* 0x00001c03ff007988 */ /* 0x000fe80008000812 */
[----:B------:R-:W1:Y:S01]  /*11990*/  LDS R8, [UR19+0x1c] ;  /* 0x00001c13ff087984 */ /* 0x000e620008000800 */
[----:B------:R-:W-:-:S04]  /*119a0*/  LOP3.LUT R21, R5, 0x1fffffff, RZ, 0xc0, !PT ;  /* 0x1fffffff05157812 */ /* 0x000fc800078ec0ff */
[----:B------:R-:W-:-:S04]  /*119b0*/  SHF.R.U32.HI R5, RZ, 0x4, R21 ;  /* 0x00000004ff057819 */ /* 0x000fc80000011615 */
[----:B-1----:R-:W-:-:S05]  /*119c0*/  LOP3.LUT R8, R8, 0xf, R5, 0xb8, !PT ;  /* 0x0000000f08087812 */ /* 0x002fca00078eb805 */
[----:B------:R-:W-:Y:S04]  /*119d0*/  STS [UR19+0x1c], R8 ;  /* 0x00001c08ff007988 */ /* 0x000fe80008000813 */
[----:B------:R-:W1:Y:S02]  /*119e0*/  LDS R5, [UR19+0x1c] ;  /* 0x00001c13ff057984 */ /* 0x000e640008000800 */
[----:B-1----:R-:W-:-:S05]  /*119f0*/  LOP3.LUT R5, R5, 0xf0, RZ, 0xb8, !PT ;  /* 0x000000f005057812 */ /* 0x002fca00078eb8ff */
[----:B------:R-:W-:Y:S04]  /*11a00*/  STS [UR19+0x1c], R5 ;  /* 0x00001c05ff007988 */ /* 0x000fe80008000813 */
[----:B------:R-:W1:Y:S01]  /*11a10*/  LDS R9, [UR19+0x1c] ;  /* 0x00001c13ff097984 */ /* 0x000e620008000800 */
[----:B------:R-:W-:-:S04]  /*11a20*/  MOV R24, UR19 ;  /* 0x0000001300187c02 */ /* 0x000fc80008000f00 */
[----:B------:R-:W-:Y:S02]  /*11a30*/  SHF.R.U64 R24, R24, 0x4, RZ ;  /* 0x0000000418187819 */ /* 0x000fe400000012ff */
[----:B-1----:R-:W-:-:S05]  /*11a40*/  LOP3.LUT R25, R9, 0xf00, RZ, 0xb8, !PT ;  /* 0x00000f0009197812 */ /* 0x002fca00078eb8ff */
[----:B------:R-:W-:Y:S04]  /*11a50*/  STS.64 [UR19+0x18], R24 ;  /* 0x00001818ff007988 */ /* 0x000fe80008000a13 */
[----:B------:R-:W1:Y:S01]  /*11a60*/  LDS R3, [UR19+0x1c] ;  /* 0x00001c13ff037984 */ /* 0x000e620008000800 */
[----:B------:R-:W-:Y:S01]  /*11a70*/  VIADD R13, R2, 0xffffffff ;  /* 0xffffffff020d7836 */ /* 0x000fe20000000000 */
[----:B------:R-:W-:Y:S02]  /*11a80*/  SHF.R.U64 R4, R4, 0x4, R21 ;  /* 0x0000000404047819 */ /* 0x000fe40000001215 */
[----:B------:R2:W-:Y:S04]  /*11a90*/  STS [UR19+0x10], R24 ;  /* 0x00001018ff007988 */ /* 0x0005e80008000813 */
[----:B------:R2:W-:Y:S04]  /*11aa0*/  STS.128 [UR19+0x20], R12 ;  /* 0x0000200cff007988 */ /* 0x0005e80008000c13 */
[----:B------:R2:W-:Y:S04]  /*11ab0*/  STS [UR19+0xc], R4 ;  /* 0x00000c04ff007988 */ /* 0x0005e80008000813 */
[----:B------:R2:W-:Y:S04]  /*11ac0*/  STS [UR19+0x14], R24 ;  /* 0x00001418ff007988 */ /* 0x0005e80008000813 */
[----:B------:R-:W-:Y:S01]  /*11ad0*/  STS [UR19+0x30], RZ ;  /* 0x000030ffff007988 */ /* 0x000fe20008000813 */
[----:B-1----:R-:W-:-:S05]  /*11ae0*/  LOP3.LUT R2, R3, 0xf000, RZ, 0xb8, !PT ;  /* 0x0000f00003027812 */ /* 0x002fca00078eb8ff */
[----:B------:R2:W-:Y:S02]  /*11af0*/  STS [UR19+0x1c], R2 ;  /* 0x00001c02ff007988 */ /* 0x0005e40008000813 */
.L_x_310:
[----:B------:R-:W-:Y:S05]  /*11b00*/  BSYNC B1 ;  /* 0x0000000000017941 */ /* 0x000fea0003800000 */
.L_x_309:
[----:B------:R-:W-:-:S03]  /*11b10*/  UMOV UR4, 0xffffffff ;  /* 0xffffffff00047882 */ /* 0x000fc60000000000 */
[----:B------:R-:W-:Y:S05]  /*11b20*/  BRA.DIV UR4, `(.L_x_311) ;  /* 0x0000003e042c7947 */ /* 0x000fea000b800000 */
[----:B------:R-:W-:Y:S01]  /*11b30*/  ELECT P6, URZ, PT ;  /* 0x00000000003f782f */ /* 0x000fe200038c0000 */
[----:B------:R-:W-:-:S12]  /*11b40*/  NOP ;  /* 0x0000000000007918 */ /* 0x000fd80000000000 */
.L_x_418:
[----:B-12---:R-:W1:Y:S02]  /*11b50*/  S2R R2, SR_LANEID ;  /* 0x0000000000027919 */ /* 0x006e640000000000 */
[----:B-1----:R-:W-:-:S04]  /*11b60*/  SHF.L.U32 R8, R2, 0x2, RZ ;  /* 0x0000000202087819 */ /* 0x002fc800000006ff */
[C---:B------:R-:W-:Y:S01]  /*11b70*/  IADD3 R4, P0, R8.reuse, UR12, RZ ;  /* 0x0000000c08047c10 */ /* 0x040fe2000ff1e0ff */
[----:B------:R1:W2:Y:S01]  /*11b80*/  LDS R9, [R8+UR18] ;  /* 0x0000001208097984 */ /* 0x0002a20008000800 */
[----:B------:R-:W-:-:S03]  /*11b90*/  IADD3 R2, P4, R8, UR14, RZ ;  /* 0x0000000e08027c10 */ /* 0x000fc6000ff9e0ff */
[----:B------:R1:W3:Y:S01]  /*11ba0*/  LDS R13, [R8+UR18+0x80] ;  /* 0x00008012080d7984 */ /* 0x0002e20008000800 */
[----:B------:R-:W-:Y:S09]  /*11bb0*/  @!P6 BRA `(.L_x_312) ;  /* 0x000000000008e947 */ /* 0x000ff20003800000 */
[----:B------:R0:W-:Y:S01]  /*11bc0*/  UTMACMDFLUSH ;  /* 0x00000000000079b7 */ /* 0x0001e20000000000 */
[----:B------:R-:W-:-:S04]  /*11bd0*/  DEPBAR.LE SB0, 0x0 ;  /* 0x000080000000791a */ /* 0x000fc80000000000 */
.L_x_312:
[----:B------:R-:W-:Y:S01]  /*11be0*/  IMAD.X R5, RZ, RZ, UR13, P0 ;  /* 0x0000000dff057e24 */ /* 0x000fe200080e06ff */
[----:B------:R-:W-:Y:S01]  /*11bf0*/  IADD3.X R3, RZ, UR15, RZ, P4, !PT ;  /* 0x0000000fff037c10 */ /* 0x000fe2000a7fe4ff */
[----:B------:R-:W-:Y:S05]  /*11c00*/  WARPSYNC.ALL ;  /* 0x0000000000007948 */ /* 0x000fea0003800000 */
[----:B--2---:R2:W5:Y:S04]  /*11c10*/  ATOMG.E.EXCH.STRONG.GPU PT, RZ, [R4], R9 ;  /* 0x0000000904ff73a8 */ /* 0x00456800041ee100 */
[----:B---3--:R2:W5:Y:S01]  /*11c20*/  ATOMG.E.EXCH.STRONG.GPU PT, RZ, [R2], R13 ;  /* 0x0000000d02ff73a8 */ /* 0x00856200041ee100 */
[----:B------:R-:W-:-:S07]  /*11c30*/  IMAD.MOV.U32 R18, RZ, RZ, R6 ;  /* 0x000000ffff127224 */ /* 0x000fce00078e0006 */
.L_x_307:
[----:B------:R-:W-:Y:S02]  /*11c40*/  ISETP.NE.AND P4, PT, R7, RZ, PT ;  /* 0x000000ff0700720c */ /* 0x000fe40003f85270 */
[----:B------:R-:W-:Y:S02]  /*11c50*/  IADD3 R22, R22, 0x1, RZ ;  /* 0x0000000116167810 */ /* 0x000fe40007ffe0ff */
[----:B--2---:R-:W-:Y:S02]  /*11c60*/  SEL R3, RZ, 0x1, !P3 ;  /* 0x00000001ff037807 */ /* 0x004fe40005800000 */
[----:B------:R-:W-:-:S04]  /*11c70*/  ISETP.NE.AND P0, PT, R22, 0x8, PT ;  /* 0x000000081600780c */ /* 0x000fc80003f05270 */
[----:B-1----:R-:W-:Y:S02]  /*11c80*/  SEL R2, RZ, 0x1, P0 ;  /* 0x00000001ff027807 */ /* 0x002fe40000000000 */
[----:B------:R-:W-:Y:S02]  /*11c90*/  SEL R22, R22, RZ, P0 ;  /* 0x000000ff16167207 */ /* 0x000fe40000000000 */
[----:B------:R-:W-:Y:S02]  /*11ca0*/  LOP3.LUT R19, R19, R2, RZ, 0x3c, !PT ;  /* 0x0000000213137212 */ /* 0x000fe400078e3cff */
[----:B------:R-:W-:Y:S01]  /*11cb0*/  PRMT R2, RZ, 0x7610, R2 ;  /* 0x00007610ff027816 */ /* 0x000fe20000000002 */
[----:B------:R-:W-:Y:S06]  /*11cc0*/  @P4 BRA `(.L_x_313) ;  /* 0xfffffff000a04947 */ /* 0x000fec000383ffff */
[----:B------:R-:W-:Y:S05]  /*11cd0*/  BSYNC B0 ;  /* 0x0000000000007941 */ /* 0x000fea0003800000 */
.L_x_293:
[----:B------:R-:W-:-:S03]  /*11ce0*/  UMOV UR4, 0xffffffff ;  /* 0xffffffff00047882 */ /* 0x000fc60000000000 */
[----:B------:R-:W-:Y:S05]  /*11cf0*/  BRA.DIV UR4, `(.L_x_314) ;  /* 0x0000003a04e87947 */ /* 0x000fea000b800000 */
[----:B-----5:R-:W-:-:S13]  /*11d00*/  ELECT P6, URZ, PT ;  /* 0x00000000003f782f */ /* 0x020fda00038c0000 */
.L_x_421:
[----:B------:R-:W-:Y:S04]  /*11d10*/  BSSY B0, `(.L_x_315) ;  /* 0x000004e000007945 */ /* 0x000fe80003800000 */
[----:B------:R-:W-:Y:S05]  /*11d20*/  @!P6 BRA `(.L_x_316) ;  /* 0x000000040030e947 */ /* 0x000fea0003800000 */
[----:B------:R-:W-:-:S04]  /*11d30*/  ULOP3.LUT UR4, UR40, 0x2, URZ, 0xfc, !UPT ;  /* 0x0000000228047892 */ /* 0x000fc8000f8efc3f */
[----:B------:R-:W-:-:S06]  /*11d40*/  UISETP.NE.AND UP0, UPT, UR4, 0x3, UPT ;  /* 0x000000030400788c */ /* 0x000fcc000bf05270 */
[----:B------:R-:W-:-:S13]  /*11d50*/  PLOP3.LUT P0, PT, PT, PT, UP0, 0x80, 0x0 ;  /* 0x000000000000781c */ /* 0x000fda0003f0f008 */
[----:B------:R-:W-:Y:S05]  /*11d60*/  @!P0 BRA `(.L_x_317) ;  /* 0x0000000000048947 */ /* 0x000fea0003800000 */
[----:B------:R-:W-:Y:S01]  /*11d70*/  BPT.TRAP 0x1 ;  /* 0x000000040000795c */ /* 0x000fe20000300000 */
.L_x_317:
[----:B------:R-:W-:Y:S01]  /*11d80*/  IMAD.U32 R3, RZ, RZ, UR16 ;  /* 0x00000010ff037e24 */ /* 0x000fe2000f8e00ff */
[----:B------:R-:W-:-:S04]  /*11d90*/  SHF.L.U32 R2, R0, 0x1f, RZ ;  /* 0x0000001f00027819 */ /* 0x000fc800000006ff */
[----:B------:R-:W-:-:S05]  /*11da0*/  IADD3 R3, R3, 0x344c0, RZ ;  /* 0x000344c003037810 */ /* 0x000fca0007ffe0ff */
[C---:B------:R-:W-:Y:S01]  /*11db0*/  IMAD R7, R10.reuse, 0x8, R3 ;  /* 0x000000080a077824 */ /* 0x040fe200078e0203 */
[----:B------:R-:W-:-:S03]  /*11dc0*/  IADD3 R10, R10, 0x1, RZ ;  /* 0x000000010a0a7810 */ /* 0x000fc60007ffe0ff */
[----:B------:R-:W1:Y:S01]  /*11dd0*/  SYNCS.PHASECHK.TRANS64.TRYWAIT P0, [R7+URZ], R2 ;  /* 0x00000002070075a7 */ /* 0x000e62000800017f */
[----:B------:R-:W-:-:S04]  /*11de0*/  ISETP.NE.AND P1, PT, R10, 0x8, PT ;  /* 0x000000080a00780c */ /* 0x000fc80003f25270 */
[----:B------:R-:W-:Y:S02]  /*11df0*/  SEL R5, RZ, 0x1, P1 ;  /* 0x00000001ff057807 */ /* 0x000fe40000800000 */
[----:B------:R-:W-:Y:S02]  /*11e00*/  SEL R10, R10, RZ, P1 ;  /* 0x000000ff0a0a7207 */ /* 0x000fe40000800000 */
[----:B------:R-:W-:-:S03]  /*11e10*/  LOP3.LUT R5, R0, R5, RZ, 0x3c, !PT ;  /* 0x0000000500057212 */ /* 0x000fc600078e3cff */
[----:B------:R-:W-:Y:S01]  /*11e20*/  IMAD R9, R10, 0x8, R3 ;  /* 0x000000080a097824 */ /* 0x000fe200078e0203 */
[----:B------:R-:W-:Y:S01]  /*11e30*/  SHF.L.U32 R4, R5, 0x1f, RZ ;  /* 0x0000001f05047819 */ /* 0x000fe200000006ff */
[----:B-1----:R-:W-:Y:S06]  /*11e40*/  @!P0 BRA `(.L_x_318) ;  /* 0x0000003800b48947 */ /* 0x002fec0003800000 */
.L_x_422:
[----:B------:R-:W2:Y:S01]  /*11e50*/  SYNCS.PHASECHK.TRANS64.TRYWAIT P0, [R9+URZ], R4 ;  /* 0x00000004090075a7 */ /* 0x000ea2000800017f */
[----:B------:R-:W-:-:S04]  /*11e60*/  IADD3 R0, R10, 0x1, RZ ;  /* 0x000000010a007810 */ /* 0x000fc80007ffe0ff */
[----:B------:R-:W-:-:S04]  /*11e70*/  ISETP.NE.AND P1, PT, R0, 0x8, PT ;  /* 0x000000080000780c */ /* 0x000fc80003f25270 */
[----:B-1----:R-:W-:Y:S02]  /*11e80*/  SEL R2, RZ, 0x1, P1 ;  /* 0x00000001ff027807 */ /* 0x002fe40000800000 */
[----:B------:R-:W-:Y:S02]  /*11e90*/  SEL R0, R0, RZ, P1 ;  /* 0x000000ff00007207 */ /* 0x000fe40000800000 */
[----:B------:R-:W-:-:S03]  /*11ea0*/  LOP3.LUT R7, R5, R2, RZ, 0x3c, !PT ;  /* 0x0000000205077212 */ /* 0x000fc600078e3cff */
[----:B------:R-:W-:Y:S01]  /*11eb0*/  IMAD R6, R0, 0x8, R3 ;  /* 0x0000000800067824 */ /* 0x000fe200078e0203 */
[----:B------:R-:W-:Y:S01]  /*11ec0*/  SHF.L.U32 R5, R7, 0x1f, RZ ;  /* 0x0000001f07057819 */ /* 0x000fe200000006ff */
[----:B--2---:R-:W-:Y:S06]  /*11ed0*/  @!P0 BRA `(.L_x_319) ;  /* 0x0000003800a48947 */ /* 0x004fec0003800000 */
.L_x_423:
[----:B------:R-:W2:Y:S01]  /*11ee0*/  SYNCS.PHASECHK.TRANS64.TRYWAIT P0, [R6+URZ], R5 ;  /* 0x00000005060075a7 */ /* 0x000ea2000800017f */
[----:B------:R-:W-:-:S04]  /*11ef0*/  IADD3 R0, R0, 0x1, RZ ;  /* 0x0000000100007810 */ /* 0x000fc80007ffe0ff */
[----:B------:R-:W-:-:S04]  /*11f00*/  ISETP.NE.AND P1, PT, R0, 0x8, PT ;  /* 0x000000080000780c */ /* 0x000fc80003f25270 */
[----:B------:R-:W-:Y:S02]  /*11f10*/  SEL R2, RZ, 0x1, P1 ;  /* 0x00000001ff027807 */ /* 0x000fe40000800000 */
[----:B------:R-:W-:Y:S02]  /*11f20*/  SEL R0, R0, RZ, P1 ;  /* 0x000000ff00007207 */ /* 0x000fe40000800000 */
[----:B------:R-:W-:-:S03]  /*11f30*/  LOP3.LUT R7, R7, R2, RZ, 0x3c, !PT ;  /* 0x0000000207077212 */ /* 0x000fc600078e3cff */
[----:B-1----:R-:W-:Y:S01]  /*11f40*/  IMAD R9, R0, 0x8, R3 ;  /* 0x0000000800097824 */ /* 0x002fe200078e0203 */
[----:B------:R-:W-:Y:S01]  /*11f50*/  SHF.L.U32 R4, R7, 0x1f, RZ ;  /* 0x0000001f07047819 */ /* 0x000fe200000006ff */
[----:B--2---:R-:W-:Y:S06]  /*11f60*/  @!P0 BRA `(.L_x_320) ;  /* 0x0000003800948947 */ /* 0x004fec0003800000 */
.L_x_424:
        /* <DEDUP_REMOVED lines=9> */
.L_x_425:
        /* <DEDUP_REMOVED lines=9> */
.L_x_426:
        /* <DEDUP_REMOVED lines=9> */
.L_x_427:
[----:B------:R-:W2:Y:S01]  /*12120*/  SYNCS.PHASECHK.TRANS64.TRYWAIT P0, [R6+URZ], R5 ;  /* 0x00000005060075a7 */ /* 0x000ea2000800017f */
[----:B------:R-:W-:-:S04]  /*12130*/  IADD3 R0, R0, 0x1, RZ ;  /* 0x0000000100007810 */ /* 0x000fc80007ffe0ff */
[----:B------:R-:W-:-:S04]  /*12140*/  ISETP.NE.AND P1, PT, R0, 0x8, PT ;  /* 0x000000080000780c */ /* 0x000fc80003f25270 */
[----:B------:R-:W-:Y:S02]  /*12150*/  SEL R2, RZ, 0x1, P1 ;  /* 0x00000001ff027807 */ /* 0x000fe40000800000 */
[----:B------:R-:W-:Y:S02]  /*12160*/  SEL R0, R0, RZ, P1 ;  /* 0x000000ff00007207 */ /* 0x000fe40000800000 */
[----:B------:R-:W-:Y:S01]  /*12170*/  LOP3.LUT R2, R7, R2, RZ, 0x3c, !PT ;  /* 0x0000000207027212 */ /* 0x000fe200078e3cff */
[----:B--2---:R-:W-:Y:S06]  /*12180*/  @!P0 BRA `(.L_x_324) ;  /* 0x00000038005c8947 */ /* 0x004fec0003800000 */
.L_x_428:
[----:B------:R-:W-:Y:S01]  /*12190*/  IMAD R3, R0, 0x8, R3 ;  /* 0x0000000800037824 */ /* 0x000fe200078e0203 */
[----:B------:R-:W-:-:S07]  /*121a0*/  SHF.L.U32 R0, R2, 0x1f, RZ ;  /* 0x0000001f02007819 */ /* 0x000fce00000006ff */
.L_x_325:
[----:B---3--:R3:W4:Y:S02]  /*121b0*/  SYNCS.PHASECHK.TRANS64.TRYWAIT P0, [R3+URZ], R0 ;  /* 0x00000000030075a7 */ /* 0x008724000800017f */
[----:B----4-:R-:W-:Y:S05]  /*121c0*/  @!P0 NANOSLEEP.SYNCS 0x989680 ;  /* 0x009896800000895d */ /* 0x010fea0003900000 */
[----:B------:R-:W4:Y:S02]  /*121d0*/  @!P0 SYNCS.PHASECHK.TRANS64 P0, [R3+URZ], R0 ;  /* 0x00000000030085a7 */ /* 0x000f24000800007f */
[----:B----4-:R-:W-:Y:S05]  /*121e0*/  @!P0 BRA `(.L_x_325) ;  /* 0xfffffffc00f08947 */ /* 0x010fea000383ffff */
.L_x_316:
[----:B------:R-:W-:Y:S05]  /*121f0*/  BSYNC B0 ;  /* 0x0000000000007941 */ /* 0x000fea0003800000 */
.L_x_315:
[----:B------:R-:W-:Y:S05]  /*12200*/  EXIT ;  /* 0x000000000000794d */ /* 0x000fea0003800000 */
.L_x_158:
[----:B------:R-:W-:Y:S01]  /*12210*/  PLOP3.LUT P1, PT, PT, PT, UP3, 0x80, 0x0 ;  /* 0x000000000000781c */ /* 0x000fe20003f2f038 */
[----:B------:R-:W-:Y:S01]  /*12220*/  ULDC UR20, c[0x0][0x10] ;  /* 0x0000040000147ab9 */ /* 0x000fe20000000800 */
[----:B------:R-:W-:Y:S01]  /*12230*/  ULDC UR22, c[0x0][0x904] ;  /* 0x0002410000167ab9 */ /* 0x000fe20000000800 */
[----:B------:R-:W-:Y:S01]  /*12240*/  UMOV UR19, 0xffffffff ;  /* 0xffffffff00137882 */ /* 0x000fe20000000000 */
[----:B------:R-:W-:Y:S01]  /*12250*/  ULDC.64 UR12, c[0x0][0x8c8] ;  /* 0x00023200000c7ab9 */ /* 0x000fe20000000a00 */
[----:B------:R-:W-:Y:S01]  /*12260*/  UIMAD.WIDE.U32 UR20, UR60, UR20, URZ ;  /* 0x000000143c1472a5 */ /* 0x000fe2000f8e003f */
[----:B------:R-:W-:Y:S01]  /*12270*/  MOV R14, 0x1 ;  /* 0x00000001000e7802 */ /* 0x000fe20000000f00 */
[----:B------:R-:W-:Y:S01]  /*12280*/  ULDC.64 UR14, c[0x0][0x8e0] ;  /* 0x00023800000e7ab9 */ /* 0x000fe20000000a00 */
[----:B------:R-:W-:Y:S01]  /*12290*/  USHF.L.U32 UR23, UR19, UR22, URZ ;  /* 0x0000001613177299 */ /* 0x000fe2000800063f */
[----:B------:R-:W-:Y:S01]  /*122a0*/  IMAD.MOV.U32 R13, RZ, RZ, RZ ;  /* 0x000000ffff0d7224 */ /* 0x000fe200078e00ff */
[----:B------:R-:W-:Y:S01]  /*122b0*/  UIADD3 UR11, UP1, UR12, -0x1, URZ ;  /* 0xffffffff0c0b7890 */ /* 0x000fe2000ff3e03f */
[----:B------:R-:W-:-:S02]  /*122c0*/  ULDC UR19, c[0x0][0x14] ;  /* 0x0000050000137ab9 */ /* 0x000fc40000000800 */
[----:B------:R-:W1:Y:S01]  /*122d0*/  @P1 S2R R2, SR_CTAID.Y ;  /* 0x0000000000021919 */ /* 0x000e620000002600 */
[----:B------:R-:W-:Y:S02]  /*122e0*/  UIADD3 UR12, UP2, UR14, -0x1, URZ ;  /* 0xffffffff0e0c7890 */ /* 0x000fe4000ff5e03f */
[----:B------:R-:W-:Y:S02]  /*122f0*/  UIMAD.WIDE.U32 UR28, UR20, UR19, URZ ;  /* 0x00000013141c72a5 */ /* 0x000fe4000f8e003f */
[----:B------:R-:W-:Y:S01]  /*12300*/  UIMAD UR21, UR21, UR19, URZ ;  /* 0x00000013151572a4 */ /* 0x000fe2000f8e023f */
[----:B------:R-:W-:Y:S01]  /*12310*/  ULDC UR18, c[0x0][0x8a8] ;  /* 0x00022a0000127ab9 */ /* 0x000fe20000000800 */
[----:B------:R-:W-:Y:S01]  /*12320*/  UMOV UR24, 0x1 ;  /* 0x0000000100187882 */ /* 0x000fe20000000000 */
[----:B------:R-:W-:Y:S02]  /*12330*/  UIADD3.X UR14, UR15, -0x1, URZ, UP2, !UPT ;  /* 0xffffffff0f0e7890 */ /* 0x000fe400097fe43f */
[----:B------:R-:W-:-:S02]  /*12340*/  UIADD3.X UR13, UR13, -0x1, URZ, UP1, !UPT ;  /* 0xffffffff0d0d7890 */ /* 0x000fc40008ffe43f */
[----:B------:R-:W-:Y:S02]  /*12350*/  ULOP3.LUT UR15, UR59, 0x2, URZ, 0xfc, !UPT ;  /* 0x000000023b0f7892 */ /* 0x000fe4000f8efc3f */
[----:B------:R-:W-:Y:S02]  /*12360*/  UIADD3 UR16, UR9, -0x1, URZ ;  /* 0xffffffff09107890 */ /* 0x000fe4000fffe03f */
[----:B------:R-:W-:Y:S02]  /*12370*/  UIADD3 UR17, UR10, -0x1, URZ ;  /* 0xffffffff0a117890 */ /* 0x000fe4000fffe03f */
[----:B------:R-:W-:Y:S02]  /*12380*/  UIADD3 UR18, UR18, -0x1, URZ ;  /* 0xffffffff12127890 */ /* 0x000fe4000fffe03f */
[----:B------:R-:W-:Y:S02]  /*12390*/  USHF.L.U32 UR19, UR24, UR22, URZ ;  /* 0x0000001618137299 */ /* 0x000fe4000800063f */
[----:B------:R-:W-:-:S02]  /*123a0*/  ULOP3.LUT UR20, URZ, UR23, URZ, 0x33, !UPT ;  /* 0x000000173f147292 */ /* 0x000fc4000f8e333f */
[----:B------:R-:W-:Y:S01]  /*123b0*/  UIADD3 UR21, UR29, UR21, URZ ;  /* 0x000000151d157290 */ /* 0x000fe2000fffe03f */
[----:B-1----:R-:W-:-:S15]  /*123c0*/  @P1 R2UR UR57, R2 ;  /* 0x00000000023912ca */ /* 0x002fde00000e0000 */
.L_x_346:
[----:B------:R-:W1:Y:S01]  /*123d0*/  LDC.64 R2, c[0x0][0x8f8] ;  /* 0x00023e00ff027b82 */ /* 0x000e620000000a00 */
[----:B------:R-:W-:Y:S01]  /*123e0*/  UIADD3 UR8, UP1, UR8, UR28, URZ ;  /* 0x0000001c08087290 */ /* 0x000fe2000ff3e03f */
[----:B------:R-:W-:Y:S01]  /*123f0*/  ISETP.NE.AND P2, PT, R15, RZ, PT ;  /* 0x000000ff0f00720c */ /* 0x000fe20003f45270 */
[----:B------:R-:W-:Y:S01]  /*12400*/  UMOV UR22, 0xffffffff ;  /* 0xffffffff00167882 */ /* 0x000fe20000000000 */
[----:B------:R-:W-:Y:S01]  /*12410*/  UMOV UR23, 0xffffffff ;  /* 0xffffffff00177882 */ /* 0x000fe20000000000 */
[----:B------:R-:W-:Y:S01]  /*12420*/  UIADD3.X UR7, UR7, UR21, URZ, UP1, !UPT ;  /* 0x0000001507077290 */ /* 0x000fe20008ffe43f */
[----:B------:R-:W-:Y:S01]  /*12430*/  IMAD.MOV.U32 R19, RZ, RZ, RZ ;  /* 0x000000ffff137224 */ /* 0x000fe200078e00ff */
[----:B------:R-:W-:Y:S01]  /*12440*/  UMOV UR24, 0xffffffff ;  /* 0xffffffff00187882 */ /* 0x000fe20000000000 */
[----:B-1----:R-:W-:-:S03]  /*12450*/  ISETP.LE.U32.AND P1, PT, R2, UR8, PT ;  /* 0x0000000802007c0c */ /* 0x002fc6000bf23070 */
[----:B------:R-:W-:-:S04]  /*12460*/  MOV R2, UR7 ;  /* 0x0000000700027c02 */ /* 0x000fc80008000f00 */
[----:B------:R-:W-:-:S13]  /*12470*/  ISETP.GE.U32.AND.EX P1, PT, R2, R3, PT, P1 ;  /* 0x000000030200720c */ /* 0x000fda0003f26110 */
[----:B---345:R-:W-:Y:S05]  /*12480*/  @P2 BRA P1, `(.L_x_326) ;  /* 0x0000001800442947 */ /* 0x038fea0000800000 */
[----:B------:R-:W-:-:S04]  /*12490*/  IADD3 R2, P2, R6, UR5, RZ ;  /* 0x0000000506027c10 */ /* 0x000fc8000ff5e0ff */
[----:B------:R-:W-:Y:S02]  /*124a0*/  ISETP.GT.U32.AND P1, PT, R2, UR8, PT ;  /* 0x0000000802007c0c */ /* 0x000fe4000bf24070 */
[----:B------:R-:W-:-:S04]  /*124b0*/  IADD3.X R2, R7, UR6, RZ, P2, !PT ;  /* 0x0000000607027c10 */ /* 0x000fc800097fe4ff */
[----:B------:R-:W-:-:S13]  /*124c0*/  ISETP.GT.U32.AND.EX P1, PT, R2, UR7, PT, P1 ;  /* 0x0000000702007c0c */ /* 0x000fda000bf24110 */
[----:B------:R-:W-:Y:S05]  /*124d0*/  @P1 BRA `(.L_x_327) ;  /* 0x0000001400241947 */ /* 0x000fea0003800000 */
[----:B------:R-:W-:Y:S01]  /*124e0*/  IADD3 R11, R20, UR4, RZ ;  /* 0x00000004140b7c10 */ /* 0x000fe2000fffe0ff */
[----:B------:R-:W-:Y:S01]  /*124f0*/  ULDC UR22, c[0x0][0x910] ;  /* 0x0002440000167ab9 */ /* 0x000fe20000000800 */
[----:B------:R-:W-:Y:S01]  /*12500*/  IMAD.MOV.U32 R23, RZ, RZ, R8 ;  /* 0x000000ffff177224 */ /* 0x000fe200078e0008 */
[----:B------:R-:W-:Y:S02]  /*12510*/  MOV R16, R0 ;  /* 0x0000000000107202 */ /* 0x000fe40000000f00 */
[----:B------:R-:W-:-:S05]  /*12520*/  VIADD R12, R11, 0x20 ;  /* 0x000000200b0c7836 */ /* 0x000fca0000000000 */
[----:B------:R-:W-:-:S13]  /*12530*/  ISETP.GE.AND P1, PT, R12, UR22, PT ;  /* 0x000000160c007c0c */ /* 0x000fda000bf26270 */
[----:B------:R-:W1:Y:S01]  /*12540*/  @!P1 LDC.64 R2, c[0x0][0x918] ;  /* 0x00024600ff029b82 */ /* 0x000e620000000a00 */
[----:B------:R-:W-:Y:S01]  /*12550*/  @!P1 IADD3 R7, R11, 0x20, RZ ;  /* 0x000000200b079810 */ /* 0x000fe20007ffe0ff */
[----:B------:R-:W-:Y:S01]  /*12560*/  BSSY B0, `(.L_x_328) ;  /* 0x0000064000007945 */ /* 0x000fe20003800000 */
[----:B------:R-:W-:-:S03]  /*12570*/  IMAD.MOV.U32 R6, RZ, RZ, 0x7fffffff ;  /* 0x7fffffffff067424 */ /* 0x000fc600078e00ff */
[----:B-1----:R-:W-:-:S05]  /*12580*/  @!P1 IMAD.WIDE R2, R7, 0xc, R2 ;  /* 0x0000000c07029825 */ /* 0x002fca00078e0202 */
[----:B------:R1:W5:Y:S04]  /*12590*/  @!P1 LDG.E R8, desc[UR38][R2.64] ;  /* 0x0000002602089981 */ /* 0x000368000c1e1900 */
[----:B------:R1:W5:Y:S01]  /*125a0*/  @!P1 LDG.E R0, desc[UR38][R2.64+0x4] ;  /* 0x0000042602009981 */ /* 0x000362000c1e1900 */
[----:B------:R-:W-:Y:S02]  /*125b0*/  ISETP.GE.AND P1, PT, R11, UR22, PT ;  /* 0x000000160b007c0c */ /* 0x000fe4000bf26270 */
[----:B------:R-:W-:-:S11]  /*125c0*/  MOV R7, RZ ;  /* 0x000000ff00077202 */ /* 0x000fd60000000f00 */
[----:B-1----:R-:W-:Y:S05]  /*125d0*/  @P1 BRA `(.L_x_329) ;  /* 0x0000000400701947 */ /* 0x002fea0003800000 */
[----:B------:R-:W-:Y:S01]  /*125e0*/  IABS R7, R9 ;  /* 0x0000000900077213 */ /* 0x000fe20000000000 */
[----:B------:R-:W-:Y:S01]  /*125f0*/  ULDC UR23, c[0x0][0x8f0] ;  /* 0x00023c0000177ab9 */ /* 0x000fe20000000800 */
[----:B------:R-:W-:Y:S02]  /*12600*/  IABS R6, R10 ;  /* 0x0000000a00067213 */ /* 0x000fe40000000000 */
[----:B------:R-:W1:Y:S01]  /*12610*/  I2F.RP R3, R7 ;  /* 0x0000000700037306 */ /* 0x000e620000209400 */
[----:B------:R-:W-:Y:S02]  /*12620*/  PLOP3.LUT P3, PT, PT, PT, UP0, 0x80, 0x0 ;  /* 0x000000000000781c */ /* 0x000fe40003f6f008 */
[C---:B------:R-:W-:Y:S02]  /*12630*/  IADD3 R22, P2, R16.reuse, UR12, RZ ;  /* 0x0000000c10167c10 */ /* 0x040fe4000ff5e0ff */
[C---:B------:R-:W-:Y:S02]  /*12640*/  IADD3 R21, P1, R23.reuse, UR11, RZ ;  /* 0x0000000b17157c10 */ /* 0x040fe4000ff3e0ff */
[----:B------:R-:W-:Y:S01]  /*12650*/  LEA.HI.X.SX32 R25, R16, UR14, 0x1, P2 ;  /* 0x0000000e10197c11 */ /* 0x000fe200090f0eff */
[----:B------:R-:W3:Y:S01]  /*12660*/  I2F.RP R2, R6 ;  /* 0x0000000600027306 */ /* 0x000ee20000209400 */
[----:B------:R-:W-:-:S07]  /*12670*/  LEA.HI.X.SX32 R24, R23, UR13, 0x1, P1 ;  /* 0x0000000d17187c11 */ /* 0x000fce00088f0eff */
[----:B-1----:R-:W1:Y:S08]  /*12680*/  MUFU.RCP R3, R3 ;  /* 0x0000000300037308 */ /* 0x002e700000001000 */
[----:B---3--:R-:W3:Y:S01]  /*12690*/  MUFU.RCP R2, R2 ;  /* 0x0000000200027308 */ /* 0x008ee20000001000 */
[----:B-1----:R-:W-:-:S07]  /*126a0*/  VIADD R19, R3, 0xffffffe ;  /* 0x0ffffffe03137836 */ /* 0x002fce0000000000 */
[----:B------:R-:W1:Y:S01]  /*126b0*/  F2I.FTZ.U32.TRUNC.NTZ R19, R19 ;  /* 0x0000001300137305 */ /* 0x000e62000021f000 */
[----:B---3--:R-:W-:-:S07]  /*126c0*/  IADD3 R17, R2, 0xffffffe, RZ ;  /* 0x0ffffffe02117810 */ /* 0x008fce0007ffe0ff */
[----:B------:R-:W3:Y:S01]  /*126d0*/  F2I.FTZ.U32.TRUNC.NTZ R17, R17 ;  /* 0x0000001100117305 */ /* 0x000ee2000021f000 */
[----:B-1----:R-:W-:Y:S01]  /*126e0*/  IMAD.MOV R18, RZ, RZ, -R19 ;  /* 0x000000ffff127224 */ /* 0x002fe200078e0a13 */
[----:B---3--:R-:W-:Y:S01]  /*126f0*/  IADD3 R16, RZ, -R17, RZ ;  /* 0x80000011ff107210 */ /* 0x008fe20007ffe0ff */
[----:B------:R-:W-:Y:S06]  /*12700*/  @!P3 BRA `(.L_x_330) ;  /* 0x000000000034b947 */ /* 0x000fec0003800000 */
[----:B------:R-:W-:Y:S01]  /*12710*/  ULDC UR4, c[0x0][0x8dc] ;  /* 0x0002370000047ab9 */ /* 0x000fe20000000800 */
[----:B------:R-:W-:Y:S01]  /*12720*/  ULDC.64 UR24, c[0x0][0x8d0] ;  /* 0x0002340000187ab9 */ /* 0x000fe20000000a00 */
[----:B------:R-:W-:-:S05]  /*12730*/  IADD3 R3, P1, R21, UR4, RZ ;  /* 0x0000000415037c10 */ /* 0x000fca000ff3e0ff */
[----:B------:R-:W-:-:S04]  /*12740*/  IMAD.X R21, RZ, RZ, R24, P1 ;  /* 0x000000ffff157224 */ /* 0x000fc800008e0618 */
[----:B------:R-:W-:-:S04]  /*12750*/  IMAD.WIDE.U32 R4, R21, UR24, RZ ;  /* 0x0000001815047c25 */ /* 0x000fc8000f8e00ff */
[----:B------:R-:W-:-:S04]  /*12760*/  IMAD.WIDE.U32 R4, P1, R3, UR25, R4 ;  /* 0x0000001903047c25 */ /* 0x000fc8000f820004 */
[----:B------:R-:W-:-:S04]  /*12770*/  IMAD.WIDE.U32 R2, R3, UR24, RZ ;  /* 0x0000001803027c25 */ /* 0x000fc8000f8e00ff */
[----:B------:R-:W-:Y:S01]  /*12780*/  IMAD.MOV.U32 R2, RZ, RZ, R5 ;  /* 0x000000ffff027224 */ /* 0x000fe200078e0005 */
[----:B------:R-:W-:Y:S02]  /*12790*/  IADD3 RZ, P2, R3, R4, RZ ;  /* 0x0000000403ff7210 */ /* 0x000fe40007f5e0ff */
[----:B------:R-:W-:-:S03]  /*127a0*/  IADD3.X R3, RZ, RZ, RZ, P1, !PT ;  /* 0x000000ffff037210 */ /* 0x000fc60000ffe4ff */
[----:B------:R-:W-:-:S04]  /*127b0*/  IMAD.WIDE.U32.X R2, R21, UR25, R2, P2 ;  /* 0x0000001915027c25 */ /* 0x000fc800090e0402 */
[----:B------:R-:W-:Y:S01]  /*127c0*/  IMAD.MOV.U32 R24, RZ, RZ, R3 ;  /* 0x000000ffff187224 */ /* 0x000fe200078e0003 */
[----:B------:R-:W-:-:S07]  /*127d0*/  MOV R21, R2 ;  /* 0x0000000200157202 */ /* 0x000fce0000000f00 */
.L_x_330:
[----:B------:R-:W-:Y:S05]  /*127e0*/  @!P0 BRA `(.L_x_331) ;  /* 0x0000000000348947 */ /* 0x000fea0003800000 */
[----:B------:R-:W-:Y:S01]  /*127f0*/  ULDC UR4, c[0x0][0x8f4] ;  /* 0x00023d0000047ab9 */ /* 0x000fe20000000800 */
[----:B------:R-:W-:Y:S01]  /*12800*/  ULDC.64 UR24, c[0x0][0x8e8] ;  /* 0x00023a0000187ab9 */ /* 0x000fe20000000a00 */
[----:B------:R-:W-:-:S04]  /*12810*/  IADD3 R3, P1, R22, UR4, RZ ;  /* 0x0000000416037c10 */ /* 0x000fc8000ff3e0ff */
[----:B------:R-:W-:-:S05]  /*12820*/  IADD3.X R23, RZ, R25, RZ, P1, !PT ;  /* 0x00000019ff177210 */ /* 0x000fca0000ffe4ff */
[----:B------:R-:W-:-:S04]  /*12830*/  IMAD.WIDE.U32 R4, R23, UR24, RZ ;  /* 0x0000001817047c25 */ /* 0x000fc8000f8e00ff */
[----:B------:R-:W-:-:S04]  /*12840*/  IMAD.WIDE.U32 R4, P1, R3, UR25, R4 ;  /* 0x0000001903047c25 */ /* 0x000fc8000f820004 */
[----:B------:R-:W-:Y:S01]  /*12850*/  IMAD.WIDE.U32 R2, R3, UR24, RZ ;  /* 0x0000001803027c25 */ /* 0x000fe2000f8e00ff */
[----:B------:R-:W-:-:S04]  /*12860*/  MOV R2, R5 ;  /* 0x0000000500027202 */ /* 0x000fc80000000f00 */
[----:B------:R-:W-:Y:S01]  /*12870*/  IADD3 RZ, P2, R3, R4, RZ ;  /* 0x0000000403ff7210 */ /* 0x000fe20007f5e0ff */
[----:B------:R-:W-:-:S04]  /*12880*/  IMAD.X R3, RZ, RZ, RZ, P1 ;  /* 0x000000ffff037224 */ /* 0x000fc800008e06ff */
[----:B------:R-:W-:-:S04]  /*12890*/  IMAD.WIDE.U32.X R2, R23, UR25, R2, P2 ;  /* 0x0000001917027c25 */ /* 0x000fc800090e0402 */
[----:B------:R-:W-:Y:S01]  /*128a0*/  IMAD.MOV.U32 R22, RZ, RZ, R2 ;  /* 0x000000ffff167224 */ /* 0x000fe200078e0002 */
[----:B------:R-:W-:-:S07]  /*128b0*/  MOV R25, R3 ;  /* 0x0000000300197202 */ /* 0x000fce0000000f00 */
.L_x_331:
[----:B------:R-:W-:Y:S01]  /*128c0*/  MOV R3, R19 ;  /* 0x0000001300037202 */ /* 0x000fe20000000f00 */
[----:B------:R-:W-:Y:S01]  /*128d0*/  IMAD R18, R18, R7, RZ ;  /* 0x0000000712127224 */ /* 0x000fe200078e02ff */
[----:B------:R-:W-:Y:S01]  /*128e0*/  ULDC UR4, c[0x0][0x8d8] ;  /* 0x0002360000047ab9 */ /* 0x000fe20000000800 */
[----:B------:R-:W-:Y:S01]  /*128f0*/  IMAD.MOV.U32 R2, RZ, RZ, RZ ;  /* 0x000000ffff027224 */ /* 0x000fe200078e00ff */
[----:B------:R-:W-:Y:S01]  /*12900*/  SHF.R.U64 R21, R21, UR4, R24 ;  /* 0x0000000415157c19 */ /* 0x000fe20008001218 */
[----:B------:R-:W-:Y:S01]  /*12910*/  IMAD R4, R16, R6, RZ ;  /* 0x0000000610047224 */ /* 0x000fe200078e02ff */
[----:B------:R-:W-:Y:S01]  /*12920*/  SHF.R.U64 R22, R22, UR23, R25 ;  /* 0x0000001716167c19 */ /* 0x000fe20008001219 */
[----:B------:R-:W-:Y:S01]  /*12930*/  IMAD.HI.U32 R19, R19, R18, R2 ;  /* 0x0000001213137227 */ /* 0x000fe200078e0002 */
[----:B------:R-:W-:Y:S02]  /*12940*/  IABS R18, R9 ;  /* 0x0000000900127213 */ /* 0x000fe40000000000 */
[----:B------:R-:W-:Y:S01]  /*12950*/  PLOP3.LUT P5, PT, PT, PT, UP3, 0x80, 0x0 ;  /* 0x000000000000781c */ /* 0x000fe20003faf038 */
[----:B------:R-:W-:-:S02]  /*12960*/  IMAD.MOV.U32 R3, RZ, RZ, R17 ;  /* 0x000000ffff037224 */ /* 0x000fc400078e0011 */
[----:B------:R-:W-:Y:S01]  /*12970*/  VIADD R16, R21, UR16 ;  /* 0x0000001015107c36 */ /* 0x000fe20008000000 */
[----:B------:R-:W-:Y:S01]  /*12980*/  IADD3 R21, RZ, -R18, RZ ;  /* 0x80000012ff157210 */ /* 0x000fe20007ffe0ff */
[----:B------:R-:W-:Y:S01]  /*12990*/  IMAD.HI.U32 R2, R17, R4, R2 ;  /* 0x0000000411027227 */ /* 0x000fe200078e0002 */
[----:B------:R-:W-:Y:S02]  /*129a0*/  IADD3 R17, R22, UR17, RZ ;  /* 0x0000001116117c10 */ /* 0x000fe4000fffe0ff */
[----:B------:R-:W-:Y:S02]  /*129b0*/  IABS R3, R10 ;  /* 0x0000000a00037213 */ /* 0x000fe40000000000 */
[----:B------:R-:W-:Y:S02]  /*129c0*/  IABS R4, R17 ;  /* 0x0000001100047213 */ /* 0x000fe40000000000 */
[----:B------:R-:W-:Y:S01]  /*129d0*/  IABS R5, R16 ;  /* 0x0000001000057213 */ /* 0x000fe20000000000 */
[----:B------:R-:W-:-:S02]  /*129e0*/  IMAD.MOV R18, RZ, RZ, -R3 ;  /* 0x000000ffff127224 */ /* 0x000fc400078e0a03 */
[----:B------:R-:W-:-:S04]  /*129f0*/  IMAD.HI.U32 R3, R19, R4, RZ ;  /* 0x0000000413037227 */ /* 0x000fc800078e00ff */
[----:B------:R-:W-:-:S04]  /*12a00*/  IMAD.HI.U32 R2, R2, R5, RZ ;  /* 0x0000000502027227 */ /* 0x000fc800078e00ff */
[----:B------:R-:W-:Y:S02]  /*12a10*/  IMAD R4, R3, R21, R4 ;  /* 0x0000001503047224 */ /* 0x000fe400078e0204 */
[----:B------:R-:W-:-:S03]  /*12a20*/  IMAD R3, R2, R18, R5 ;  /* 0x0000001202037224 */ /* 0x000fc600078e0205 */
[----:B------:R-:W-:Y:S02]  /*12a30*/  ISETP.GT.U32.AND P2, PT, R7, R4, PT ;  /* 0x000000040700720c */ /* 0x000fe40003f44070 */
[----:B------:R-:W-:-:S11]  /*12a40*/  ISETP.GT.U32.AND P1, PT, R6, R3, PT ;  /* 0x000000030600720c */ /* 0x000fd60003f24070 */
[----:B------:R-:W-:Y:S02]  /*12a50*/  @!P2 IADD3 R4, R4, -R7, RZ ;  /* 0x800000070404a210 */ /* 0x000fe40007ffe0ff */
[----:B------:R-:W-:Y:S01]  /*12a60*/  @!P1 IMAD.IADD R3, R3, 0x1, -R6 ;  /* 0x0000000103039824 */ /* 0x000fe200078e0a06 */
[----:B------:R-:W-:Y:S02]  /*12a70*/  ISETP.GE.AND P2, PT, R17, RZ, PT ;  /* 0x000000ff1100720c */ /* 0x000fe40003f46270 */
[----:B------:R-:W-:Y:S02]  /*12a80*/  ISETP.GT.U32.AND P4, PT, R7, R4, PT ;  /* 0x000000040700720c */ /* 0x000fe40003f84070 */
[----:B------:R-:W-:Y:S02]  /*12a90*/  ISETP.GT.U32.AND P3, PT, R6, R3, PT ;  /* 0x000000030600720c */ /* 0x000fe40003f64070 */
[----:B------:R-:W-:-:S09]  /*12aa0*/  ISETP.GE.AND P1, PT, R16, RZ, PT ;  /* 0x000000ff1000720c */ /* 0x000fd20003f26270 */
[----:B------:R-:W-:Y:S02]  /*12ab0*/  @!P4 IADD3 R4, R4, -R7, RZ ;  /* 0x800000070404c210 */ /* 0x000fe40007ffe0ff */
[----:B------:R-:W-:Y:S01]  /*12ac0*/  @!P3 IMAD.IADD R3, R3, 0x1, -R6 ;  /* 0x000000010303b824 */ /* 0x000fe200078e0a06 */
[----:B------:R-:W-:Y:S02]  /*12ad0*/  ISETP.NE.AND P4, PT, RZ, UR10, PT ;  /* 0x0000000aff007c0c */ /* 0x000fe4000bf85270 */
[----:B------:R-:W-:Y:S01]  /*12ae0*/  ISETP.NE.AND P3, PT, RZ, UR9, PT ;  /* 0x00000009ff007c0c */ /* 0x000fe2000bf65270 */
[----:B------:R-:W-:Y:S01]  /*12af0*/  @!P1 IMAD.MOV R3, RZ, RZ, -R3 ;  /* 0x000000ffff039224 */ /* 0x000fe200078e0a03 */
[----:B------:R-:W-:-:S09]  /*12b00*/  @!P2 IADD3 R4, -R4, RZ, RZ ;  /* 0x000000ff0404a210 */ /* 0x000fd20007ffe1ff */
[----:B------:R-:W-:Y:S02]  /*12b10*/  @!P4 LOP3.LUT R4, RZ, UR10, RZ, 0x33, !PT ;  /* 0x0000000aff04cc12 */ /* 0x000fe4000f8e33ff */
[----:B------:R-:W-:Y:S02]  /*12b20*/  @!P3 LOP3.LUT R3, RZ, UR9, RZ, 0x33, !PT ;  /* 0x00000009ff03bc12 */ /* 0x000fe4000f8e33ff */
[----:B------:R-:W-:-:S03]  /*12b30*/  IADD3 R4, R17, -R4, RZ ;  /* 0x8000000411047210 */ /* 0x000fc60007ffe0ff */
[----:B------:R-:W-:-:S04]  /*12b40*/  IMAD.IADD R3, R16, 0x1, -R3 ;  /* 0x0000000110037824 */ /* 0x000fc800078e0a03 */
[----:B------:R-:W-:Y:S01]  /*12b50*/  IMAD R6, R3, R4, RZ ;  /* 0x0000000403067224 */ /* 0x000fe200078e02ff */
[----:B------:R-:W-:-:S04]  /*12b60*/  SEL R2, R4, R3, !P5 ;  /* 0x0000000304027207 */ /* 0x000fc80006800000 */
[----:B------:R-:W-:Y:S02]  /*12b70*/  SHF.R.S32.HI R5, RZ, 0x1f, R2 ;  /* 0x0000001fff057819 */ /* 0x000fe40000011402 */
[----:B------:R-:W-:Y:S02]  /*12b80*/  SHF.R.S32.HI R7, RZ, 0x1f, R6 ;  /* 0x0000001fff077819 */ /* 0x000fe40000011406 */
[----:B------:R-:W-:-:S07]  /*12b90*/  MOV R4, R2 ;  /* 0x0000000200047202 */ /* 0x000fce0000000f00 */
.L_x_329:
[----:B--2---:R-:W-:Y:S05]  /*12ba0*/  BSYNC B0 ;  /* 0x0000000000007941 */ /* 0x004fea0003800000 */
.L_x_328:
[----:B------:R-:W1:Y:S01]  /*12bb0*/  SHFL.UP PT, R3, R6, 0x1, RZ ;  /* 0x0420000006037989 */ /* 0x000e6200000e00ff */
[----:B------:R-:W-:-:S03]  /*12bc0*/  ISETP.NE.AND P1, PT, R20, RZ, PT ;  /* 0x000000ff1400720c */ /* 0x000fc60003f25270 */
[----:B------:R-:W2:Y:S01]  /*12bd0*/  SHFL.UP PT, R2, R7, 0x1, RZ ;  /* 0x0420000007027989 */ /* 0x000ea200000e00ff */
[----:B-1----:R-:W-:Y:S02]  /*12be0*/  SEL R3, R3, RZ, P1 ;  /* 0x000000ff03037207 */ /* 0x002fe40000800000 */
[----:B--2---:R-:W-:Y:S02]  /*12bf0*/  SEL R2, R2, RZ, P1 ;  /* 0x000000ff02027207 */ /* 0x004fe40000800000 */
[----:B------:R-:W-:-:S05]  /*12c00*/  IADD3 R18, P2, R3, R6, RZ ;  /* 0x0000000603127210 */ /* 0x000fca0007f5e0ff */
[----:B------:R-:W-:Y:S01]  /*12c10*/  IMAD.X R19, R2, 0x1, R7, P2 ;  /* 0x0000000102137824 */ /* 0x000fe200010e0607 */
[----:B------:R-:W1:Y:S01]  /*12c20*/  SHFL.UP PT, R3, R18, 0x2, RZ ;  /* 0x0440000012037989 */ /* 0x000e6200000e00ff */
[----:B------:R-:W-:-:S03]  /*12c30*/  ISETP.GE.U32.AND P2, PT, R20, 0x2, PT ;  /* 0x000000021400780c */ /* 0x000fc60003f46070 */
[----:B------:R-:W2:Y:S01]  /*12c40*/  SHFL.UP PT, R2, R19, 0x2, RZ ;  /* 0x0440000013027989 */ /* 0x000ea200000e00ff */
[----:B-1----:R-:W-:-:S04]  /*12c50*/  SEL R3, R3, RZ, P2 ;  /* 0x000000ff03037207 */ /* 0x002fc80001000000 */
[----:B------:R-:W-:Y:S02]  /*12c60*/  IADD3 R16, P3, R3, R18, RZ ;  /* 0x0000001203107210 */ /* 0x000fe40007f7e0ff */
[----:B--2---:R-:W-:-:S03]  /*12c70*/  SEL R2, R2, RZ, P2 ;  /* 0x000000ff02027207 */ /* 0x004fc60001000000 */
[----:B------:R-:W1:Y:S01]  /*12c80*/  SHFL.UP PT, R3, R16, 0x4, RZ ;  /* 0x0480000010037989 */ /* 0x000e6200000e00ff */
[----:B------:R-:W-:Y:S02]  /*12c90*/  IADD3.X R17, R2, R19, RZ, P3, !PT ;  /* 0x0000001302117210 */ /* 0x000fe40001ffe4ff */
[----:B------:R-:W-:-:S03]  /*12ca0*/  ISETP.GE.U32.AND P3, PT, R20, 0x4, PT ;  /* 0x000000041400780c */ /* 0x000fc60003f66070 */
[----:B------:R-:W2:Y:S01]  /*12cb0*/  SHFL.UP PT, R2, R17, 0x4, RZ ;  /* 0x0480000011027989 */ /* 0x000ea200000e00ff */
[----:B-1----:R-:W-:-:S04]  /*12cc0*/  SEL R3, R3, RZ, P3 ;  /* 0x000000ff03037207 */ /* 0x002fc80001800000 */
[----:B------:R-:W-:Y:S02]  /*12cd0*/  IADD3 R18, P4, R3, R16, RZ ;  /* 0x0000001003127210 */ /* 0x000fe40007f9e0ff */
[----:B--2---:R-:W-:-:S03]  /*12ce0*/  SEL R2, R2, RZ, P3 ;  /* 0x000000ff02027207 */ /* 0x004fc60001800000 */
[----:B------:R-:W1:Y:S02]  /*12cf0*/  SHFL.UP PT, R3, R18, 0x8, RZ ;  /* 0x0500000012037989 */ /* 0x000e6400000e00ff */
[----:B------:R-:W-:Y:S01]  /*12d00*/  IMAD.X R19, R2, 0x1, R17, P4 ;  /* 0x0000000102137824 */ /* 0x000fe200020e0611 */
[----:B------:R-:W-:-:S04]  /*12d10*/  ISETP.GE.U32.AND P4, PT, R20, 0x8, PT ;  /* 0x000000081400780c */ /* 0x000fc80003f86070 */
        /* <DEDUP_REMOVED lines=10> */
[----:B--2---:R-:W-:-:S05]  /*12dc0*/  SEL R2, R2, RZ, P5 ;  /* 0x000000ff02027207 */ /* 0x004fca0002800000 */
[----:B------:R-:W-:Y:S01]  /*12dd0*/  IMAD.X R18, R2, 0x1, R17, P6 ;  /* 0x0000000102127824 */ /* 0x000fe200030e0611 */
[----:B------:R-:W-:-:S04]  /*12de0*/  IADD3 R2, P6, R19, UR5, RZ ;  /* 0x0000000513027c10 */ /* 0x000fc8000ffde0ff */
[----:B------:R-:W-:Y:S02]  /*12df0*/  IADD3.X R3, R18, UR6, RZ, P6, !PT ;  /* 0x0000000612037c10 */ /* 0x000fe4000b7fe4ff */
[----:B------:R-:W-:-:S04]  /*12e00*/  ISETP.GT.U32.AND P6, PT, R2, UR8, PT ;  /* 0x0000000802007c0c */ /* 0x000fc8000bfc4070 */
[----:B------:R-:W-:-:S13]  /*12e10*/  ISETP.GT.U32.AND.EX P6, PT, R3, UR7, PT, P6 ;  /* 0x0000000703007c0c */ /* 0x000fda000bfc4160 */
[----:B------:R-:W-:-:S04]  /*12e20*/  VOTE.ANY R16, PT, P6 ;  /* 0x0000000000107806 */ /* 0x000fc800030e0100 */
[----:B------:R-:W-:-:S13]  /*12e30*/  ISETP.NE.AND P6, PT, R16, RZ, PT ;  /* 0x000000ff1000720c */ /* 0x000fda0003fc5270 */
[----:B------:R-:W-:Y:S05]  /*12e40*/  @P6 BRA `(.L_x_332) ;  /* 0x0000000800786947 */ /* 0x000fea0003800000 */
[----:B------:R-:W-:Y:S01]  /*12e50*/  MOV R19, R2 ;  /* 0x0000000200137202 */ /* 0x000fe20000000f00 */
[----:B------:R-:W-:Y:S01]  /*12e60*/  IMAD.MOV.U32 R21, RZ, RZ, R3 ;  /* 0x000000ffff157224 */ /* 0x000fe200078e0003 */
[----:B------:R-:W-:Y:S01]  /*12e70*/  ULDC UR22, c[0x0][0x910] ;  /* 0x0002440000167ab9 */ /* 0x000fe20000000800 */
[----:B------:R-:W-:Y:S01]  /*12e80*/  ULDC UR23, c[0x0][0x8f4] ;  /* 0x00023d0000177ab9 */ /* 0x000fe20000000800 */
[----:B------:R-:W-:Y:S01]  /*12e90*/  ULDC UR4, c[0x0][0x8dc] ;  /* 0x0002370000047ab9 */ /* 0x000fe20000000800 */
[----:B------:R-:W-:Y:S01]  /*12ea0*/  ULDC UR30, c[0x0][0x8d8] ;  /* 0x00023600001e7ab9 */ /* 0x000fe20000000800 */
[----:B------:R-:W-:Y:S01]  /*12eb0*/  ULDC UR31, c[0x0][0x8f0] ;  /* 0x00023c00001f7ab9 */ /* 0x000fe20000000800 */
[----:B------:R-:W-:Y:S01]  /*12ec0*/  ULDC.64 UR24, c[0x0][0x8d0] ;  /* 0x0002340000187ab9 */ /* 0x000fe20000000a00 */
[----:B------:R-:W-:-:S05]  /*12ed0*/  ULDC.64 UR26, c[0x0][0x8e8] ;  /* 0x00023a00001a7ab9 */ /* 0x000fca0000000a00 */
.L_x_337:
[----:B------:R-:W-:Y:S01]  /*12ee0*/  MOV R11, R12 ;  /* 0x0000000c000b7202 */ /* 0x000fe20000000f00 */
[----:B------:R-:W-:Y:S01]  /*12ef0*/  VIADD R12, R12, 0x20 ;  /* 0x000000200c0c7836 */ /* 0x000fe20000000000 */
[----:B-----5:R-:W-:Y:S01]  /*12f00*/  MOV R17, R0 ;  /* 0x0000000000117202 */ /* 0x020fe20000000f00 */
[----:B------:R-:W-:-:S03]  /*12f10*/  IMAD.MOV.U32 R16, RZ, RZ, R8 ;  /* 0x000000ffff107224 */ /* 0x000fc600078e0008 */
[----:B------:R-:W-:-:S13]  /*12f20*/  ISETP.GE.AND P6, PT, R12, UR22, PT ;  /* 0x000000160c007c0c */ /* 0x000fda000bfc6270 */
[----:B------:R-:W1:Y:S01]  /*12f30*/  @!P6 LDC.64 R2, c[0x0][0x918] ;  /* 0x00024600ff02eb82 */ /* 0x000e620000000a00 */
[----:B------:R-:W2:Y:S01]  /*12f40*/  SHFL.IDX PT, R21, R21, 0x1f, 0x1f ;  /* 0x03e01f0015157f89 */ /* 0x000ea200000e0000 */
[----:B------:R-:W-:-:S03]  /*12f50*/  @!P6 IADD3 R7, R11, 0x20, RZ ;  /* 0x000000200b07e810 */ /* 0x000fc60007ffe0ff */
[----:B------:R-:W3:Y:S01]  /*12f60*/  SHFL.IDX PT, R19, R19, 0x1f, 0x1f ;  /* 0x03e01f0013137f89 */ /* 0x000ee200000e0000 */
[----:B------:R-:W-:Y:S01]  /*12f70*/  BSSY B0, `(.L_x_333) ;  /* 0x0000064000007945 */ /* 0x000fe20003800000 */
[----:B-1----:R-:W-:-:S05]  /*12f80*/  @!P6 IMAD.WIDE R2, R7, 0xc, R2 ;  /* 0x0000000c0702e825 */ /* 0x002fca00078e0202 */
[----:B------:R1:W5:Y:S04]  /*12f90*/  @!P6 LDG.E R8, desc[UR38][R2.64] ;  /* 0x000000260208e981 */ /* 0x000368000c1e1900 */
[----:B------:R1:W5:Y:S01]  /*12fa0*/  @!P6 LDG.E R0, desc[UR38][R2.64+0x4] ;  /* 0x000004260200e981 */ /* 0x000362000c1e1900 */
[----:B------:R-:W-:Y:S01]  /*12fb0*/  ISETP.GE.AND P6, PT, R11, UR22, PT ;  /* 0x000000160b007c0c */ /* 0x000fe2000bfc6270 */
[----:B------:R-:W-:Y:S01]  /*12fc0*/  IMAD.MOV.U32 R6, RZ, RZ, 0x7fffffff ;  /* 0x7fffffffff067424 */ /* 0x000fe200078e00ff */
[----:B--2---:R-:W-:Y:S02]  /*12fd0*/  R2UR UR6, R21 ;  /* 0x00000000150672ca */ /* 0x004fe400000e0000 */
[----:B---3--:R-:W-:Y:S02]  /*12fe0*/  R2UR UR5, R19 ;  /* 0x00000000130572ca */ /* 0x008fe400000e0000 */
[----:B------:R-:W-:-:S07]  /*12ff0*/  MOV R7, RZ ;  /* 0x000000ff00077202 */ /* 0x000fce0000000f00 */
[----:B-1----:R-:W-:Y:S06]  /*13000*/  @P6 BRA `(.L_x_334) ;  /* 0x0000000400686947 */ /* 0x002fec0003800000 */
[----:B------:R-:W-:-:S04]  /*13010*/  IADD3 R18, P6, R16, UR11, RZ ;  /* 0x0000000b10127c10 */ /* 0x000fc8000ffde0ff */
[----:B------:R-:W-:Y:S02]  /*13020*/  LEA.HI.X.SX32 R21, R16, UR13, 0x1, P6 ;  /* 0x0000000d10157c11 */ /* 0x000fe4000b0f0eff */
[----:B------:R-:W-:Y:S02]  /*13030*/  IABS R16, R9 ;  /* 0x0000000900107213 */ /* 0x000fe40000000000 */
[C---:B------:R-:W-:Y:S02]  /*13040*/  IADD3 R22, P6, R17.reuse, UR12, RZ ;  /* 0x0000000c11167c10 */ /* 0x040fe4000ffde0ff */
[----:B------:R-:W1:Y:S02]  /*13050*/  I2F.RP R2, R16 ;  /* 0x0000001000027306 */ /* 0x000e640000209400 */
[----:B------:R-:W-:Y:S02]  /*13060*/  LEA.HI.X.SX32 R23, R17, UR14, 0x1, P6 ;  /* 0x0000000e11177c11 */ /* 0x000fe4000b0f0eff */
[----:B------:R-:W-:-:S04]  /*13070*/  PLOP3.LUT P6, PT, PT, PT, UP0, 0x80, 0x0 ;  /* 0x000000000000781c */ /* 0x000fc80003fcf008 */
[----:B-1----:R-:W1:Y:S02]  /*13080*/  MUFU.RCP R2, R2 ;  /* 0x0000000200027308 */ /* 0x002e640000001000 */
[----:B-1----:R-:W-:-:S06]  /*13090*/  VIADD R17, R2, 0xffffffe ;  /* 0x0ffffffe02117836 */ /* 0x002fcc0000000000 */
[----:B------:R-:W1:Y:S02]  /*130a0*/  F2I.FTZ.U32.TRUNC.NTZ R17, R17 ;  /* 0x0000001100117305 */ /* 0x000e64000021f000 */
[----:B-1----:R-:W-:Y:S01]  /*130b0*/  IADD3 R19, RZ, -R17, RZ ;  /* 0x80000011ff137210 */ /* 0x002fe20007ffe0ff */
[----:B------:R-:W-:Y:S06]  /*130c0*/  @!P6 BRA `(.L_x_335) ;  /* 0x00000000002ce947 */ /* 0x000fec0003800000 */
        /* <DEDUP_REMOVED lines=11> */
.L_x_335:
[----:B------:R-:W-:Y:S05]  /*13180*/  @!P0 BRA `(.L_x_336) ;  /* 0x00000000002c8947 */ /* 0x000fea0003800000 */
[----:B------:R-:W-:-:S04]  /*13190*/  IADD3 R7, P6, R22, UR23, RZ ;  /* 0x0000001716077c10 */ /* 0x000fc8000ffde0ff */
[----:B------:R-:W-:-:S05]  /*131a0*/  IADD3.X R23, RZ, R23, RZ, P6, !PT ;  /* 0x00000017ff177210 */ /* 0x000fca00037fe4ff */
[----:B------:R-:W-:-:S04]  /*131b0*/  IMAD.WIDE.U32 R4, R23, UR26, RZ ;  /* 0x0000001a17047c25 */ /* 0x000fc8000f8e00ff */
[----:B------:R-:W-:-:S04]  /*131c0*/  IMAD.WIDE.U32 R4, P6, R7, UR27, R4 ;  /* 0x0000001b07047c25 */ /* 0x000fc8000f8c0004 */
[----:B------:R-:W-:Y:S01]  /*131d0*/  IMAD.WIDE.U32 R6, R7, UR26, RZ ;  /* 0x0000001a07067c25 */ /* 0x000fe2000f8e00ff */
[----:B------:R-:W-:-:S03]  /*131e0*/  MOV R2, R5 ;  /* 0x0000000500027202 */ /* 0x000fc60000000f00 */
[----:B------:R-:W-:Y:S01]  /*131f0*/  IMAD.X R3, RZ, RZ, RZ, P6 ;  /* 0x000000ffff037224 */ /* 0x000fe200030e06ff */
[----:B------:R-:W-:-:S05]  /*13200*/  IADD3 RZ, P6, R7, R4, RZ ;  /* 0x0000000407ff7210 */ /* 0x000fca0007fde0ff */
[----:B------:R-:W-:-:S04]  /*13210*/  IMAD.WIDE.U32.X R2, R23, UR27, R2, P6 ;  /* 0x0000001b17027c25 */ /* 0x000fc8000b0e0402 */
[----:B------:R-:W-:Y:S01]  /*13220*/  IMAD.MOV.U32 R22, RZ, RZ, R2 ;  /* 0x000000ffff167224 */ /* 0x000fe200078e0002 */
[----:B------:R-:W-:-:S07]  /*13230*/  MOV R23, R3 ;  /* 0x0000000300177202 */ /* 0x000fce0000000f00 */
.L_x_336:
[----:B------:R-:W-:Y:S01]  /*13240*/  SHF.R.U64 R4, R22, UR31, R23 ;  /* 0x0000001f16047c19 */ /* 0x000fe20008001217 */
[----:B------:R-:W-:Y:S01]  /*13250*/  IMAD R5, R19, R16, RZ ;  /* 0x0000001013057224 */ /* 0x000fe200078e02ff */
[----:B------:R-:W-:Y:S02]  /*13260*/  IABS R2, R9 ;  /* 0x0000000900027213 */ /* 0x000fe40000000000 */
[----:B------:R-:W-:Y:S01]  /*13270*/  MOV R3, R17 ;  /* 0x0000001100037202 */ /* 0x000fe20000000f00 */
[----:B------:R-:W-:Y:S01]  /*13280*/  VIADD R4, R4, UR17 ;  /* 0x0000001104047c36 */ /* 0x000fe20008000000 */
[----:B------:R-:W-:Y:S01]  /*13290*/  IADD3 R7, RZ, -R2, RZ ;  /* 0x80000002ff077210 */ /* 0x000fe20007ffe0ff */
[----:B------:R-:W-:Y:S01]  /*132a0*/  IMAD.MOV.U32 R2, RZ, RZ, RZ ;  /* 0x000000ffff027224 */ /* 0x000fe200078e00ff */
[----:B------:R-:W-:Y:S02]  /*132b0*/  SHF.R.U64 R18, R18, UR30, R21 ;  /* 0x0000001e12127c19 */ /* 0x000fe40008001215 */
[----:B------:R-:W-:Y:S01]  /*132c0*/  IABS R6, R4 ;  /* 0x0000000400067213 */ /* 0x000fe20000000000 */
[----:B------:R-:W-:Y:S01]  /*132d0*/  IMAD.HI.U32 R2, R17, R5, R2 ;  /* 0x0000000511027227 */ /* 0x000fe200078e0002 */
[----:B------:R-:W-:-:S02]  /*132e0*/  IABS R17, R10 ;  /* 0x0000000a00117213 */ /* 0x000fc40000000000 */
[----:B------:R-:W-:Y:S01]  /*132f0*/  MOV R3, R7 ;  /* 0x0000000700037202 */ /* 0x000fe20000000f00 */
[----:B------:R-:W-:Y:S01]  /*13300*/  IMAD.MOV.U32 R5, RZ, RZ, R6 ;  /* 0x000000ffff057224 */ /* 0x000fe200078e0006 */
[----:B------:R-:W-:Y:S01]  /*13310*/  IADD3 R7, R18, UR16, RZ ;  /* 0x0000001012077c10 */ /* 0x000fe2000fffe0ff */
[----:B------:R-:W1:Y:S01]  /*13320*/  I2F.RP R6, R17 ;  /* 0x0000001100067306 */ /* 0x000e620000209400 */
[----:B------:R-:W-:Y:S01]  /*13330*/  IABS R21, R10 ;  /* 0x0000000a00157213 */ /* 0x000fe20000000000 */
[----:B------:R-:W-:Y:S01]  /*13340*/  IMAD.HI.U32 R2, R2, R5, RZ ;  /* 0x0000000502027227 */ /* 0x000fe200078e00ff */
[----:B------:R-:W-:Y:S02]  /*13350*/  IABS R18, R7 ;  /* 0x0000000700127213 */ /* 0x000fe40000000000 */
[----:B------:R-:W-:Y:S01]  /*13360*/  IADD3 R21, RZ, -R21, RZ ;  /* 0x80000015ff157210 */ /* 0x000fe20007ffe0ff */
[----:B------:R-:W-:-:S05]  /*13370*/  IMAD R5, R2, R3, R5 ;  /* 0x0000000302057224 */ /* 0x000fca00078e0205 */
[----:B------:R-:W-:Y:S01]  /*13380*/  ISETP.GT.U32.AND P6, PT, R16, R5, PT ;  /* 0x000000051000720c */ /* 0x000fe20003fc4070 */
[----:B-1----:R-:W1:-:S12]  /*13390*/  MUFU.RCP R6, R6 ;  /* 0x0000000600067308 */ /* 0x002e580000001000 */
[----:B------:R-:W-:Y:S01]  /*133a0*/  @!P6 IMAD.IADD R5, R5, 0x1, -R16 ;  /* 0x000000010505e824 */ /* 0x000fe200078e0a10 */
[----:B-1----:R-:W-:-:S04]  /*133b0*/  IADD3 R2, R6, 0xffffffe, RZ ;  /* 0x0ffffffe06027810 */ /* 0x002fc80007ffe0ff */
[----:B------:R1:W2:Y:S02]  /*133c0*/  F2I.FTZ.U32.TRUNC.NTZ R3, R2 ;  /* 0x0000000200037305 */ /* 0x0002a4000021f000 */
[----:B-1----:R-:W-:Y:S02]  /*133d0*/  IMAD.MOV.U32 R2, RZ, RZ, RZ ;  /* 0x000000ffff027224 */ /* 0x002fe400078e00ff */
[----:B--2---:R-:W-:-:S04]  /*133e0*/  IMAD.MOV R22, RZ, RZ, -R3 ;  /* 0x000000ffff167224 */ /* 0x004fc800078e0a03 */
[----:B------:R-:W-:-:S04]  /*133f0*/  IMAD R19, R22, R17, RZ ;  /* 0x0000001116137224 */ /* 0x000fc800078e02ff */
[----:B------:R-:W-:-:S04]  /*13400*/  IMAD.HI.U32 R6, R3, R19, R2 ;  /* 0x0000001303067227 */ /* 0x000fc800078e0002 */
[----:B------:R-:W-:Y:S01]  /*13410*/  IMAD.MOV.U32 R3, RZ, RZ, R18 ;  /* 0x000000ffff037224 */ /* 0x000fe200078e0012 */
[----:B------:R-:W-:-:S03]  /*13420*/  MOV R18, R21 ;  /* 0x0000001500127202 */ /* 0x000fc60000000f00 */
[----:B------:R-:W-:-:S04]  /*13430*/  IMAD.HI.U32 R2, R6, R3, RZ ;  /* 0x0000000306027227 */ /* 0x000fc800078e00ff */
[----:B------:R-:W-:-:S05]  /*13440*/  IMAD R2, R2, R18, R3 ;  /* 0x0000001202027224 */ /* 0x000fca00078e0203 */
[----:B------:R-:W-:-:S13]  /*13450*/  ISETP.GT.U32.AND P6, PT, R17, R2, PT ;  /* 0x000000021100720c */ /* 0x000fda0003fc4070 */
[----:B------:R-:W-:Y:S01]  /*13460*/  @!P6 IMAD.IADD R2, R2, 0x1, -R17 ;  /* 0x000000010202e824 */ /* 0x000fe200078e0a11 */
[----:B------:R-:W-:-:S13]  /*13470*/  ISETP.GT.U32.AND P6, PT, R16, R5, PT ;  /* 0x000000051000720c */ /* 0x000fda0003fc4070 */
[----:B------:R-:W-:Y:S02]  /*13480*/  @!P6 IADD3 R5, R5, -R16, RZ ;  /* 0x800000100505e210 */ /* 0x000fe40007ffe0ff */
[----:B------:R-:W-:Y:S02]  /*13490*/  ISETP.GT.U32.AND P6, PT, R17, R2, PT ;  /* 0x000000021100720c */ /* 0x000fe40003fc4070 */
[----:B------:R-:W-:-:S11]  /*134a0*/  MOV R3, R5 ;  /* 0x0000000500037202 */ /* 0x000fd60000000f00 */
[----:B------:R-:W-:Y:S01]  /*134b0*/  @!P6 IMAD.IADD R2, R2, 0x1, -R17 ;  /* 0x000000010202e824 */ /* 0x000fe200078e0a11 */
        /* <DEDUP_REMOVED lines=9> */
[----:B------:R-:W-:Y:S02]  /*13550*/  PLOP3.LUT P6, PT, PT, PT, UP3, 0x80, 0x0 ;  /* 0x000000000000781c */ /* 0x000fe40003fcf038 */
[----:B------:R-:W-:-:S04]  /*13560*/  IADD3 R2, -R2, R7, RZ ;  /* 0x0000000702027210 */ /* 0x000fc80007ffe1ff */
[CC--:B------:R-:W-:Y:S01]  /*13570*/  SEL R4, R3.reuse, R2.reuse, !P6 ;  /* 0x0000000203047207 */ /* 0x0c0fe20007000000 */
[----:B------:R-:W-:-:S03]  /*13580*/  IMAD R6, R3, R2, RZ ;  /* 0x0000000203067224 */ /* 0x000fc600078e02ff */
[----:B------:R-:W-:Y:S02]  /*13590*/  SHF.R.S32.HI R5, RZ, 0x1f, R4 ;  /* 0x0000001fff057819 */ /* 0x000fe40000011404 */
[----:B------:R-:W-:-:S07]  /*135a0*/  SHF.R.S32.HI R7, RZ, 0x1f, R6 ;  /* 0x0000001fff077819 */ /* 0x000fce0000011406 */
.L_x_334:
[----:B------:R-:W-:Y:S05]  /*135b0*/  BSYNC B0 ;  /* 0x0000000000007941 */ /* 0x000fea0003800000 */
.L_x_333:
[----:B------:R-:W1:Y:S04]  /*135c0*/  SHFL.UP PT, R3, R6, 0x1, RZ ;  /* 0x0420000006037989 */ /* 0x000e6800000e00ff */
[----:B------:R-:W2:Y:S01]  /*135d0*/  SHFL.UP PT, R2, R7, 0x1, RZ ;  /* 0x0420000007027989 */ /* 0x000ea200000e00ff */
[----:B-1----:R-:W-:Y:S02]  /*135e0*/  SEL R3, R3, RZ, P1 ;  /* 0x000000ff03037207 */ /* 0x002fe40000800000 */
[----:B--2---:R-:W-:Y:S02]  /*135f0*/  SEL R2, R2, RZ, P1 ;  /* 0x000000ff02027207 */ /* 0x004fe40000800000 */
[----:B------:R-:W-:-:S05]  /*13600*/  IADD3 R18, P6, R3, R6, RZ ;  /* 0x0000000603127210 */ /* 0x000fca0007fde0ff */
[----:B------:R-:W-:Y:S01]  /*13610*/  IMAD.X R17, R2, 0x1, R7, P6 ;  /* 0x0000000102117824 */ /* 0x000fe200030e0607 */
[----:B------:R-:W1:Y:S04]  /*13620*/  SHFL.UP PT, R3, R18, 0x2, RZ ;  /* 0x0440000012037989 */ /* 0x000e6800000e00ff */
[----:B------:R-:W2:Y:S01]  /*13630*/  SHFL.UP PT, R2, R17, 0x2, RZ ;  /* 0x0440000011027989 */ /* 0x000ea200000e00ff */
[----:B-1----:R-:W-:Y:S02]  /*13640*/  SEL R3, R3, RZ, P2 ;  /* 0x000000ff03037207 */ /* 0x002fe40001000000 */
[----:B--2---:R-:W-:Y:S02]  /*13650*/  SEL R2, R2, RZ, P2 ;  /* 0x000000ff02027207 */ /* 0x004fe40001000000 */
[----:B------:R-:W-:-:S04]  /*13660*/  IADD3 R16, P6, R3, R18, RZ ;  /* 0x0000001203107210 */ /* 0x000fc80007fde0ff */
[----:B------:R-:W-:Y:S01]  /*13670*/  IADD3.X R21, R2, R17, RZ, P6, !PT ;  /* 0x0000001102157210 */ /* 0x000fe200037fe4ff */
        /* <DEDUP_REMOVED lines=18> */
[----:B------:R-:W-:-:S04]  /*137a0*/  IADD3 R19, P6, R2, UR5, RZ ;  /* 0x0000000502137c10 */ /* 0x000fc8000ffde0ff */
[----:B------:R-:W-:Y:S02]  /*137b0*/  IADD3.X R21, R3, UR6, RZ, P6, !PT ;  /* 0x0000000603157c10 */ /* 0x000fe4000b7fe4ff */
[----:B------:R-:W-:-:S04]  /*137c0*/  ISETP.GT.U32.AND P6, PT, R19, UR8, PT ;  /* 0x0000000813007c0c */ /* 0x000fc8000bfc4070 */
[----:B------:R-:W-:-:S13]  /*137d0*/  ISETP.GT.U32.AND.EX P6, PT, R21, UR7, PT, P6 ;  /* 0x0000000715007c0c */ /* 0x000fda000bfc4160 */
[----:B------:R-:W-:-:S04]  /*137e0*/  VOTE.ANY R16, PT, P6 ;  /* 0x0000000000107806 */ /* 0x000fc800030e0100 */
[----:B------:R-:W-:-:S13]  /*137f0*/  ISETP.NE.AND P6, PT, R16, RZ, PT ;  /* 0x000000ff1000720c */ /* 0x000fda0003fc5270 */
[----:B------:R-:W-:Y:S05]  /*13800*/  @!P6 BRA `(.L_x_337) ;  /* 0xfffffff400b4e947 */ /* 0x000fea000383ffff */
[----:B------:R-:W-:Y:S01]  /*13810*/  MOV R19, R2 ;  /* 0x0000000200137202 */ /* 0x000fe20000000f00 */
[----:B------:R-:W-:-:S07]  /*13820*/  IMAD.MOV.U32 R18, RZ, RZ, R3 ;  /* 0x000000ffff127224 */ /* 0x000fce00078e0003 */
.L_x_332:
[----:B------:R-:W1:Y:S08]  /*13830*/  BREV R16, R16 ;  /* 0x0000001000107301 */ /* 0x000e700000000000 */
[----:B-1----:R-:W1:Y:S02]  /*13840*/  FLO.U32.SH R17, R16 ;  /* 0x0000001000117300 */ /* 0x002e6400000e0400 */
[----:B-1----:R-:W1:Y:S02]  /*13850*/  SHFL.IDX PT, R11, R11, R17, 0x1f ;  /* 0x00001f110b0b7589 */ /* 0x002e6400000e0000 */
[----:B-1----:R-:W-:-:S13]  /*13860*/  R2UR UR4, R11 ;  /* 0x000000000b0472ca */ /* 0x002fda00000e0000 */
[----:B------:R-:W-:-:S04]  /*13870*/  IADD3 R21, R20, UR4, RZ ;  /* 0x0000000414157c10 */ /* 0x000fc8000fffe0ff */
[----:B------:R-:W-:-:S13]  /*13880*/  ISETP.GE.AND P1, PT, R21, UR22, PT ;  /* 0x0000001615007c0c */ /* 0x000fda000bf26270 */
[----:B------:R-:W1:Y:S02]  /*13890*/  @!P1 LDC.64 R2, c[0x0][0x918] ;  /* 0x00024600ff029b82 */ /* 0x000e640000000a00 */
[----:B-1----:R-:W-:-:S05]  /*138a0*/  @!P1 IMAD.WIDE R2, R21, 0xc, R2 ;  /* 0x0000000c15029825 */ /* 0x002fca00078e0202 */
[----:B-----5:R1:W5:Y:S04]  /*138b0*/  @!P1 LDG.E R8, desc[UR38][R2.64] ;  /* 0x0000002602089981 */ /* 0x020368000c1e1900 */
[----:B------:R1:W5:Y:S01]  /*138c0*/  @!P1 LDG.E R0, desc[UR38][R2.64+0x4] ;  /* 0x0000042602009981 */ /* 0x000362000c1e1900 */
[----:B------:R-:W-:-:S03]  /*138d0*/  IADD3 R12, P1, P2, R19, UR5, -R6 ;  /* 0x00000005130c7c10 */ /* 0x000fc6000fa3e806 */
[----:B------:R-:W-:Y:S01]  /*138e0*/  SHFL.IDX PT, R6, R6, R17, 0x1f ;  /* 0x00001f1106067589 */ /* 0x000fe200000e0000 */
[----:B------:R-:W-:-:S03]  /*138f0*/  IADD3.X R18, R18, UR6, ~R7, P1, P2 ;  /* 0x0000000612127c10 */ /* 0x000fc60008fe4c07 */
[----:B------:R-:W2:Y:S04]  /*13900*/  SHFL.IDX PT, R12, R12, R17, 0x1f ;  /* 0x00001f110c0c7589 */ /* 0x000ea800000e0000 */
[----:B------:R-:W3:Y:S04]  /*13910*/  SHFL.IDX PT, R18, R18, R17, 0x1f ;  /* 0x00001f1112127589 */ /* 0x000ee800000e0000 */
[----:B------:R1:W4:Y:S04]  /*13920*/  SHFL.IDX PT, R7, R7, R17, 0x1f ;  /* 0x00001f1107077589 */ /* 0x00032800000e0000 */
[----:B------:R1:W1:Y:S04]  /*13930*/  SHFL.IDX PT, R5, R5, R17, 0x1f ;  /* 0x00001f1105057589 */ /* 0x00026800000e0000 */
[----:B------:R1:W1:Y:S01]  /*13940*/  SHFL.IDX PT, R4, R4, R17, 0x1f ;  /* 0x00001f1104047589 */ /* 0x00026200000e0000 */
[----:B--2---:R-:W-:-:S02]  /*13950*/  R2UR UR5, R12 ;  /* 0x000000000c0572ca */ /* 0x004fc400000e0000 */
[----:B---3--:R-:W-:-:S15]  /*13960*/  R2UR UR6, R18 ;  /* 0x00000000120672ca */ /* 0x008fde00000e0000 */
.L_x_327:
[----:B-1----:R-:W1:Y:S01]  /*13970*/  LDC R2, c[0x0][0x910] ;  /* 0x00024400ff027b82 */ /* 0x002e620000000800 */
[----:B------:R-:W-:Y:S01]  /*13980*/  UMOV UR22, 0xffffffff ;  /* 0xffffffff00167882 */ /* 0x000fe20000000000 */
[----:B------:R-:W-:Y:S01]  /*13990*/  UMOV UR23, 0xffffffff ;  /* 0xffffffff00177882 */ /* 0x000fe20000000000 */
[----:B------:R-:W-:Y:S01]  /*139a0*/  UMOV UR24, 0xffffffff ;  /* 0xffffffff00187882 */ /* 0x000fe20000000000 */
[----:B------:R-:W-:Y:S01]  /*139b0*/  IMAD.MOV.U32 R19, RZ, RZ, RZ ;  /* 0x000000ffff137224 */ /* 0x000fe200078e00ff */
[----:B-1----:R-:W-:-:S13]  /*139c0*/  ISETP.LE.AND P1, PT, R2, UR4, PT ;  /* 0x0000000402007c0c */ /* 0x002fda000bf23270 */
[----:B------:R-:W-:Y:S05]  /*139d0*/  @P1 BRA `(.L_x_326) ;  /* 0x0000000000f01947 */ /* 0x000fea0003800000 */
[C---:B------:R-:W-:Y:S01]  /*139e0*/  R2UR UR22, R4.reuse ;  /* 0x00000000041672ca */ /* 0x040fe200000e0000 */
[----:B------:R-:W-:Y:S01]  /*139f0*/  UIADD3 UR24, UP1, -UR5, UR8, URZ ;  /* 0x0000000805187290 */ /* 0x000fe2000ff3e13f */
[----:B------:R-:W-:Y:S01]  /*13a00*/  R2UR UR23, R5 ;  /* 0x00000000051772ca */ /* 0x000fe200000e0000 */
[----:B------:R-:W-:Y:S01]  /*13a10*/  ULDC UR30, c[0x0][0x8c0] ;  /* 0x00023000001e7ab9 */ /* 0x000fe20000000800 */
[----:B------:R-:W-:Y:S01]  /*13a20*/  ULDC UR32, c[0x0][0x8b0] ;  /* 0x00022c0000207ab9 */ /* 0x000fe20000000800 */
[----:B------:R-:W-:Y:S01]  /*13a30*/  ULDC UR33, c[0x0][0x904] ;  /* 0x0002410000217ab9 */ /* 0x000fe20000000800 */
[----:B------:R-:W-:-:S03]  /*13a40*/  SHF.R.U64 R2, R4, UR32, R5 ;  /* 0x0000002004027c19 */ /* 0x000fc60008001205 */
[----:B------:R-:W-:-:S04]  /*13a50*/  UIADD3.X UR22, ~UR6, UR7, URZ, UP1, !UPT ;  /* 0x0000000706167290 */ /* 0x000fc80008ffe53f */
[----:B------:R-:W-:Y:S02]  /*13a60*/  USHF.R.U32.HI UR31, URZ, UR30, UR22 ;  /* 0x0000001e3f1f7299 */ /* 0x000fe40008011616 */
[----:B------:R-:W-:Y:S02]  /*13a70*/  USHF.R.U32.HI UR27, URZ, UR32, UR23 ;  /* 0x000000203f1b7299 */ /* 0x000fe40008011617 */
[----:B------:R-:W-:Y:S02]  /*13a80*/  USHF.R.U32.HI UR25, URZ, UR32, UR31 ;  /* 0x000000203f197299 */ /* 0x000fe4000801161f */
[----:B------:R-:W-:Y:S01]  /*13a90*/  USHF.R.U64 UR22, UR24, UR30, UR22 ;  /* 0x0000001e18167299 */ /* 0x000fe20008001216 */
[----:B------:R-:W-:Y:S01]  /*13aa0*/  R2UR UR24, R2 ;  /* 0x00000000021872ca */ /* 0x000fe200000e0000 */
[----:B------:R-:W-:Y:S02]  /*13ab0*/  USHF.R.U32.HI UR26, URZ, UR33, UR25 ;  /* 0x000000213f1a7299 */ /* 0x000fe40008011619 */
[----:B------:R-:W-:-:S02]  /*13ac0*/  USHF.R.U64 UR23, UR22, UR32, UR31 ;  /* 0x0000002016177299 */ /* 0x000fc4000800121f */
[----:B------:R-:W-:Y:S02]  /*13ad0*/  ULOP3.LUT UR30, UR26, UR27, URZ, 0xfc, !UPT ;  /* 0x0000001b1a1e7292 */ /* 0x000fe4000f8efc3f */
[----:B------:R-:W-:-:S04]  /*13ae0*/  USHF.R.U64 UR25, UR23, UR33, UR25 ;  /* 0x0000002117197299 */ /* 0x000fc80008001219 */
[----:B------:R-:W-:-:S13]  /*13af0*/  ISETP.NE.U32.AND P1, PT, RZ, UR30, PT ;  /* 0x0000001eff007c0c */ /* 0x000fda000bf25070 */
[----:B------:R-:W-:Y:S05]  /*13b00*/  @!P1 BRA `(.L_x_338) ;  /* 0x0000000000189947 */ /* 0x000fea0003800000 */
[----:B------:R-:W-:-:S07]  /*13b10*/  MOV R12, 0x13b30 ;  /* 0x00013b30000c7802 */ /* 0x000fce0000000f00 */
[----:B--2-45:R-:W-:Y:S05]  /*13b20*/  CALL.REL.NOINC `(.L_x_339) ;  /* 0x0000002400a07944 */ /* 0x034fea0003c00000 */
[----:B------:R-:W-:-:S04]  /*13b30*/  UIADD3 UR26, -UR27, URZ, URZ ;  /* 0x0000003f1b1a7290 */ /* 0x000fc8000fffe13f */
[----:B------:R-:W-:-:S03]  /*13b40*/  UIMAD UR25, UR24, UR26, UR25 ;  /* 0x0000001a181972a4 */ /* 0x000fc6000f8e0219 */
[----:B------:R-:W-:Y:S01]  /*13b50*/  UMOV UR24, UR27 ;  /* 0x0000001b00187c82 */ /* 0x000fe20008000000 */
[----:B------:R-:W-:Y:S08]  /*13b60*/  BRA `(.L_x_340) ;  /* 0x0000000000587947 */ /* 0x000ff00003800000 */
.L_x_338:
[----:B------:R-:W1:Y:S01]  /*13b70*/  I2F.U32.RP R2, UR24 ;  /* 0x0000001800027d06 */ /* 0x000e620008209000 */
[----:B------:R-:W-:Y:S01]  /*13b80*/  UMOV UR26, URZ ;  /* 0x0000003f001a7c82 */ /* 0x000fe20008000000 */
[----:B------:R-:W-:-:S06]  /*13b90*/  UISETP.NE.U32.AND UP4, UPT, UR24, URZ, UPT ;  /* 0x0000003f1800728c */ /* 0x000fcc000bf85070 */
[----:B-1----:R-:W1:Y:S02]  /*13ba0*/  MUFU.RCP R2, R2 ;  /* 0x0000000200027308 */ /* 0x002e640000001000 */
[----:B-1----:R-:W-:-:S06]  /*13bb0*/  IADD3 R3, R2, 0xffffffe, RZ ;  /* 0x0ffffffe02037810 */ /* 0x002fcc0007ffe0ff */
[----:B------:R-:W1:Y:S02]  /*13bc0*/  F2I.FTZ.U32.TRUNC.NTZ R3, R3 ;  /* 0x0000000300037305 */ /* 0x000e64000021f000 */
[----:B-1----:R-:W-:-:S13]  /*13bd0*/  R2UR UR27, R3 ;  /* 0x00000000031b72ca */ /* 0x002fda00000e0000 */
[----:B------:R-:W-:-:S04]  /*13be0*/  UIADD3 UR30, URZ, -UR27, URZ ;  /* 0x8000001b3f1e7290 */ /* 0x000fc8000fffe03f */
[----:B------:R-:W-:-:S04]  /*13bf0*/  UIMAD UR30, UR30, UR24, URZ ;  /* 0x000000181e1e72a4 */ /* 0x000fc8000f8e023f */
[----:B------:R-:W-:-:S04]  /*13c00*/  UIMAD.WIDE.U32 UR26, UR27, UR30, UR26 ;  /* 0x0000001e1b1a72a5 */ /* 0x000fc8000f8e001a */
[----:B------:R-:W-:-:S04]  /*13c10*/  UIMAD.WIDE.U32 UR26, UR27, UR25, URZ ;  /* 0x000000191b1a72a5 */ /* 0x000fc8000f8e003f */
[----:B------:R-:W-:-:S04]  /*13c20*/  UIADD3 UR26, -UR27, URZ, URZ ;  /* 0x0000003f1b1a7290 */ /* 0x000fc8000fffe13f */
[----:B------:R-:W-:-:S04]  /*13c30*/  UIMAD UR26, UR24, UR26, UR25 ;  /* 0x0000001a181a72a4 */ /* 0x000fc8000f8e0219 */
[----:B------:R-:W-:-:S11]  /*13c40*/  UISETP.GE.U32.AND UP1, UPT, UR26, UR24, UPT ;  /* 0x000000181a00728c */ /* 0x000fd6000bf26070 */
[----:B------:R-:W-:Y:S02]  /*13c50*/  @UP1 UIADD3 UR26, UR26, -UR24, URZ ;  /* 0x800000181a1a1290 */ /* 0x000fe4000fffe03f */
[----:B------:R-:W-:Y:S02]  /*13c60*/  @UP1 UIADD3 UR27, UR27, 0x1, URZ ;  /* 0x000000011b1b1890 */ /* 0x000fe4000fffe03f */
[----:B------:R-:W-:-:S11]  /*13c70*/  UISETP.GE.U32.AND UP2, UPT, UR26, UR24, UPT ;  /* 0x000000181a00728c */ /* 0x000fd6000bf46070 */
[----:B------:R-:W-:Y:S02]  /*13c80*/  @UP2 UIADD3 UR27, UR27, 0x1, URZ ;  /* 0x000000011b1b2890 */ /* 0x000fe4000fffe03f */
[----:B------:R-:W-:-:S04]  /*13c90*/  @!UP4 ULOP3.LUT UR27, URZ, UR24, URZ, 0x33, !UPT ;  /* 0x000000183f1bc292 */ /* 0x000fc8000f8e333f */
[----:B------:R-:W-:-:S04]  /*13ca0*/  UIADD3 UR26, -UR27, URZ, URZ ;  /* 0x0000003f1b1a7290 */ /* 0x000fc8000fffe13f */
[----:B------:R-:W-:-:S03]  /*13cb0*/  UIMAD UR25, UR24, UR26, UR25 ;  /* 0x0000001a181972a4 */ /* 0x000fc6000f8e0219 */
[----:B------:R-:W-:-:S09]  /*13cc0*/  UMOV UR24, UR27 ;  /* 0x0000001b00187c82 */ /* 0x000fd20008000000 */
.L_x_340:
[----:B------:R-:W-:Y:S01]  /*13cd0*/  ULOP3.LUT UR23, UR23, UR20, URZ, 0xc0, !UPT ;  /* 0x0000001417177292 */ /* 0x000fe2000f8ec03f */
[----:B------:R-:W-:Y:S01]  /*13ce0*/  IMAD.MOV.U32 R19, RZ, RZ, 0x1 ;  /* 0x00000001ff137424 */ /* 0x000fe200078e00ff */
[----:B------:R-:W-:Y:S02]  /*13cf0*/  ULOP3.LUT UR22, UR22, UR18, URZ, 0xc0, !UPT ;  /* 0x0000001216167292 */ /* 0x000fe4000f8ec03f */
[----:B------:R-:W-:Y:S01]  /*13d00*/  UIMAD UR23, UR19, UR24, UR23 ;  /* 0x00000018131772a4 */ /* 0x000fe2000f8e0217 */
[----:B------:R-:W-:Y:S01]  /*13d10*/  ULDC UR27, c[0x0][0x8a8] ;  /* 0x00022a00001b7ab9 */ /* 0x000fe20000000800 */
[----:B------:R-:W-:Y:S01]  /*13d20*/  ULDC UR26, c[0x0][0x8b8] ;  /* 0x00022e00001a7ab9 */ /* 0x000fe20000000800 */
[----:B------:R-:W-:Y:S02]  /*13d30*/  UIMAD UR25, UR25, UR27, UR22 ;  /* 0x0000001b191972a4 */ /* 0x000fe4000f8e0216 */
[----:B------:R-:W-:Y:S01]  /*13d40*/  UIMAD UR23, UR23, UR26, UR57 ;  /* 0x0000001a171772a4 */ /* 0x000fe2000f8e0239 */
[----:B------:R-:W-:Y:S01]  /*13d50*/  @UP3 UMOV UR24, UR4 ;  /* 0x0000000400183c82 */ /* 0x000fe20008000000 */
[----:B------:R-:W-:-:S03]  /*13d60*/  @!UP3 UMOV UR24, UR4 ;  /* 0x000000040018bc82 */ /* 0x000fc60008000000 */
[----:B------:R-:W-:Y:S02]  /*13d70*/  @UP3 UMOV UR22, UR25 ;  /* 0x0000001900163c82 */ /* 0x000fe40008000000 */
[----:B------:R-:W-:Y:S01]  /*13d80*/  @!UP3 UMOV UR22, UR23 ;  /* 0x000000170016bc82 */ /* 0x000fe20008000000 */
[----:B------:R-:W-:-:S05]  /*13d90*/  @!UP3 UMOV UR23, UR25 ;  /* 0x000000190017bc82 */ /* 0x000fca0008000000 */
.L_x_326:
[----:B------:R-:W-:-:S06]  /*13da0*/  UISETP.NE.AND UP1, UPT, UR15, 0x3, UPT ;  /* 0x000000030f00788c */ /* 0x000fcc000bf25270 */
[----:B------:R-:W-:-:S13]  /*13db0*/  PLOP3.LUT P1, PT, PT, PT, UP1, 0x80, 0x0 ;  /* 0x000000000000781c */ /* 0x000fda0003f2f018 */
[----:B------:R-:W-:Y:S05]  /*13dc0*/  @!P1 BRA `(.L_x_341) ;  /* 0x0000000000049947 */ /* 0x000fea0003800000 */
[----:B--2---:R-:W-:Y:S01]  /*13dd0*/  BPT.TRAP 0x1 ;  /* 0x000000040000795c */ /* 0x004fe20000300000 */
.L_x_341:
[----:B------:R-:W1:Y:S01]  /*13de0*/  S2R R3, SR_CgaCtaId ;  /* 0x0000000000037919 */ /* 0x000e620000008800 */
[----:B------:R-:W-:-:S04]  /*13df0*/  MOV R2, 0x400 ;  /* 0x0000040000027802 */ /* 0x000fc80000000f00 */
[----:B-1----:R-:W-:Y:S02]  /*13e00*/  LEA R2, R3, R2, 0x18 ;  /* 0x0000000203027211 */ /* 0x002fe400078ec0ff */
[----:B------:R-:W-:Y:S02]  /*13e10*/  SHF.L.U32 R3, R14, 0x1f, RZ ;  /* 0x0000001f0e037819 */ /* 0x000fe400000006ff */
[----:B------:R-:W-:-:S04]  /*13e20*/  LEA R12, R13, R2, 0x3 ;  /* 0x000000020d0c7211 */ /* 0x000fc800078e18ff */
[----:B------:R-:W1:Y:S02]  /*13e30*/  SYNCS.PHASECHK.TRANS64.TRYWAIT P2, [R12+URZ+0x34440], R3 ;  /* 0x034440030c0075a7 */ /* 0x000e64000804017f */
[----:B-1----:R-:W-:Y:S05]  /*13e40*/  @!P2 BRA `(.L_x_342) ;  /* 0x0000001c0040a947 */ /* 0x002fea0003800000 */
.L_x_429:
[----:B------:R-:W-:Y:S01]  /*13e50*/  ELECT P2, URZ, PT ;  /* 0x00000000003f782f */ /* 0x000fe20003840000 */
[----:B------:R-:W-:-:S12]  /*13e60*/  BSSY B0, `(.L_x_343) ;  /* 0x0000010000007945 */ /* 0x000fd80003800000 */
[----:B------:R-:W-:Y:S05]  /*13e70*/  @!P2 BRA `(.L_x_344) ;  /* 0x000000000038a947 */ /* 0x000fea0003800000 */
[----:B-1----:R-:W-:Y:S01]  /*13e80*/  IMAD R3, R13, 0x10, R2 ;  /* 0x000000100d037824 */ /* 0x002fe200078e0202 */
[----:B------:R-:W-:Y:S01]  /*13e90*/  MOV R18, UR24 ;  /* 0x0000001800127c02 */ /* 0x000fe20008000f00 */
[----:B------:R-:W-:Y:S01]  /*13ea0*/  IMAD.U32 R17, RZ, RZ, UR23 ;  /* 0x00000017ff117e24 */ /* 0x000fe2000f8e00ff */
[----:B------:R-:W-:-:S05]  /*13eb0*/  MOV R16, UR22 ;  /* 0x0000001600107c02 */ /* 0x000fca0008000f00 */
[----:B------:R1:W-:Y:S01]  /*13ec0*/  STS.128 [R3+0x34570], R16 ;  /* 0x0345701003007388 */ /* 0x0003e20000000c00 */
[----:B------:R-:W-:Y:S01]  /*13ed0*/  @!PT LDS RZ, [RZ] ;  /* 0x00000000fffff984 */ /* 0x000fe20000000800 */
[----:B------:R-:W-:Y:S01]  /*13ee0*/  @!PT LDS RZ, [RZ] ;  /* 0x00000000fffff984 */ /* 0x000fe20000000800 */
[----:B------:R-:W-:Y:S01]  /*13ef0*/  @!PT LDS RZ, [RZ] ;  /* 0x00000000fffff984 */ /* 0x000fe20000000800 */
[----:B------:R-:W-:Y:S01]  /*13f00*/  @!PT LDS RZ, [RZ] ;  /* 0x00000000fffff984 */ /* 0x000fe20000000800 */
[----:B------:R3:W-:Y:S06]  /*13f10*/  MEMBAR.ALL.CTA ;  /* 0x0000000000007992 */ /* 0x0007ec0000008000 */
[----:B---3--:R-:W3:Y:S01]  /*13f20*/  FENCE.VIEW.ASYNC.S ;  /* 0x00000000000073c6 */ /* 0x008ee20000000000 */
[----:B------:R-:W-:Y:S05]  /*13f30*/  @!P1 BRA `(.L_x_345) ;  /* 0x0000000000049947 */ /* 0x000fea0003800000 */
[----:B--2---:R-:W-:Y:S01]  /*13f40*/  BPT.TRAP 0x1 ;  /* 0x000000040000795c */ /* 0x004fe20000300000 */
.L_x_345:
[----:B---3--:R3:W-:Y:S02]  /*13f50*/  SYNCS.ARRIVE.TRANS64.A1T0 RZ, [R12+URZ+0x34400], RZ ;  /* 0x034400ff0cff79a7 */ /* 0x0087e4000810003f */
.L_x_344:
[----:B--2---:R-:W-:Y:S05]  /*13f60*/  BSYNC B0 ;  /* 0x0000000000007941 */ /* 0x004fea0003800000 */
.L_x_343:
[----:B------:R-:W-:Y:S01]  /*13f70*/  ISETP.NE.AND P3, PT, R19, RZ, PT ;  /* 0x000000ff1300720c */ /* 0x000fe20003f65270 */
[----:B------:R-:W-:-:S05]  /*13f80*/  VIADD R13, R13, 0x1 ;  /* 0x000000010d0d7836 */ /* 0x000fca0000000000 */
[----:B------:R-:W-:-:S04]  /*13f90*/  ISETP.NE.AND P2, PT, R13, 0x8, PT ;  /* 0x000000080d00780c */ /* 0x000fc80003f45270 */
[----:B-1----:R-:W-:Y:S02]  /*13fa0*/  SEL R3, RZ, 0x1, P2 ;  /* 0x00000001ff037807 */ /* 0x002fe40001000000 */
[----:B------:R-:W-:Y:S02]  /*13fb0*/  SEL R13, R13, RZ, P2 ;  /* 0x000000ff0d0d7207 */ /* 0x000fe40001000000 */
[----:B------:R-:W-:Y:S01]  /*13fc0*/  LOP3.LUT R14, R14, R3, RZ, 0x3c, !PT ;  /* 0x000000030e0e7212 */ /* 0x000fe200078e3cff */
[----:B------:R-:W-:Y:S06]  /*13fd0*/  @P3 BRA `(.L_x_346) ;  /* 0xffffffe000fc3947 */ /* 0x000fec000383ffff */
[----:B------:R-:W-:Y:S05]  /*13fe0*/  @!P1 BRA `(.L_x_347) ;  /* 0x0000000000049947 */ /* 0x000fea0003800000 */
[----:B------:R-:W-:Y:S01]  /*13ff0*/  BPT.TRAP 0x1 ;  /* 0x000000040000795c */ /* 0x000fe20000300000 */
.L_x_347:
[----:B------:R-:W-:Y:S02]  /*14000*/  LEA R3, R13, R2, 0x3 ;  /* 0x000000020d037211 */ /* 0x000fe400078e18ff */
[----:B-----5:R-:W-:-:S04]  /*14010*/  SHF.L.U32 R0, R14, 0x1f, RZ ;  /* 0x0000001f0e007819 */ /* 0x020fc800000006ff */
[----:B------:R-:W1:Y:S02]  /*14020*/  SYNCS.PHASECHK.TRANS64.TRYWAIT P0, [R3+URZ+0x34440], R0 ;  /* 0x03444000030075a7 */ /* 0x000e64000800017f */
[----:B-1----:R-:W-:Y:S05]  /*14030*/  @!P0 BRA `(.L_x_348) ;  /* 0x0000001800d88947 */ /* 0x002fea0003800000 */
.L_x_430:
[----:B------:R-:W-:Y:S05]  /*14040*/  @!P1 BRA `(.L_x_349) ;  /* 0x0000000000049947 */ /* 0x000fea0003800000 */
[----:B------:R-:W-:Y:S01]  /*14050*/  BPT.TRAP 0x1 ;  /* 0x000000040000795c */ /* 0x000fe20000300000 */
.L_x_349:
[----:B------:R-:W-:-:S05]  /*14060*/  VIADD R13, R13, 0x1 ;  /* 0x000000010d0d7836 */ /* 0x000fca0000000000 */
[----:B------:R-:W-:-:S04]  /*14070*/  ISETP.NE.AND P0, PT, R13, 0x8, PT ;  /* 0x000000080d00780c */ /* 0x000fc80003f05270 */
[----:B-1----:R-:W-:Y:S02]  /*14080*/  SEL R3, RZ, 0x1, P0 ;  /* 0x00000001ff037807 */ /* 0x002fe40000000000 */
[----:B------:R-:W-:Y:S02]  /*14090*/  SEL R13, R13, RZ, P0 ;  /* 0x000000ff0d0d7207 */ /* 0x000fe40000000000 */
[----:B------:R-:W-:Y:S02]  /*140a0*/  LOP3.LUT R14, R14, R3, RZ, 0x3c, !PT ;  /* 0x000000030e0e7212 */ /* 0x000fe400078e3cff */
[----:B------:R-:W-:Y:S02]  /*140b0*/  LEA R3, R13, R2, 0x3 ;  /* 0x000000020d037211 */ /* 0x000fe400078e18ff */
[----:B------:R-:W-:-:S04]  /*140c0*/  SHF.L.U32 R0, R14, 0x1f, RZ ;  /* 0x0000001f0e007819 */ /* 0x000fc800000006ff */
[----:B------:R-:W1:Y:S02]  /*140d0*/  SYNCS.PHASECHK.TRANS64.TRYWAIT P0, [R3+URZ+0x34440], R0 ;  /* 0x03444000030075a7 */ /* 0x000e64000800017f */
[----:B-1----:R-:W-:Y:S05]  /*140e0*/  @!P0 BRA `(.L_x_350) ;  /* 0x0000001800c08947 */ /* 0x002fea0003800000 */
.L_x_431:
[----:B------:R-:W-:Y:S05]  /*140f0*/  @!P1 BRA `(.L_x_351) ;  /* 0x0000000000049947 */ /* 0x000fea0003800000 */
[----:B------:R-:W-:Y:S01]  /*14100*/  BPT.TRAP 0x1 ;  /* 0x000000040000795c */ /* 0x000fe20000300000 */
.L_x_351:
[----:B-1----:R-:W-:-:S05]  /*14110*/  VIADD R0, R13, 0x1 ;  /* 0x000000010d007836 */ /* 0x002fca0000000000 */
[----:B------:R-:W-:-:S04]  /*14120*/  ISETP.NE.AND P0, PT, R0, 0x8, PT ;  /* 0x000000080000780c */ /* 0x000fc80003f05270 */
[----:B------:R-:W-:Y:S02]  /*14130*/  SEL R3, RZ, 0x1, P0 ;  /* 0x00000001ff037807 */ /* 0x000fe40000000000 */
[----:B------:R-:W-:Y:S02]  /*14140*/  SEL R5, R0, RZ, P0 ;  /* 0x000000ff00057207 */ /* 0x000fe40000000000 */
[----:B------:R-:W-:Y:S02]  /*14150*/  LOP3.LUT R14, R14, R3, RZ, 0x3c, !PT ;  /* 0x000000030e0e7212 */ /* 0x000fe400078e3cff */
[----:B------:R-:W-:Y:S02]  /*14160*/  LEA R3, R5, R2, 0x3 ;  /* 0x0000000205037211 */ /* 0x000fe400078e18ff */
[----:B------:R-:W-:-:S04]  /*14170*/  SHF.L.U32 R0, R14, 0x1f, RZ ;  /* 0x0000001f0e007819 */ /* 0x000fc800000006ff */
[----:B------:R-:W1:Y:S02]  /*14180*/  SYNCS.PHASECHK.TRANS64.TRYWAIT P0, [R3+URZ+0x34440], R0 ;  /* 0x03444000030075a7 */ /* 0x000e64000800017f */
[----:B-1----:R-:W-:Y:S05]  /*14190*/  @!P0 BRA `(.L_x_352) ;  /* 0x0000001800a88947 */ /* 0x002fea0003800000 */
.L_x_432:
[----:B------:R-:W-:Y:S05]  /*141a0*/  @!P1 BRA `(.L_x_353) ;  /* 0x0000000000049947 */ /* 0x000fea0003800000 */
[----:B------:R-:W-:Y:S01]  /*141b0*/  BPT.TRAP 0x1 ;  /* 0x000000040000795c */ /* 0x000fe20000300000 */
.L_x_353:
        /* <DEDUP_REMOVED lines=9> */
.L_x_433:
[----:B------:R-:W-:Y:S05]  /*14250*/  @!P1 BRA `(.L_x_355) ;  /* 0x0000000000049947 */ /* 0x000fea0003800000 */
[----:B------:R-:W-:Y:S01]  /*14260*/  BPT.TRAP 0x1 ;  /* 0x000000040000795c */ /* 0x000fe20000300000 */
.L_x_355:
        /* <DEDUP_REMOVED lines=9> */
.L_x_434:
[----:B------:R-:W-:Y:S05]  /*14300*/  @!P1 BRA `(.L_x_357) ;  /* 0x0000000000049947 */ /* 0x000fea0003800000 */
[----:B------:R-:W-:Y:S01]  /*14310*/  BPT.TRAP 0x1 ;  /* 0x000000040000795c */ /* 0x000fe20000300000 */
.L_x_357:
        /* <DEDUP_REMOVED lines=9> */
.L_x_435:
[----:B------:R-:W-:Y:S05]  /*143b0*/  @!P1 BRA `(.L_x_359) ;  /* 0x0000000000049947 */ /* 0x000fea0003800000 */
[----:B------:R-:W-:Y:S01]  /*143c0*/  BPT.TRAP 0x1 ;  /* 0x000000040000795c */ /* 0x000fe20000300000 */
.L_x_359:
[----:B-1----:R-:W-:-:S05]  /*143d0*/  VIADD R0, R5, 0x1 ;  /* 0x0000000105007836 */ /* 0x002fca0000000000 */
[----:B------:R-:W-:-:S04]  /*143e0*/  ISETP.NE.AND P0, PT, R0, 0x8, PT ;  /* 0x000000080000780c */ /* 0x000fc80003f05270 */
[----:B------:R-:W-:Y:S02]  /*143f0*/  SEL R3, RZ, 0x1, P0 ;  /* 0x00000001ff037807 */ /* 0x000fe40000000000 */
[----:B------:R-:W-:Y:S02]  /*14400*/  SEL R5, R0, RZ, P0 ;  /* 0x000000ff00057207 */ /* 0x000fe40000000000 */
[----:B----4-:R-:W-:Y:S02]  /*14410*/  LOP3.LUT R7, R14, R3, RZ, 0x3c, !PT ;  /* 0x000000030e077212 */ /* 0x010fe400078e3cff */
[----:B------:R-:W-:Y:S02]  /*14420*/  LEA R3, R5, R2, 0x3 ;  /* 0x0000000205037211 */ /* 0x000fe400078e18ff */
[----:B------:R-:W-:-:S04]  /*14430*/  SHF.L.U32 R0, R7, 0x1f, RZ ;  /* 0x0000001f07007819 */ /* 0x000fc800000006ff */
[----:B------:R-:W1:Y:S02]  /*14440*/  SYNCS.PHASECHK.TRANS64.TRYWAIT P0, [R3+URZ+0x34440], R0 ;  /* 0x03444000030075a7 */ /* 0x000e64000800017f */
[----:B-1----:R-:W-:Y:S05]  /*14450*/  @!P0 BRA `(.L_x_360) ;  /* 0x0000001800488947 */ /* 0x002fea0003800000 */
.L_x_436:
[----:B------:R-:W-:Y:S05]  /*14460*/  @!P1 BRA `(.L_x_361) ;  /* 0x0000000000049947 */ /* 0x000fea0003800000 */
[----:B------:R-:W-:Y:S01]  /*14470*/  BPT.TRAP 0x1 ;  /* 0x000000040000795c */ /* 0x000fe20000300000 */
.L_x_361:
[----:B-1----:R-:W-:-:S05]  /*14480*/  VIADD R0, R5, 0x1 ;  /* 0x0000000105007836 */ /* 0x002fca0000000000 */
[----:B------:R-:W-:-:S04]  /*14490*/  ISETP.NE.AND P0, PT, R0, 0x8, PT ;  /* 0x000000080000780c */ /* 0x000fc80003f05270 */
[----:B------:R-:W-:Y:S02]  /*144a0*/  SEL R4, RZ, 0x1, P0 ;  /* 0x00000001ff047807 */ /* 0x000fe40000000000 */
[----:B------:R-:W-:Y:S02]  /*144b0*/  SEL R3, R0, RZ, P0 ;  /* 0x000000ff00037207 */ /* 0x000fe40000000000 */
[----:B------:R-:W-:Y:S02]  /*144c0*/  LOP3.LUT R0, R7, R4, RZ, 0x3c, !PT ;  /* 0x0000000407007212 */ /* 0x000fe400078e3cff */
[----:B------:R-:W-:Y:S02]  /*144d0*/  LEA R3, R3, R2, 0x3 ;  /* 0x0000000203037211 */ /* 0x000fe400078e18ff */
[----:B------:R-:W-:-:S07]  /*144e0*/  SHF.L.U32 R0, R0, 0x1f, RZ ;  /* 0x0000001f00007819 */ /* 0x000fce00000006ff */
.L_x_362:
[----:B-1----:R1:W2:Y:S02]  /*144f0*/  SYNCS.PHASECHK.TRANS64.TRYWAIT P0, [R3+URZ+0x34440], R0 ;  /* 0x03444000030075a7 */ /* 0x0022a4000800017f */
[----:B--2---:R-:W-:Y:S05]  /*14500*/  @!P0 NANOSLEEP.SYNCS 0x989680 ;  /* 0x009896800000895d */ /* 0x004fea0003900000 */
[----:B------:R-:W2:Y:S02]  /*14510*/  @!P0 SYNCS.PHASECHK.TRANS64 P0, [R3+URZ+0x34440], R0 ;  /* 0x03444000030085a7 */ /* 0x000ea4000800007f */
[----:B--2---:R-:W-:Y:S05]  /*14520*/  @P0 EXIT ;  /* 0x000000000000094d */ /* 0x004fea0003800000 */
[----:B------:R-:W-:Y:S05]  /*14530*/  BRA `(.L_x_362) ;  /* 0xfffffffc00ec7947 */ /* 0x000fea000383ffff */
.L_x_22:
[----:B-1----:R-:W-:-:S04]  /*14540*/  IMAD.U32 R12, RZ, RZ, UR11 ;  /* 0x0000000bff0c7e24 */ /* 0x002fc8000f8e00ff */
[----:B------:R1:W2:Y:S03]  /*14550*/  SYNCS.PHASECHK.TRANS64.TRYWAIT P1, [R12+URZ+0x34400], R3 ;  /* 0x034400030c0075a7 */ /* 0x0002a6000802017f */
[----:B--2---:R-:W-:Y:S05]  /*14560*/  @!P1 NANOSLEEP.SYNCS 0x989680 ;  /* 0x009896800000995d */ /* 0x004fea0003900000 */
[----:B------:R-:W2:Y:S02]  /*14570*/  @!P1 SYNCS.PHASECHK.TRANS64 P1, [R12+URZ+0x34400], R3 ;  /* 0x034400030c0095a7 */ /* 0x000ea4000802007f */
[----:B--2---:R-:W-:Y:S05]  /*14580*/  @!P1 BRA `(.L_x_22) ;  /* 0xfffffffc00ec9947 */ /* 0x004fea000383ffff */
[----:B------:R-:W-:Y:S05]  /*14590*/  BRA `(.L_x_363) ;  /* 0xfffffee800247947 */ /* 0x000fea000383ffff */
.L_x_34:
[----:B------:R-:W-:-:S06]  /*145a0*/  UIADD3 UR4, UR47, UR51, URZ ;  /* 0x000000332f047290 */ /* 0x000fcc000fffe03f */
[----:B-1----:R-:W-:-:S04]  /*145b0*/  MOV R0, UR4 ;  /* 0x0000000400007c02 */ /* 0x002fc80008000f00 */
[----:B------:R1:W2:Y:S03]  /*145c0*/  SYNCS.PHASECHK.TRANS64.TRYWAIT P0, [R0+URZ], R7 ;  /* 0x00000007000075a7 */ /* 0x0002a6000800017f */
[----:B--2---:R-:W-:Y:S05]  /*145d0*/  @!P0 NANOSLEEP.SYNCS 0x989680 ;  /* 0x009896800000895d */ /* 0x004fea0003900000 */
[----:B------:R-:W2:Y:S02]  /*145e0*/  @!P0 SYNCS.PHASECHK.TRANS64 P0, [R0+URZ], R7 ;  /* 0x00000007000085a7 */ /* 0x000ea4000800007f */
[----:B--2---:R-:W-:Y:S05]  /*145f0*/  @!P0 BRA `(.L_x_34) ;  /* 0xfffffffc00e88947 */ /* 0x004fea000383ffff */
[----:B------:R-:W-:Y:S05]  /*14600*/  BRA `(.L_x_364) ;  /* 0xfffffef400707947 */ /* 0x000fea000383ffff */
.L_x_39:
[----:B---3--:R-:W-:-:S04]  /*14610*/  IMAD.U32 R3, RZ, RZ, UR4 ;  /* 0x00000004ff037e24 */ /* 0x008fc8000f8e00ff */
[----:B------:R3:W4:Y:S03]  /*14620*/  SYNCS.PHASECHK.TRANS64.TRYWAIT P0, [R3+URZ+0x34480], R0 ;  /* 0x03448000030075a7 */ /* 0x000726000800017f */
[----:B----4-:R-:W-:Y:S05]  /*14630*/  @!P0 NANOSLEEP.SYNCS 0x989680 ;  /* 0x009896800000895d */ /* 0x010fea0003900000 */
[----:B------:R-:W4:Y:S02]  /*14640*/  @!P0 SYNCS.PHASECHK.TRANS64 P0, [R3+URZ+0x34480], R0 ;  /* 0x03448000030085a7 */ /* 0x000f24000800007f */
[----:B----4-:R-:W-:Y:S05]  /*14650*/  @!P0 BRA `(.L_x_39) ;  /* 0xfffffffc00ec8947 */ /* 0x010fea000383ffff */
[----:B------:R-:W-:Y:S05]  /*14660*/  BRA `(.L_x_38) ;  /* 0xffffff0000207947 */ /* 0x000fea000383ffff */
.L_x_44:
[----:B---3--:R-:W-:-:S04]  /*14670*/  MOV R7, UR4 ;  /* 0x0000000400077c02 */ /* 0x008fc80008000f00 */
[----:B------:R3:W4:Y:S03]  /*14680*/  SYNCS.PHASECHK.TRANS64.TRYWAIT P0, [R7+URZ+0x34480], R3 ;  /* 0x03448003070075a7 */ /* 0x000726000800017f */
[----:B----4-:R-:W-:Y:S05]  /*14690*/  @!P0 NANOSLEEP.SYNCS 0x989680 ;  /* 0x009896800000895d */ /* 0x010fea0003900000 */
[----:B------:R-:W4:Y:S02]  /*146a0*/  @!P0 SYNCS.PHASECHK.TRANS64 P0, [R7+URZ+0x34480], R3 ;  /* 0x03448003070085a7 */ /* 0x000f24000800007f */
[----:B----4-:R-:W-:Y:S05]  /*146b0*/  @!P0 BRA `(.L_x_44) ;  /* 0xfffffffc00ec8947 */ /* 0x010fea000383ffff */
[----:B------:R-:W-:Y:S05]  /*146c0*/  BRA `(.L_x_43) ;  /* 0xffffff1000b07947 */ /* 0x000fea000383ffff */
.L_x_50:
[----:B------:R-:W-:-:S06]  /*146d0*/  UIADD3 UR4, UR47, UR51, URZ ;  /* 0x000000332f047290 */ /* 0x000fcc000fffe03f */
[----:B-1----:R-:W-:-:S04]  /*146e0*/  IMAD.U32 R2, RZ, RZ, UR4 ;  /* 0x00000004ff027e24 */ /* 0x002fc8000f8e00ff */
[----:B------:R1:W3:Y:S03]  /*146f0*/  SYNCS.PHASECHK.TRANS64.TRYWAIT P0, [R2+URZ+0x10], R0 ;  /* 0x00001000020075a7 */ /* 0x0002e6000800017f */
[----:B---3--:R-:W-:Y:S05]  /*14700*/  @!P0 NANOSLEEP.SYNCS 0x989680 ;  /* 0x009896800000895d */ /* 0x008fea0003900000 */
[----:B------:R-:W3:Y:S02]  /*14710*/  @!P0 SYNCS.PHASECHK.TRANS64 P0, [R2+URZ+0x10], R0 ;  /* 0x00001000020085a7 */ /* 0x000ee4000800007f */
[----:B---3--:R-:W-:Y:S05]  /*14720*/  @!P0 BRA `(.L_x_50) ;  /* 0xfffffffc00e88947 */ /* 0x008fea000383ffff */
[----:B------:R-:W-:Y:S05]  /*14730*/  BRA `(.L_x_365) ;  /* 0xffffff2800b87947 */ /* 0x000fea000383ffff */
.L_x_62:
[----:B------:R-:W-:-:S07]  /*14740*/  MOV R15, 0xffffffff ;  /* 0xffffffff000f7802 */ /* 0x000fce0000000f00 */
[----:B-123-5:R-:W-:Y:S05]  /*14750*/  WARPSYNC.COLLECTIVE R15, `(.L_x_366) ;  /* 0x000000000f0c7348 */ /* 0x02efea0003c00000 */
[----:B------:R-:W-:Y:S02]  /*14760*/  ELECT P6, UR62, PT ;  /* 0x00000000003e782f */ /* 0x000fe400038c0000 */
[----:B------:R-:W-:Y:S01]  /*14770*/  MOV R14, UR62 ;  /* 0x0000003e000e7c02 */ /* 0x000fe20008000f00 */
[----:B-123-5:R-:W-:Y:S10]  /*14780*/  ENDCOLLECTIVE ;  /* 0x000000000000791b */ /* 0x02eff40003800000 */
.L_x_366:
[----:B------:R-:W-:Y:S05]  /*14790*/  BRA `(.L_x_367) ;  /* 0xffffff3000407947 */ /* 0x000fea000383ffff */
.L_x_64:
[----:B-1----:R-:W-:-:S04]  /*147a0*/  IMAD.U32 R3, RZ, RZ, UR50 ;  /* 0x00000032ff037e24 */ /* 0x002fc8000f8e00ff */
[----:B------:R1:W3:Y:S03]  /*147b0*/  SYNCS.PHASECHK.TRANS64.TRYWAIT P2, [R3+URZ+0x34500], R222 ;  /* 0x034500de030075a7 */ /* 0x0002e6000804017f */
[----:B---3--:R-:W-:Y:S05]  /*147c0*/  @!P2 NANOSLEEP.SYNCS 0x989680 ;  /* 0x009896800000a95d */ /* 0x008fea0003900000 */
[----:B------:R-:W3:Y:S02]  /*147d0*/  @!P2 SYNCS.PHASECHK.TRANS64 P2, [R3+URZ+0x34500], R222 ;  /* 0x034500de0300a5a7 */ /* 0x000ee4000804007f */
[----:B---3--:R-:W-:Y:S05]  /*147e0*/  @!P2 BRA `(.L_x_64) ;  /* 0xfffffffc00eca947 */ /* 0x008fea000383ffff */
[----:B------:R-:W-:Y:S05]  /*147f0*/  BRA `(.L_x_368) ;  /* 0xffffff3000507947 */ /* 0x000fea000383ffff */
.L_x_70:
[----:B-1----:R-:W-:-:S04]  /*14800*/  MOV R12, UR50 ;  /* 0x00000032000c7c02 */ /* 0x002fc80008000f00 */
[----:B------:R1:W2:Y:S03]  /*14810*/  SYNCS.PHASECHK.TRANS64.TRYWAIT P3, [R12+URZ+0x34508], R222 ;  /* 0x034508de0c0075a7 */ /* 0x0002a6000806017f */
[----:B--2---:R-:W-:Y:S05]  /*14820*/  @!P3 NANOSLEEP.SYNCS 0x989680 ;  /* 0x009896800000b95d */ /* 0x004fea0003900000 */
[----:B------:R-:W2:Y:S02]  /*14830*/  @!P3 SYNCS.PHASECHK.TRANS64 P3, [R12+URZ+0x34508], R222 ;  /* 0x034508de0c00b5a7 */ /* 0x000ea4000806007f */
[----:B--2---:R-:W-:Y:S05]  /*14840*/  @!P3 BRA `(.L_x_70) ;  /* 0xfffffffc00ecb947 */ /* 0x004fea000383ffff */
[----:B------:R-:W-:Y:S05]  /*14850*/  BRA `(.L_x_369) ;  /* 0xffffff3400f07947 */ /* 0x000fea000383ffff */
.L_x_75:
[----:B-1----:R-:W-:-:S04]  /*14860*/  IMAD.U32 R12, RZ, RZ, UR50 ;  /* 0x00000032ff0c7e24 */ /* 0x002fc8000f8e00ff */
[----:B------:R1:W2:Y:S03]  /*14870*/  SYNCS.PHASECHK.TRANS64.TRYWAIT P3, [R12+URZ+0x34510], R222 ;  /* 0x034510de0c0075a7 */ /* 0x0002a6000806017f */
[----:B--2---:R-:W-:Y:S05]  /*14880*/  @!P3 NANOSLEEP.SYNCS 0x989680 ;  /* 0x009896800000b95d */ /* 0x004fea0003900000 */
[----:B------:R-:W2:Y:S02]  /*14890*/  @!P3 SYNCS.PHASECHK.TRANS64 P3, [R12+URZ+0x34510], R222 ;  /* 0x034510de0c00b5a7 */ /* 0x000ea4000806007f */
[----:B--2---:R-:W-:Y:S05]  /*148a0*/  @!P3 BRA `(.L_x_75) ;  /* 0xfffffffc00ecb947 */ /* 0x004fea000383ffff */
[----:B------:R-:W-:Y:S05]  /*148b0*/  BRA `(.L_x_370) ;  /* 0xffffff3c00387947 */ /* 0x000fea000383ffff */
.L_x_80:
[----:B-1----:R-:W-:-:S04]  /*148c0*/  MOV R13, UR50 ;  /* 0x00000032000d7c02 */ /* 0x002fc80008000f00 */
[----:B------:R1:W2:Y:S03]  /*148d0*/  SYNCS.PHASECHK.TRANS64.TRYWAIT P3, [R13+URZ+0x34518], R222 ;  /* 0x034518de0d0075a7 */ /* 0x0002a6000806017f */
[----:B--2---:R-:W-:Y:S05]  /*148e0*/  @!P3 NANOSLEEP.SYNCS 0x989680 ;  /* 0x009896800000b95d */ /* 0x004fea0003900000 */
[----:B------:R-:W2:Y:S02]  /*148f0*/  @!P3 SYNCS.PHASECHK.TRANS64 P3, [R13+URZ+0x34518], R222 ;  /* 0x034518de0d00b5a7 */ /* 0x000ea4000806007f */
[----:B--2---:R-:W-:Y:S05]  /*14900*/  @!P3 BRA `(.L_x_80) ;  /* 0xfffffffc00ecb947 */ /* 0x004fea000383ffff */
[----:B------:R-:W-:Y:S05]  /*14910*/  BRA `(.L_x_371) ;  /* 0xffffff4000807947 */ /* 0x000fea000383ffff */
.L_x_85:
[----:B-1----:R-:W-:-:S04]  /*14920*/  IMAD.U32 R13, RZ, RZ, UR50 ;  /* 0x00000032ff0d7e24 */ /* 0x002fc8000f8e00ff */
[----:B------:R1:W2:Y:S03]  /*14930*/  SYNCS.PHASECHK.TRANS64.TRYWAIT P3, [R13+URZ+0x34500], R20 ;  /* 0x034500140d0075a7 */ /* 0x0002a6000806017f */
[----:B--2---:R-:W-:Y:S05]  /*14940*/  @!P3 NANOSLEEP.SYNCS 0x989680 ;  /* 0x009896800000b95d */ /* 0x004fea0003900000 */
[----:B------:R-:W2:Y:S02]  /*14950*/  @!P3 SYNCS.PHASECHK.TRANS64 P3, [R13+URZ+0x34500], R20 ;  /* 0x034500140d00b5a7 */ /* 0x000ea4000806007f */
[----:B--2---:R-:W-:Y:S05]  /*14960*/  @!P3 BRA `(.L_x_85) ;  /* 0xfffffffc00ecb947 */ /* 0x004fea000383ffff */
[----:B------:R-:W-:Y:S05]  /*14970*/  BRA `(.L_x_372) ;  /* 0xffffff4400d07947 */ /* 0x000fea000383ffff */
.L_x_90:
[----:B-1----:R-:W-:-:S04]  /*14980*/  MOV R13, UR50 ;  /* 0x00000032000d7c02 */ /* 0x002fc80008000f00 */
[----:B------:R1:W2:Y:S03]  /*14990*/  SYNCS.PHASECHK.TRANS64.TRYWAIT P3, [R13+URZ+0x34508], R20 ;  /* 0x034508140d0075a7 */ /* 0x0002a6000806017f */
[----:B--2---:R-:W-:Y:S05]  /*149a0*/  @!P3 NANOSLEEP.SYNCS 0x989680 ;  /* 0x009896800000b95d */ /* 0x004fea0003900000 */
[----:B------:R-:W2:Y:S02]  /*149b0*/  @!P3 SYNCS.PHASECHK.TRANS64 P3, [R13+URZ+0x34508], R20 ;  /* 0x034508140d00b5a7 */ /* 0x000ea4000806007f */
[----:B--2---:R-:W-:Y:S05]  /*149c0*/  @!P3 BRA `(.L_x_90) ;  /* 0xfffffffc00ecb947 */ /* 0x004fea000383ffff */
[----:B------:R-:W-:Y:S05]  /*149d0*/  BRA `(.L_x_373) ;  /* 0xffffff4c00587947 */ /* 0x000fea000383ffff */
.L_x_95:
[----:B-1----:R-:W-:-:S04]  /*149e0*/  IMAD.U32 R13, RZ, RZ, UR50 ;  /* 0x00000032ff0d7e24 */ /* 0x002fc8000f8e00ff */
[----:B------:R1:W2:Y:S03]  /*149f0*/  SYNCS.PHASECHK.TRANS64.TRYWAIT P3, [R13+URZ+0x34510], R20 ;  /* 0x034510140d0075a7 */ /* 0x0002a6000806017f */
[----:B--2---:R-:W-:Y:S05]  /*14a00*/  @!P3 NANOSLEEP.SYNCS 0x989680 ;  /* 0x009896800000b95d */ /* 0x004fea0003900000 */
[----:B------:R-:W2:Y:S02]  /*14a10*/  @!P3 SYNCS.PHASECHK.TRANS64 P3, [R13+URZ+0x34510], R20 ;  /* 0x034510140d00b5a7 */ /* 0x000ea4000806007f */
[----:B--2---:R-:W-:Y:S05]  /*14a20*/  @!P3 BRA `(.L_x_95) ;  /* 0xfffffffc00ecb947 */ /* 0x004fea000383ffff */
[----:B------:R-:W-:Y:S05]  /*14a30*/  BRA `(.L_x_374) ;  /* 0xffffff5000987947 */ /* 0x000fea000383ffff */
.L_x_100:
[----:B-1----:R-:W-:-:S04]  /*14a40*/  MOV R13, UR50 ;  /* 0x00000032000d7c02 */ /* 0x002fc80008000f00 */
[----:B------:R1:W2:Y:S03]  /*14a50*/  SYNCS.PHASECHK.TRANS64.TRYWAIT P3, [R13+URZ+0x34518], R20 ;  /* 0x034518140d0075a7 */ /* 0x0002a6000806017f */
[----:B--2---:R-:W-:Y:S05]  /*14a60*/  @!P3 NANOSLEEP.SYNCS 0x989680 ;  /* 0x009896800000b95d */ /* 0x004fea0003900000 */
[----:B------:R-:W2:Y:S02]  /*14a70*/  @!P3 SYNCS.PHASECHK.TRANS64 P3, [R13+URZ+0x34518], R20 ;  /* 0x034518140d00b5a7 */ /* 0x000ea4000806007f */
[----:B--2---:R-:W-:Y:S05]  /*14a80*/  @!P3 BRA `(.L_x_100) ;  /* 0xfffffffc00ecb947 */ /* 0x004fea000383ffff */
[----:B------:R-:W-:Y:S05]  /*14a90*/  BRA `(.L_x_375) ;  /* 0xffffff5400d87947 */ /* 0x000fea000383ffff */
.L_x_105:
[----:B-1----:R-:W-:-:S04]  /*14aa0*/  IMAD.U32 R13, RZ, RZ, UR50 ;  /* 0x00000032ff0d7e24 */ /* 0x002fc8000f8e00ff */
[----:B------:R1:W2:Y:S03]  /*14ab0*/  SYNCS.PHASECHK.TRANS64.TRYWAIT P3, [R13+URZ+0x34500], R222 ;  /* 0x034500de0d0075a7 */ /* 0x0002a6000806017f */
[----:B--2---:R-:W-:Y:S05]  /*14ac0*/  @!P3 NANOSLEEP.SYNCS 0x989680 ;  /* 0x009896800000b95d */ /* 0x004fea0003900000 */
[----:B------:R-:W2:Y:S02]  /*14ad0*/  @!P3 SYNCS.PHASECHK.TRANS64 P3, [R13+URZ+0x34500], R222 ;  /* 0x034500de0d00b5a7 */ /* 0x000ea4000806007f */
[----:B--2---:R-:W-:Y:S05]  /*14ae0*/  @!P3 BRA `(.L_x_105) ;  /* 0xfffffffc00ecb947 */ /* 0x004fea000383ffff */
[----:B------:R-:W-:Y:S05]  /*14af0*/  BRA `(.L_x_376) ;  /* 0xffffff5c00187947 */ /* 0x000fea000383ffff */
.L_x_110:
[----:B-1----:R-:W-:-:S04]  /*14b00*/  MOV R13, UR50 ;  /* 0x00000032000d7c02 */ /* 0x002fc80008000f00 */
[----:B------:R1:W2:Y:S03]  /*14b10*/  SYNCS.PHASECHK.TRANS64.TRYWAIT P3, [R13+URZ+0x34508], R222 ;  /* 0x034508de0d0075a7 */ /* 0x0002a6000806017f */
[----:B--2---:R-:W-:Y:S05]  /*14b20*/  @!P3 NANOSLEEP.SYNCS 0x989680 ;  /* 0x009896800000b95d */ /* 0x004fea0003900000 */
[----:B------:R-:W2:Y:S02]  /*14b30*/  @!P3 SYNCS.PHASECHK.TRANS64 P3, [R13+URZ+0x34508], R222 ;  /* 0x034508de0d00b5a7 */ /* 0x000ea4000806007f */
[----:B--2---:R-:W-:Y:S05]  /*14b40*/  @!P3 BRA `(.L_x_110) ;  /* 0xfffffffc00ecb947 */ /* 0x004fea000383ffff */
[----:B------:R-:W-:Y:S05]  /*14b50*/  BRA `(.L_x_377) ;  /* 0xffffff6000987947 */ /* 0x000fea000383ffff */
.L_x_115:
[----:B-1----:R-:W-:-:S04]  /*14b60*/  IMAD.U32 R13, RZ, RZ, UR50 ;  /* 0x00000032ff0d7e24 */ /* 0x002fc8000f8e00ff */
[----:B------:R1:W2:Y:S03]  /*14b70*/  SYNCS.PHASECHK.TRANS64.TRYWAIT P3, [R13+URZ+0x34510], R222 ;  /* 0x034510de0d0075a7 */ /* 0x0002a6000806017f */
[----:B--2---:R-:W-:Y:S05]  /*14b80*/  @!P3 NANOSLEEP.SYNCS 0x989680 ;  /* 0x009896800000b95d */ /* 0x004fea0003900000 */
[----:B------:R-:W2:Y:S02]  /*14b90*/  @!P3 SYNCS.PHASECHK.TRANS64 P3, [R13+URZ+0x34510], R222 ;  /* 0x034510de0d00b5a7 */ /* 0x000ea4000806007f */
[----:B--2---:R-:W-:Y:S05]  /*14ba0*/  @!P3 BRA `(.L_x_115) ;  /* 0xfffffffc00ecb947 */ /* 0x004fea000383ffff */
[----:B------:R-:W-:Y:S05]  /*14bb0*/  BRA `(.L_x_378) ;  /* 0xffffff6400d87947 */ /* 0x000fea000383ffff */
.L_x_120:
[----:B-1----:R-:W-:-:S04]  /*14bc0*/  MOV R13, UR50 ;  /* 0x00000032000d7c02 */ /* 0x002fc80008000f00 */
[----:B------:R1:W2:Y:S03]  /*14bd0*/  SYNCS.PHASECHK.TRANS64.TRYWAIT P3, [R13+URZ+0x34518], R222 ;  /* 0x034518de0d0075a7 */ /* 0x0002a6000806017f */
[----:B--2---:R-:W-:Y:S05]  /*14be0*/  @!P3 NANOSLEEP.SYNCS 0x989680 ;  /* 0x009896800000b95d */ /* 0x004fea0003900000 */
[----:B------:R-:W2:Y:S02]  /*14bf0*/  @!P3 SYNCS.PHASECHK.TRANS64 P3, [R13+URZ+0x34518], R222 ;  /* 0x034518de0d00b5a7 */ /* 0x000ea4000806007f */
[----:B--2---:R-:W-:Y:S05]  /*14c00*/  @!P3 BRA `(.L_x_120) ;  /* 0xfffffffc00ecb947 */ /* 0x004fea000383ffff */
[----:B------:R-:W-:Y:S05]  /*14c10*/  BRA `(.L_x_379) ;  /* 0xffffff6c00187947 */ /* 0x000fea000383ffff */
.L_x_125:
[----:B-1----:R-:W-:-:S04]  /*14c20*/  IMAD.U32 R13, RZ, RZ, UR50 ;  /* 0x00000032ff0d7e24 */ /* 0x002fc8000f8e00ff */
[----:B------:R1:W2:Y:S03]  /*14c30*/  SYNCS.PHASECHK.TRANS64.TRYWAIT P3, [R13+URZ+0x34500], R20 ;  /* 0x034500140d0075a7 */ /* 0x0002a6000806017f */
[----:B--2---:R-:W-:Y:S05]  /*14c40*/  @!P3 NANOSLEEP.SYNCS 0x989680 ;  /* 0x009896800000b95d */ /* 0x004fea0003900000 */
[----:B------:R-:W2:Y:S02]  /*14c50*/  @!P3 SYNCS.PHASECHK.TRANS64 P3, [R13+URZ+0x34500], R20 ;  /* 0x034500140d00b5a7 */ /* 0x000ea4000806007f */
[----:B--2---:R-:W-:Y:S05]  /*14c60*/  @!P3 BRA `(.L_x_125) ;  /* 0xfffffffc00ecb947 */ /* 0x004fea000383ffff */
[----:B------:R-:W-:Y:S05]  /*14c70*/  BRA `(.L_x_380) ;  /* 0xffffff7000587947 */ /* 0x000fea000383ffff */
.L_x_130:
[----:B-1----:R-:W-:-:S04]  /*14c80*/  MOV R13, UR50 ;  /* 0x00000032000d7c02 */ /* 0x002fc80008000f00 */
[----:B------:R1:W2:Y:S03]  /*14c90*/  SYNCS.PHASECHK.TRANS64.TRYWAIT P3, [R13+URZ+0x34508], R20 ;  /* 0x034508140d0075a7 */ /* 0x0002a6000806017f */
[----:B--2---:R-:W-:Y:S05]  /*14ca0*/  @!P3 NANOSLEEP.SYNCS 0x989680 ;  /* 0x009896800000b95d */ /* 0x004fea0003900000 */
[----:B------:R-:W2:Y:S02]  /*14cb0*/  @!P3 SYNCS.PHASECHK.TRANS64 P3, [R13+URZ+0x34508], R20 ;  /* 0x034508140d00b5a7 */ /* 0x000ea4000806007f */
[----:B--2---:R-:W-:Y:S05]  /*14cc0*/  @!P3 BRA `(.L_x_130) ;  /* 0xfffffffc00ecb947 */ /* 0x004fea000383ffff */
[----:B------:R-:W-:Y:S05]  /*14cd0*/  BRA `(.L_x_381) ;  /* 0xffffff7400d87947 */ /* 0x000fea000383ffff */
.L_x_135:
[----:B-1----:R-:W-:-:S04]  /*14ce0*/  IMAD.U32 R13, RZ, RZ, UR50 ;  /* 0x00000032ff0d7e24 */ /* 0x002fc8000f8e00ff */
[----:B------:R1:W2:Y:S03]  /*14cf0*/  SYNCS.PHASECHK.TRANS64.TRYWAIT P3, [R13+URZ+0x34510], R20 ;  /* 0x034510140d0075a7 */ /* 0x0002a6000806017f */
[----:B--2---:R-:W-:Y:S05]  /*14d00*/  @!P3 NANOSLEEP.SYNCS 0x989680 ;  /* 0x009896800000b95d */ /* 0x004fea0003900000 */
[----:B------:R-:W2:Y:S02]  /*14d10*/  @!P3 SYNCS.PHASECHK.TRANS64 P3, [R13+URZ+0x34510], R20 ;  /* 0x034510140d00b5a7 */ /* 0x000ea4000806007f */
[----:B--2---:R-:W-:Y:S05]  /*14d20*/  @!P3 BRA `(.L_x_135) ;  /* 0xfffffffc00ecb947 */ /* 0x004fea000383ffff */
[----:B------:R-:W-:Y:S05]  /*14d30*/  BRA `(.L_x_382) ;  /* 0xffffff7c00187947 */ /* 0x000fea000383ffff */
.L_x_140:
[----:B-1----:R-:W-:-:S04]  /*14d40*/  MOV R13, UR50 ;  /* 0x00000032000d7c02 */ /* 0x002fc80008000f00 */
[----:B------:R1:W2:Y:S03]  /*14d50*/  SYNCS.PHASECHK.TRANS64.TRYWAIT P3, [R13+URZ+0x34518], R20 ;  /* 0x034518140d0075a7 */ /* 0x0002a6000806017f */
[----:B--2---:R-:W-:Y:S05]  /*14d60*/  @!P3 NANOSLEEP.SYNCS 0x989680 ;  /* 0x009896800000b95d */ /* 0x004fea0003900000 */
[----:B------:R-:W2:Y:S02]  /*14d70*/  @!P3 SYNCS.PHASECHK.TRANS64 P3, [R13+URZ+0x34518], R20 ;  /* 0x034518140d00b5a7 */ /* 0x000ea4000806007f */
[----:B--2---:R-:W-:Y:S05]  /*14d80*/  @!P3 BRA `(.L_x_140) ;  /* 0xfffffffc00ecb947 */ /* 0x004fea000383ffff */
[----:B------:R-:W-:Y:S05]  /*14d90*/  BRA `(.L_x_383) ;  /* 0xffffff8000587947 */ /* 0x000fea000383ffff */
.L_x_145:
[----:B-1----:R-:W-:-:S04]  /*14da0*/  IMAD.U32 R3, RZ, RZ, UR4 ;  /* 0x00000004ff037e24 */ /* 0x002fc8000f8e00ff */
[----:B------:R1:W2:Y:S03]  /*14db0*/  SYNCS.PHASECHK.TRANS64.TRYWAIT P2, [R3+URZ+0x34400], R0 ;  /* 0x03440000030075a7 */ /* 0x0002a6000804017f */
[----:B--2---:R-:W-:Y:S05]  /*14dc0*/  @!P2 NANOSLEEP.SYNCS 0x989680 ;  /* 0x009896800000a95d */ /* 0x004fea0003900000 */
[----:B------:R-:W2:Y:S02]  /*14dd0*/  @!P2 SYNCS.PHASECHK.TRANS64 P2, [R3+URZ+0x34400], R0 ;  /* 0x034400000300a5a7 */ /* 0x000ea4000804007f */
[----:B--2---:R-:W-:Y:S05]  /*14de0*/  @!P2 BRA `(.L_x_145) ;  /* 0xfffffffc00eca947 */ /* 0x004fea000383ffff */
[----:B------:R-:W-:Y:S05]  /*14df0*/  BRA `(.L_x_384) ;  /* 0xffffff8400b07947 */ /* 0x000fea000383ffff */
.L_x_149:
[----:B-1----:R-:W-:-:S04]  /*14e00*/  MOV R3, UR4 ;  /* 0x0000000400037c02 */ /* 0x002fc80008000f00 */
[----:B------:R1:W2:Y:S03]  /*14e10*/  SYNCS.PHASECHK.TRANS64.TRYWAIT P2, [R3+URZ+0x34400], R2 ;  /* 0x03440002030075a7 */ /* 0x0002a6000804017f */
[----:B--2---:R-:W-:Y:S05]  /*14e20*/  @!P2 NANOSLEEP.SYNCS 0x989680 ;  /* 0x009896800000a95d */ /* 0x004fea0003900000 */
[----:B------:R-:W2:Y:S02]  /*14e30*/  @!P2 SYNCS.PHASECHK.TRANS64 P2, [R3+URZ+0x34400], R2 ;  /* 0x034400020300a5a7 */ /* 0x000ea4000804007f */
[----:B--2---:R-:W-:Y:S05]  /*14e40*/  @!P2 BRA `(.L_x_149) ;  /* 0xfffffffc00eca947 */ /* 0x004fea000383ffff */
[----:B------:R-:W-:Y:S05]  /*14e50*/  BRA `(.L_x_385) ;  /* 0xffffff8800507947 */ /* 0x000fea000383ffff */
.L_x_167:
[----:B-1----:R-:W-:-:S04]  /*14e60*/  IMAD.U32 R3, RZ, RZ, UR6 ;  /* 0x00000006ff037e24 */ /* 0x002fc8000f8e00ff */
[----:B------:R1:W2:Y:S03]  /*14e70*/  SYNCS.PHASECHK.TRANS64.TRYWAIT P0, [R3+URZ+0x34548], R0 ;  /* 0x03454800030075a7 */ /* 0x0002a6000800017f */
[----:B--2---:R-:W-:Y:S05]  /*14e80*/  @!P0 NANOSLEEP.SYNCS 0x989680 ;  /* 0x009896800000895d */ /* 0x004fea0003900000 */
[----:B------:R-:W2:Y:S02]  /*14e90*/  @!P0 SYNCS.PHASECHK.TRANS64 P0, [R3+URZ+0x34548], R0 ;  /* 0x03454800030085a7 */ /* 0x000ea4000800007f */
[----:B--2---:R-:W-:Y:S05]  /*14ea0*/  @!P0 BRA `(.L_x_167) ;  /* 0xfffffffc00ec8947 */ /* 0x004fea000383ffff */
[----:B------:R-:W-:Y:S05]  /*14eb0*/  BRA `(.L_x_386) ;  /* 0xffffff9400b07947 */ /* 0x000fea000383ffff */
.L_x_169:
[----:B-1----:R-:W-:-:S04]  /*14ec0*/  MOV R6, UR7 ;  /* 0x0000000700067c02 */ /* 0x002fc80008000f00 */
[----:B------:R1:W2:Y:S03]  /*14ed0*/  SYNCS.PHASECHK.TRANS64.TRYWAIT P0, [R6+URZ+0x34400], R3 ;  /* 0x03440003060075a7 */ /* 0x0002a6000800017f */
[----:B--2---:R-:W-:Y:S05]  /*14ee0*/  @!P0 NANOSLEEP.SYNCS 0x989680 ;  /* 0x009896800000895d */ /* 0x004fea0003900000 */
[----:B------:R-:W2:Y:S02]  /*14ef0*/  @!P0 SYNCS.PHASECHK.TRANS64 P0, [R6+URZ+0x34400], R3 ;  /* 0x03440003060085a7 */ /* 0x000ea4000800007f */
[----:B--2---:R-:W-:Y:S05]  /*14f00*/  @!P0 BRA `(.L_x_169) ;  /* 0xfffffffc00ec8947 */ /* 0x004fea000383ffff */
[----:B------:R-:W-:Y:S05]  /*14f10*/  BRA `(.L_x_387) ;  /* 0xffffff9400d87947 */ /* 0x000fea000383ffff */
.L_x_175:
[----:B--2---:R-:W-:-:S04]  /*14f20*/  IMAD.U32 R3, RZ, RZ, UR6 ;  /* 0x00000006ff037e24 */ /* 0x004fc8000f8e00ff */
[----:B------:R2:W3:Y:S03]  /*14f30*/  SYNCS.PHASECHK.TRANS64.TRYWAIT P1, [R3+URZ+0x34520], R8 ;  /* 0x03452008030075a7 */ /* 0x0004e6000802017f */
[----:B---3--:R-:W-:Y:S05]  /*14f40*/  @!P1 NANOSLEEP.SYNCS 0x989680 ;  /* 0x009896800000995d */ /* 0x008fea0003900000 */
[----:B------:R-:W3:Y:S02]  /*14f50*/  @!P1 SYNCS.PHASECHK.TRANS64 P1, [R3+URZ+0x34520], R8 ;  /* 0x03452008030095a7 */ /* 0x000ee4000802007f */
[----:B---3--:R-:W-:Y:S05]  /*14f60*/  @!P1 BRA `(.L_x_175) ;  /* 0xfffffffc00ec9947 */ /* 0x008fea000383ffff */
[----:B------:R-:W-:Y:S05]  /*14f70*/  BRA `(.L_x_388) ;  /* 0xffffff9800847947 */ /* 0x000fea000383ffff */
.L_x_181:
[----:B--2---:R-:W-:-:S04]  /*14f80*/  MOV R3, UR6 ;  /* 0x0000000600037c02 */ /* 0x004fc80008000f00 */
[----:B------:R2:W4:Y:S03]  /*14f90*/  SYNCS.PHASECHK.TRANS64.TRYWAIT P1, [R3+URZ+0x34528], R8 ;  /* 0x03452808030075a7 */ /* 0x000526000802017f */
[----:B----4-:R-:W-:Y:S05]  /*14fa0*/  @!P1 NANOSLEEP.SYNCS 0x989680 ;  /* 0x009896800000995d */ /* 0x010fea0003900000 */
[----:B------:R-:W4:Y:S02]  /*14fb0*/  @!P1 SYNCS.PHASECHK.TRANS64 P1, [R3+URZ+0x34528], R8 ;  /* 0x03452808030095a7 */ /* 0x000f24000802007f */
[----:B----4-:R-:W-:Y:S05]  /*14fc0*/  @!P1 BRA `(.L_x_181) ;  /* 0xfffffffc00ec9947 */ /* 0x010fea000383ffff */
[----:B------:R-:W-:Y:S05]  /*14fd0*/  BRA `(.L_x_389) ;  /* 0xffffff9800c07947 */ /* 0x000fea000383ffff */
.L_x_187:
[----:B--2---:R-:W-:-:S04]  /*14fe0*/  IMAD.U32 R3, RZ, RZ, UR6 ;  /* 0x00000006ff037e24 */ /* 0x004fc8000f8e00ff */
[----:B------:R2:W1:Y:S03]  /*14ff0*/  SYNCS.PHASECHK.TRANS64.TRYWAIT P1, [R3+URZ+0x34530], R8 ;  /* 0x03453008030075a7 */ /* 0x000466000802017f */
[----:B-1----:R-:W-:Y:S05]  /*15000*/  @!P1 NANOSLEEP.SYNCS 0x989680 ;  /* 0x009896800000995d */ /* 0x002fea0003900000 */
[----:B------:R-:W1:Y:S02]  /*15010*/  @!P1 SYNCS.PHASECHK.TRANS64 P1, [R3+URZ+0x34530], R8 ;  /* 0x03453008030095a7 */ /* 0x000e64000802007f */
[----:B-1----:R-:W-:Y:S05]  /*15020*/  @!P1 BRA `(.L_x_187) ;  /* 0xfffffffc00ec9947 */ /* 0x002fea000383ffff */
[----:B------:R-:W-:Y:S05]  /*15030*/  BRA `(.L_x_390) ;  /* 0xffffff9c00047947 */ /* 0x000fea000383ffff */
.L_x_193:
[----:B--2---:R-:W-:-:S04]  /*15040*/  MOV R3, UR6 ;  /* 0x0000000600037c02 */ /* 0x004fc80008000f00 */
[----:B------:R2:W1:Y:S03]  /*15050*/  SYNCS.PHASECHK.TRANS64.TRYWAIT P1, [R3+URZ+0x34538], R8 ;  /* 0x03453808030075a7 */ /* 0x000466000802017f */
[----:B-1----:R-:W-:Y:S05]  /*15060*/  @!P1 NANOSLEEP.SYNCS 0x989680 ;  /* 0x009896800000995d */ /* 0x002fea0003900000 */
[----:B------:R-:W1:Y:S02]  /*15070*/  @!P1 SYNCS.PHASECHK.TRANS64 P1, [R3+URZ+0x34538], R8 ;  /* 0x03453808030095a7 */ /* 0x000e64000802007f */
[----:B-1----:R-:W-:Y:S05]  /*15080*/  @!P1 BRA `(.L_x_193) ;  /* 0xfffffffc00ec9947 */ /* 0x002fea000383ffff */
[----:B------:R-:W-:Y:S05]  /*15090*/  BRA `(.L_x_391) ;  /* 0xffffff9c00487947 */ /* 0x000fea000383ffff */
.L_x_199:
[----:B-12---:R-:W-:-:S04]  /*150a0*/  IMAD.U32 R3, RZ, RZ, UR6 ;  /* 0x00000006ff037e24 */ /* 0x006fc8000f8e00ff */
[----:B------:R1:W2:Y:S03]  /*150b0*/  SYNCS.PHASECHK.TRANS64.TRYWAIT P1, [R3+URZ+0x34520], R2 ;  /* 0x03452002030075a7 */ /* 0x0002a6000802017f */
[----:B--2---:R-:W-:Y:S05]  /*150c0*/  @!P1 NANOSLEEP.SYNCS 0x989680 ;  /* 0x009896800000995d */ /* 0x004fea0003900000 */
[----:B------:R-:W2:Y:S02]  /*150d0*/  @!P1 SYNCS.PHASECHK.TRANS64 P1, [R3+URZ+0x34520], R2 ;  /* 0x03452002030095a7 */ /* 0x000ea4000802007f */
[----:B--2---:R-:W-:Y:S05]  /*150e0*/  @!P1 BRA `(.L_x_199) ;  /* 0xfffffffc00ec9947 */ /* 0x004fea000383ffff */
[----:B------:R-:W-:Y:S05]  /*150f0*/  BRA `(.L_x_392) ;  /* 0xffffff9c00947947 */ /* 0x000fea000383ffff */
.L_x_205:
[----:B-123--:R-:W-:-:S04]  /*15100*/  MOV R3, UR6 ;  /* 0x0000000600037c02 */ /* 0x00efc80008000f00 */
[----:B------:R1:W2:Y:S03]  /*15110*/  SYNCS.PHASECHK.TRANS64.TRYWAIT P1, [R3+URZ+0x34528], R2 ;  /* 0x03452802030075a7 */ /* 0x0002a6000802017f */
[----:B--2---:R-:W-:Y:S05]  /*15120*/  @!P1 NANOSLEEP.SYNCS 0x989680 ;  /* 0x009896800000995d */ /* 0x004fea0003900000 */
[----:B------:R-:W2:Y:S02]  /*15130*/  @!P1 SYNCS.PHASECHK.TRANS64 P1, [R3+URZ+0x34528], R2 ;  /* 0x03452802030095a7 */ /* 0x000ea4000802007f */
[----:B--2---:R-:W-:Y:S05]  /*15140*/  @!P1 BRA `(.L_x_205) ;  /* 0xfffffffc00ec9947 */ /* 0x004fea000383ffff */
[----:B------:R-:W-:Y:S05]  /*15150*/  BRA `(.L_x_393) ;  /* 0xffffff9c00c87947 */ /* 0x000fea000383ffff */
.L_x_211:
[----:B-1234-:R-:W-:-:S04]  /*15160*/  IMAD.U32 R3, RZ, RZ, UR6 ;  /* 0x00000006ff037e24 */ /* 0x01efc8000f8e00ff */
[----:B------:R1:W2:Y:S03]  /*15170*/  SYNCS.PHASECHK.TRANS64.TRYWAIT P1, [R3+URZ+0x34530], R2 ;  /* 0x03453002030075a7 */ /* 0x0002a6000802017f */
[----:B--2---:R-:W-:Y:S05]  /*15180*/  @!P1 NANOSLEEP.SYNCS 0x989680 ;  /* 0x009896800000995d */ /* 0x004fea0003900000 */
[----:B------:R-:W2:Y:S02]  /*15190*/  @!P1 SYNCS.PHASECHK.TRANS64 P1, [R3+URZ+0x34530], R2 ;  /* 0x03453002030095a7 */ /* 0x000ea4000802007f */
[----:B--2---:R-:W-:Y:S05]  /*151a0*/  @!P1 BRA `(.L_x_211) ;  /* 0xfffffffc00ec9947 */ /* 0x004fea000383ffff */
[----:B------:R-:W-:Y:S05]  /*151b0*/  BRA `(.L_x_394) ;  /* 0xffffffa000007947 */ /* 0x000fea000383ffff */
.L_x_217:
[----:B-1234-:R-:W-:-:S04]  /*151c0*/  MOV R3, UR6 ;  /* 0x0000000600037c02 */ /* 0x01efc80008000f00 */
[----:B------:R1:W2:Y:S03]  /*151d0*/  SYNCS.PHASECHK.TRANS64.TRYWAIT P1, [R3+URZ+0x34538], R2 ;  /* 0x03453802030075a7 */ /* 0x0002a6000802017f */
[----:B--2---:R-:W-:Y:S05]  /*151e0*/  @!P1 NANOSLEEP.SYNCS 0x989680 ;  /* 0x009896800000995d */ /* 0x004fea0003900000 */
[----:B------:R-:W2:Y:S02]  /*151f0*/  @!P1 SYNCS.PHASECHK.TRANS64 P1, [R3+URZ+0x34538], R2 ;  /* 0x03453802030095a7 */ /* 0x000ea4000802007f */
[----:B--2---:R-:W-:Y:S05]  /*15200*/  @!P1 BRA `(.L_x_217) ;  /* 0xfffffffc00ec9947 */ /* 0x004fea000383ffff */
[----:B------:R-:W-:Y:S05]  /*15210*/  BRA `(.L_x_395) ;  /* 0xffffffa000387947 */ /* 0x000fea000383ffff */
.L_x_223:
[----:B-1234-:R-:W-:-:S04]  /*15220*/  IMAD.U32 R3, RZ, RZ, UR6 ;  /* 0x00000006ff037e24 */ /* 0x01efc8000f8e00ff */
[----:B------:R1:W2:Y:S03]  /*15230*/  SYNCS.PHASECHK.TRANS64.TRYWAIT P1, [R3+URZ+0x34520], R8 ;  /* 0x03452008030075a7 */ /* 0x0002a6000802017f */
[----:B--2---:R-:W-:Y:S05]  /*15240*/  @!P1 NANOSLEEP.SYNCS 0x989680 ;  /* 0x009896800000995d */ /* 0x004fea0003900000 */
[----:B------:R-:W2:Y:S02]  /*15250*/  @!P1 SYNCS.PHASECHK.TRANS64 P1, [R3+URZ+0x34520], R8 ;  /* 0x03452008030095a7 */ /* 0x000ea4000802007f */
[----:B--2---:R-:W-:Y:S05]  /*15260*/  @!P1 BRA `(.L_x_223) ;  /* 0xfffffffc00ec9947 */ /* 0x004fea000383ffff */
[----:B------:R-:W-:Y:S05]  /*15270*/  BRA `(.L_x_396) ;  /* 0xffffffa000747947 */ /* 0x000fea000383ffff */
.L_x_229:
[----:B-1234-:R-:W-:-:S04]  /*15280*/  MOV R3, UR6 ;  /* 0x0000000600037c02 */ /* 0x01efc80008000f00 */
[----:B------:R1:W2:Y:S03]  /*15290*/  SYNCS.PHASECHK.TRANS64.TRYWAIT P1, [R3+URZ+0x34528], R8 ;  /* 0x03452808030075a7 */ /* 0x0002a6000802017f */
[----:B--2---:R-:W-:Y:S05]  /*152a0*/  @!P1 NANOSLEEP.SYNCS 0x989680 ;  /* 0x009896800000995d */ /* 0x004fea0003900000 */
[----:B------:R-:W2:Y:S02]  /*152b0*/  @!P1 SYNCS.PHASECHK.TRANS64 P1, [R3+URZ+0x34528], R8 ;  /* 0x03452808030095a7 */ /* 0x000ea4000802007f */
[----:B--2---:R-:W-:Y:S05]  /*152c0*/  @!P1 BRA `(.L_x_229) ;  /* 0xfffffffc00ec9947 */ /* 0x004fea000383ffff */
[----:B------:R-:W-:Y:S05]  /*152d0*/  BRA `(.L_x_397) ;  /* 0xffffffa000a87947 */ /* 0x000fea000383ffff */
.L_x_235:
[----:B-1234-:R-:W-:-:S04]  /*152e0*/  IMAD.U32 R3, RZ, RZ, UR6 ;  /* 0x00000006ff037e24 */ /* 0x01efc8000f8e00ff */
[----:B------:R1:W2:Y:S03]  /*152f0*/  SYNCS.PHASECHK.TRANS64.TRYWAIT P1, [R3+URZ+0x34530], R8 ;  /* 0x03453008030075a7 */ /* 0x0002a6000802017f */
[----:B--2---:R-:W-:Y:S05]  /*15300*/  @!P1 NANOSLEEP.SYNCS 0x989680 ;  /* 0x009896800000995d */ /* 0x004fea0003900000 */
[----:B------:R-:W2:Y:S02]  /*15310*/  @!P1 SYNCS.PHASECHK.TRANS64 P1, [R3+URZ+0x34530], R8 ;  /* 0x03453008030095a7 */ /* 0x000ea4000802007f */
[----:B--2---:R-:W-:Y:S05]  /*15320*/  @!P1 BRA `(.L_x_235) ;  /* 0xfffffffc00ec9947 */ /* 0x004fea000383ffff */
[----:B------:R-:W-:Y:S05]  /*15330*/  BRA `(.L_x_398) ;  /* 0xffffffa000e07947 */ /* 0x000fea000383ffff */
.L_x_241:
[----:B-1234-:R-:W-:-:S04]  /*15340*/  MOV R3, UR6 ;  /* 0x0000000600037c02 */ /* 0x01efc80008000f00 */
[----:B------:R1:W2:Y:S03]  /*15350*/  SYNCS.PHASECHK.TRANS64.TRYWAIT P1, [R3+URZ+0x34538], R8 ;  /* 0x03453808030075a7 */ /* 0x0002a6000802017f */
[----:B--2---:R-:W-:Y:S05]  /*15360*/  @!P1 NANOSLEEP.SYNCS 0x989680 ;  /* 0x009896800000995d */ /* 0x004fea0003900000 */
[----:B------:R-:W2:Y:S02]  /*15370*/  @!P1 SYNCS.PHASECHK.TRANS64 P1, [R3+URZ+0x34538], R8 ;  /* 0x03453808030095a7 */ /* 0x000ea4000802007f */
[----:B--2---:R-:W-:Y:S05]  /*15380*/  @!P1 BRA `(.L_x_241) ;  /* 0xfffffffc00ec9947 */ /* 0x004fea000383ffff */
[----:B------:R-:W-:Y:S05]  /*15390*/  BRA `(.L_x_399) ;  /* 0xffffffa400187947 */ /* 0x000fea000383ffff */
.L_x_247:
[----:B-1234-:R-:W-:-:S04]  /*153a0*/  IMAD.U32 R3, RZ, RZ, UR6 ;  /* 0x00000006ff037e24 */ /* 0x01efc8000f8e00ff */
[----:B------:R1:W2:Y:S03]  /*153b0*/  SYNCS.PHASECHK.TRANS64.TRYWAIT P1, [R3+URZ+0x34520], R2 ;  /* 0x03452002030075a7 */ /* 0x0002a6000802017f */
[----:B--2---:R-:W-:Y:S05]  /*153c0*/  @!P1 NANOSLEEP.SYNCS 0x989680 ;  /* 0x009896800000995d */ /* 0x004fea0003900000 */
[----:B------:R-:W2:Y:S02]  /*153d0*/  @!P1 SYNCS.PHASECHK.TRANS64 P1, [R3+URZ+0x34520], R2 ;  /* 0x03452002030095a7 */ /* 0x000ea4000802007f */
[----:B--2---:R-:W-:Y:S05]  /*153e0*/  @!P1 BRA `(.L_x_247) ;  /* 0xfffffffc00ec9947 */ /* 0x004fea000383ffff */
[----:B------:R-:W-:Y:S05]  /*153f0*/  BRA `(.L_x_400) ;  /* 0xffffffa400547947 */ /* 0x000fea000383ffff */
.L_x_253:
[----:B-1234-:R-:W-:-:S04]  /*15400*/  MOV R3, UR6 ;  /* 0x0000000600037c02 */ /* 0x01efc80008000f00 */
[----:B------:R1:W2:Y:S03]  /*15410*/  SYNCS.PHASECHK.TRANS64.TRYWAIT P1, [R3+URZ+0x34528], R2 ;  /* 0x03452802030075a7 */ /* 0x0002a6000802017f */
[----:B--2---:R-:W-:Y:S05]  /*15420*/  @!P1 NANOSLEEP.SYNCS 0x989680 ;  /* 0x009896800000995d */ /* 0x004fea0003900000 */
[----:B------:R-:W2:Y:S02]  /*15430*/  @!P1 SYNCS.PHASECHK.TRANS64 P1, [R3+URZ+0x34528], R2 ;  /* 0x03452802030095a7 */ /* 0x000ea4000802007f */
[----:B--2---:R-:W-:Y:S05]  /*15440*/  @!P1 BRA `(.L_x_253) ;  /* 0xfffffffc00ec9947 */ /* 0x004fea000383ffff */
[----:B------:R-:W-:Y:S05]  /*15450*/  BRA `(.L_x_401) ;  /* 0xffffffa400887947 */ /* 0x000fea000383ffff */
.L_x_259:
[----:B-1234-:R-:W-:-:S04]  /*15460*/  IMAD.U32 R3, RZ, RZ, UR6 ;  /* 0x00000006ff037e24 */ /* 0x01efc8000f8e00ff */
[----:B------:R1:W2:Y:S03]  /*15470*/  SYNCS.PHASECHK.TRANS64.TRYWAIT P1, [R3+URZ+0x34530], R2 ;  /* 0x03453002030075a7 */ /* 0x0002a6000802017f */
[----:B--2---:R-:W-:Y:S05]  /*15480*/  @!P1 NANOSLEEP.SYNCS 0x989680 ;  /* 0x009896800000995d */ /* 0x004fea0003900000 */
[----:B------:R-:W2:Y:S02]  /*15490*/  @!P1 SYNCS.PHASECHK.TRANS64 P1, [R3+URZ+0x34530], R2 ;  /* 0x03453002030095a7 */ /* 0x000ea4000802007f */
[----:B--2---:R-:W-:Y:S05]  /*154a0*/  @!P1 BRA `(.L_x_259) ;  /* 0xfffffffc00ec9947 */ /* 0x004fea000383ffff */
[----:B------:R-:W-:Y:S05]  /*154b0*/  BRA `(.L_x_402) ;  /* 0xffffffa400c47947 */ /* 0x000fea000383ffff */
.L_x_265:
[----:B-1234-:R-:W-:-:S04]  /*154c0*/  MOV R3, UR6 ;  /* 0x0000000600037c02 */ /* 0x01efc80008000f00 */
[----:B------:R1:W2:Y:S03]  /*154d0*/  SYNCS.PHASECHK.TRANS64.TRYWAIT P1, [R3+URZ+0x34538], R2 ;  /* 0x03453802030075a7 */ /* 0x0002a6000802017f */
[----:B--2---:R-:W-:Y:S05]  /*154e0*/  @!P1 NANOSLEEP.SYNCS 0x989680 ;  /* 0x009896800000995d */ /* 0x004fea0003900000 */
[----:B------:R-:W2:Y:S02]  /*154f0*/  @!P1 SYNCS.PHASECHK.TRANS64 P1, [R3+URZ+0x34538], R2 ;  /* 0x03453802030095a7 */ /* 0x000ea4000802007f */
[----:B--2---:R-:W-:Y:S05]  /*15500*/  @!P1 BRA `(.L_x_265) ;  /* 0xfffffffc00ec9947 */ /* 0x004fea000383ffff */
[----:B------:R-:W-:Y:S05]  /*15510*/  BRA `(.L_x_403) ;  /* 0xffffffa800007947 */ /* 0x000fea000383ffff */
.L_x_280:
[----:B-1----:R-:W-:-:S04]  /*15520*/  IMAD.U32 R3, RZ, RZ, UR6 ;  /* 0x00000006ff037e24 */ /* 0x002fc8000f8e00ff */
[----:B------:R1:W2:Y:S03]  /*15530*/  SYNCS.PHASECHK.TRANS64.TRYWAIT P0, [R3+URZ+0x34520], R8 ;  /* 0x03452008030075a7 */ /* 0x0002a6000800017f */
[----:B--2---:R-:W-:Y:S05]  /*15540*/  @!P0 NANOSLEEP.SYNCS 0x989680 ;  /* 0x009896800000895d */ /* 0x004fea0003900000 */
[----:B------:R-:W2:Y:S02]  /*15550*/  @!P0 SYNCS.PHASECHK.TRANS64 P0, [R3+URZ+0x34520], R8 ;  /* 0x03452008030085a7 */ /* 0x000ea4000800007f */
[----:B--2---:R-:W-:Y:S05]  /*15560*/  @!P0 BRA `(.L_x_280) ;  /* 0xfffffffc00ec8947 */ /* 0x004fea000383ffff */
[----:B------:R-:W-:Y:S05]  /*15570*/  BRA `(.L_x_404) ;  /* 0xffffffac00887947 */ /* 0x000fea000383ffff */
.L_x_282:
[----:B-1----:R-:W-:-:S04]  /*15580*/  MOV R3, UR6 ;  /* 0x0000000600037c02 */ /* 0x002fc80008000f00 */
[----:B------:R1:W2:Y:S03]  /*15590*/  SYNCS.PHASECHK.TRANS64.TRYWAIT P0, [R3+URZ+0x34528], R8 ;  /* 0x03452808030075a7 */ /* 0x0002a6000800017f */
[----:B--2---:R-:W-:Y:S05]  /*155a0*/  @!P0 NANOSLEEP.SYNCS 0x989680 ;  /* 0x009896800000895d */ /* 0x004fea0003900000 */
[----:B------:R-:W2:Y:S02]  /*155b0*/  @!P0 SYNCS.PHASECHK.TRANS64 P0, [R3+URZ+0x34528], R8 ;  /* 0x03452808030085a7 */ /* 0x000ea4000800007f */
[----:B--2---:R-:W-:Y:S05]  /*155c0*/  @!P0 BRA `(.L_x_282) ;  /* 0xfffffffc00ec8947 */ /* 0x004fea000383ffff */
[----:B------:R-:W-:Y:S05]  /*155d0*/  BRA `(.L_x_405) ;  /* 0xffffffac00807947 */ /* 0x000fea000383ffff */
.L_x_284:
[----:B-1----:R-:W-:-:S04]  /*155e0*/  IMAD.U32 R3, RZ, RZ, UR6 ;  /* 0x00000006ff037e24 */ /* 0x002fc8000f8e00ff */
[----:B------:R1:W2:Y:S03]  /*155f0*/  SYNCS.PHASECHK.TRANS64.TRYWAIT P0, [R3+URZ+0x34530], R8 ;  /* 0x03453008030075a7 */ /* 0x0002a6000800017f */
[----:B--2---:R-:W-:Y:S05]  /*15600*/  @!P0 NANOSLEEP.SYNCS 0x989680 ;  /* 0x009896800000895d */ /* 0x004fea0003900000 */
[----:B------:R-:W2:Y:S02]  /*15610*/  @!P0 SYNCS.PHASECHK.TRANS64 P0, [R3+URZ+0x34530], R8 ;  /* 0x03453008030085a7 */ /* 0x000ea4000800007f */
[----:B--2---:R-:W-:Y:S05]  /*15620*/  @!P0 BRA `(.L_x_284) ;  /* 0xfffffffc00ec8947 */ /* 0x004fea000383ffff */
[----:B------:R-:W-:Y:S05]  /*15630*/  BRA `(.L_x_406) ;  /* 0xffffffac00787947 */ /* 0x000fea000383ffff */
.L_x_296:
[----:B------:R-:W-:Y:S01]  /*15640*/  BSSY B1, `(.L_x_407) ;  /* 0x0000006000017945 */ /* 0x000fe20003800000 */
[----:B------:R-:W-:-:S07]  /*15650*/  MOV R15, 0xffffffff ;  /* 0xffffffff000f7802 */ /* 0x000fce0000000f00 */
[----:B------:R-:W-:Y:S05]  /*15660*/  WARPSYNC.COLLECTIVE R15, `(.L_x_408) ;  /* 0x000000000f0c7348 */ /* 0x000fea0003c00000 */
[----:B------:R-:W-:Y:S02]  /*15670*/  ELECT P6, UR62, PT ;  /* 0x00000000003e782f */ /* 0x000fe400038c0000 */
[----:B------:R-:W-:Y:S01]  /*15680*/  MOV R14, UR62 ;  /* 0x0000003e000e7c02 */ /* 0x000fe20008000f00 */
[----:B------:R-:W-:Y:S10]  /*15690*/  ENDCOLLECTIVE ;  /* 0x000000000000791b */ /* 0x000ff40003800000 */
.L_x_408:
[----:B------:R-:W-:Y:S05]  /*156a0*/  BSYNC B1 ;  /* 0x0000000000017941 */ /* 0x000fea0003800000 */
.L_x_407:
[----:B------:R-:W-:Y:S05]  /*156b0*/  BRA `(.L_x_409) ;  /* 0xffffffb800687947 */ /* 0x000fea000383ffff */
.L_x_299:
[----:B--2---:R2:W3:Y:S02]  /*156c0*/  SYNCS.PHASECHK.TRANS64.TRYWAIT P0, [R8+URZ+0x344c0], R5 ;  /* 0x0344c005080075a7 */ /* 0x0044e4000800017f */
[----:B---3--:R-:W-:Y:S05]  /*156d0*/  @!P0 NANOSLEEP.SYNCS 0x989680 ;  /* 0x009896800000895d */ /* 0x008fea0003900000 */
[----:B------:R-:W3:Y:S02]  /*156e0*/  @!P0 SYNCS.PHASECHK.TRANS64 P0, [R8+URZ+0x344c0], R5 ;  /* 0x0344c005080085a7 */ /* 0x000ee4000800007f */
[----:B---3--:R-:W-:Y:S05]  /*156f0*/  @!P0 BRA `(.L_x_299) ;  /* 0xfffffffc00f08947 */ /* 0x008fea000383ffff */
[----:B------:R-:W-:Y:S05]  /*15700*/  BRA `(.L_x_410) ;  /* 0xffffffb800907947 */ /* 0x000fea000383ffff */
.L_x_305:
[----:B-1----:R1:W3:Y:S02]  /*15710*/  SYNCS.PHASECHK.TRANS64.TRYWAIT P0, [R3+URZ+0x34400], R2 ;  /* 0x03440002030075a7 */ /* 0x0022e4000800017f */
[----:B---3--:R-:W-:Y:S05]  /*15720*/  @!P0 NANOSLEEP.SYNCS 0x989680 ;  /* 0x009896800000895d */ /* 0x008fea0003900000 */
[----:B------:R-:W3:Y:S02]  /*15730*/  @!P0 SYNCS.PHASECHK.TRANS64 P0, [R3+URZ+0x34400], R2 ;  /* 0x03440002030085a7 */ /* 0x000ee4000800007f */
[----:B---3--:R-:W-:Y:S05]  /*15740*/  @!P0 BRA `(.L_x_305) ;  /* 0xfffffffc00f08947 */ /* 0x008fea000383ffff */
[----:B------:R-:W-:Y:S05]  /*15750*/  BRA `(.L_x_411) ;  /* 0xffffffbc005c7947 */ /* 0x000fea000383ffff */
.L_x_308:
[----:B------:R-:W-:Y:S01]  /*15760*/  BSSY B1, `(.L_x_412) ;  /* 0x0000006000017945 */ /* 0x000fe20003800000 */
[----:B------:R-:W-:-:S07]  /*15770*/  IMAD.MOV.U32 R15, RZ, RZ, -0x1 ;  /* 0xffffffffff0f7424 */ /* 0x000fce00078e00ff */
[----:B-1---5:R-:W-:Y:S05]  /*15780*/  WARPSYNC.COLLECTIVE R15, `(.L_x_413) ;  /* 0x000000000f0c7348 */ /* 0x022fea0003c00000 */
[----:B------:R-:W-:Y:S02]  /*15790*/  ELECT P6, UR62, PT ;  /* 0x00000000003e782f */ /* 0x000fe400038c0000 */
[----:B------:R-:W-:Y:S01]  /*157a0*/  MOV R14, UR62 ;  /* 0x0000003e000e7c02 */ /* 0x000fe20008000f00 */
[----:B-1---5:R-:W-:Y:S10]  /*157b0*/  ENDCOLLECTIVE ;  /* 0x000000000000791b */ /* 0x022ff40003800000 */
.L_x_413:
[----:B------:R-:W-:Y:S05]  /*157c0*/  BSYNC B1 ;  /* 0x0000000000017941 */ /* 0x000fea0003800000 */
.L_x_412:
[----:B------:R-:W-:Y:S05]  /*157d0*/  BRA `(.L_x_414) ;  /* 0xffffffbc00a47947 */ /* 0x000fea000383ffff */
.L_x_311:
[----:B------:R-:W-:Y:S01]  /*157e0*/  BSSY B1, `(.L_x_415) ;  /* 0x0000005000017945 */ /* 0x000fe20003800000 */
[----:B--2---:R-:W-:-:S07]  /*157f0*/  MOV R15, 0xffffffff ;  /* 0xffffffff000f7802 */ /* 0x004fce0000000f00 */
[----:B-1---5:R-:W-:Y:S05]  /*15800*/  WARPSYNC.COLLECTIVE R15, `(.L_x_416) ;  /* 0x000000000f087348 */ /* 0x022fea0003c00000 */
[----:B------:R-:W-:Y:S01]  /*15810*/  NOP ;  /* 0x0000000000007918 */ /* 0x000fe20000000000 */
[----:B-1---5:R-:W-:Y:S01]  /*15820*/  ENDCOLLECTIVE ;  /* 0x000000000000791b */ /* 0x022fe20003800000 */
.L_x_416:
[----:B------:R-:W-:Y:S05]  /*15830*/  BSYNC B1 ;  /* 0x0000000000017941 */ /* 0x000fea0003800000 */
.L_x_415:
[----:B------:R-:W-:-:S07]  /*15840*/  IMAD.MOV.U32 R15, RZ, RZ, -0x1 ;  /* 0xffffffffff0f7424 */ /* 0x000fce00078e00ff */
[----:B------:R-:W-:Y:S05]  /*15850*/  WARPSYNC.COLLECTIVE R15, `(.L_x_417) ;  /* 0x000000000f0c7348 */ /* 0x000fea0003c00000 */
[----:B------:R-:W-:Y:S02]  /*15860*/  ELECT P6, UR62, PT ;  /* 0x00000000003e782f */ /* 0x000fe400038c0000 */
[----:B------:R-:W-:Y:S01]  /*15870*/  MOV R14, UR62 ;  /* 0x0000003e000e7c02 */ /* 0x000fe20008000f00 */
[----:B------:R-:W-:Y:S10]  /*15880*/  ENDCOLLECTIVE ;  /* 0x000000000000791b */ /* 0x000ff40003800000 */
.L_x_417:
[----:B------:R-:W-:Y:S05]  /*15890*/  BRA `(.L_x_418) ;  /* 0xffffffc000ac7947 */ /* 0x000fea000383ffff */
.L_x_314:
[----:B------:R-:W-:Y:S01]  /*158a0*/  BSSY B0, `(.L_x_419) ;  /* 0x0000006000007945 */ /* 0x000fe20003800000 */
[----:B------:R-:W-:-:S07]  /*158b0*/  MOV R15, 0xffffffff ;  /* 0xffffffff000f7802 */ /* 0x000fce0000000f00 */
[----:B-----5:R-:W-:Y:S05]  /*158c0*/  WARPSYNC.COLLECTIVE R15, `(.L_x_420) ;  /* 0x000000000f0c7348 */ /* 0x020fea0003c00000 */
[----:B-----5:R-:W-:Y:S02]  /*158d0*/  ELECT P6, UR62, PT ;  /* 0x00000000003e782f */ /* 0x020fe400038c0000 */
[----:B------:R-:W-:Y:S01]  /*158e0*/  MOV R14, UR62 ;  /* 0x0000003e000e7c02 */ /* 0x000fe20008000f00 */
[----:B------:R-:W-:Y:S10]  /*158f0*/  ENDCOLLECTIVE ;  /* 0x000000000000791b */ /* 0x000ff40003800000 */
.L_x_420:
[----:B------:R-:W-:Y:S05]  /*15900*/  BSYNC B0 ;  /* 0x0000000000007941 */ /* 0x000fea0003800000 */
.L_x_419:
[----:B------:R-:W-:Y:S05]  /*15910*/  BRA `(.L_x_421) ;  /* 0xffffffc000fc7947 */ /* 0x000fea000383ffff */
.L_x_318:
[----:B-1----:R1:W2:Y:S02]  /*15920*/  SYNCS.PHASECHK.TRANS64.TRYWAIT P0, [R7+URZ], R2 ;  /* 0x00000002070075a7 */ /* 0x0022a4000800017f */
[----:B--2---:R-:W-:Y:S05]  /*15930*/  @!P0 NANOSLEEP.SYNCS 0x989680 ;  /* 0x009896800000895d */ /* 0x004fea0003900000 */
[----:B------:R-:W2:Y:S02]  /*15940*/  @!P0 SYNCS.PHASECHK.TRANS64 P0, [R7+URZ], R2 ;  /* 0x00000002070085a7 */ /* 0x000ea4000800007f */
[----:B--2---:R-:W-:Y:S05]  /*15950*/  @!P0 BRA `(.L_x_318) ;  /* 0xfffffffc00f08947 */ /* 0x004fea000383ffff */
[----:B------:R-:W-:Y:S05]  /*15960*/  BRA `(.L_x_422) ;  /* 0xffffffc400387947 */ /* 0x000fea000383ffff */
.L_x_319:
[----:B-1----:R1:W2:Y:S02]  /*15970*/  SYNCS.PHASECHK.TRANS64.TRYWAIT P0, [R9+URZ], R4 ;  /* 0x00000004090075a7 */ /* 0x0022a4000800017f */
[----:B--2---:R-:W-:Y:S05]  /*15980*/  @!P0 NANOSLEEP.SYNCS 0x989680 ;  /* 0x009896800000895d */ /* 0x004fea0003900000 */
[----:B------:R-:W2:Y:S02]  /*15990*/  @!P0 SYNCS.PHASECHK.TRANS64 P0, [R9+URZ], R4 ;  /* 0x00000004090085a7 */ /* 0x000ea4000800007f */
[----:B--2---:R-:W-:Y:S05]  /*159a0*/  @!P0 BRA `(.L_x_319) ;  /* 0xfffffffc00f08947 */ /* 0x004fea000383ffff */
[----:B------:R-:W-:Y:S05]  /*159b0*/  BRA `(.L_x_423) ;  /* 0xffffffc400487947 */ /* 0x000fea000383ffff */
.L_x_320:
[----:B-1----:R1:W2:Y:S02]  /*159c0*/  SYNCS.PHASECHK.TRANS64.TRYWAIT P0, [R6+URZ], R5 ;  /* 0x00000005060075a7 */ /* 0x0022a4000800017f */
[----:B--2---:R-:W-:Y:S05]  /*159d0*/  @!P0 NANOSLEEP.SYNCS 0x989680 ;  /* 0x009896800000895d */ /* 0x004fea0003900000 */
[----:B------:R-:W2:Y:S02]  /*159e0*/  @!P0 SYNCS.PHASECHK.TRANS64 P0, [R6+URZ], R5 ;  /* 0x00000005060085a7 */ /* 0x000ea4000800007f */
[----:B--2---:R-:W-:Y:S05]  /*159f0*/  @!P0 BRA `(.L_x_320) ;  /* 0xfffffffc00f08947 */ /* 0x004fea000383ffff */
[----:B------:R-:W-:Y:S05]  /*15a00*/  BRA `(.L_x_424) ;  /* 0xffffffc400587947 */ /* 0x000fea000383ffff */
.L_x_321:
[----:B-1----:R1:W2:Y:S02]  /*15a10*/  SYNCS.PHASECHK.TRANS64.TRYWAIT P0, [R9+URZ], R4 ;  /* 0x00000004090075a7 */ /* 0x0022a4000800017f */
[----:B--2---:R-:W-:Y:S05]  /*15a20*/  @!P0 NANOSLEEP.SYNCS 0x989680 ;  /* 0x009896800000895d */ /* 0x004fea0003900000 */
[----:B------:R-:W2:Y:S02]  /*15a30*/  @!P0 SYNCS.PHASECHK.TRANS64 P0, [R9+URZ], R4 ;  /* 0x00000004090085a7 */ /* 0x000ea4000800007f */
[----:B--2---:R-:W-:Y:S05]  /*15a40*/  @!P0 BRA `(.L_x_321) ;  /* 0xfffffffc00f08947 */ /* 0x004fea000383ffff */
[----:B------:R-:W-:Y:S05]  /*15a50*/  BRA `(.L_x_425) ;  /* 0xffffffc400687947 */ /* 0x000fea000383ffff */
.L_x_322:
[----:B-1----:R1:W2:Y:S02]  /*15a60*/  SYNCS.PHASECHK.TRANS64.TRYWAIT P0, [R6+URZ], R5 ;  /* 0x00000005060075a7 */ /* 0x0022a4000800017f */
[----:B--2---:R-:W-:Y:S05]  /*15a70*/  @!P0 NANOSLEEP.SYNCS 0x989680 ;  /* 0x009896800000895d */ /* 0x004fea0003900000 */
[----:B------:R-:W2:Y:S02]  /*15a80*/  @!P0 SYNCS.PHASECHK.TRANS64 P0, [R6+URZ], R5 ;  /* 0x00000005060085a7 */ /* 0x000ea4000800007f */
[----:B--2---:R-:W-:Y:S05]  /*15a90*/  @!P0 BRA `(.L_x_322) ;  /* 0xfffffffc00f08947 */ /* 0x004fea000383ffff */
[----:B------:R-:W-:Y:S05]  /*15aa0*/  BRA `(.L_x_426) ;  /* 0xffffffc400787947 */ /* 0x000fea000383ffff */
.L_x_323:
[----:B-1----:R1:W2:Y:S02]  /*15ab0*/  SYNCS.PHASECHK.TRANS64.TRYWAIT P0, [R9+URZ], R4 ;  /* 0x00000004090075a7 */ /* 0x0022a4000800017f */
[----:B--2---:R-:W-:Y:S05]  /*15ac0*/  @!P0 NANOSLEEP.SYNCS 0x989680 ;  /* 0x009896800000895d */ /* 0x004fea0003900000 */
[----:B------:R-:W2:Y:S02]  /*15ad0*/  @!P0 SYNCS.PHASECHK.TRANS64 P0, [R9+URZ], R4 ;  /* 0x00000004090085a7 */ /* 0x000ea4000800007f */
[----:B--2---:R-:W-:Y:S05]  /*15ae0*/  @!P0 BRA `(.L_x_323) ;  /* 0xfffffffc00f08947 */ /* 0x004fea000383ffff */
[----:B------:R-:W-:Y:S05]  /*15af0*/  BRA `(.L_x_427) ;  /* 0xffffffc400887947 */ /* 0x000fea000383ffff */
.L_x_324:
[----:B--2---:R2:W3:Y:S02]  /*15b00*/  SYNCS.PHASECHK.TRANS64.TRYWAIT P0, [R6+URZ], R5 ;  /* 0x00000005060075a7 */ /* 0x0044e4000800017f */
[----:B---3--:R-:W-:Y:S05]  /*15b10*/  @!P0 NANOSLEEP.SYNCS 0x989680 ;  /* 0x009896800000895d */ /* 0x008fea0003900000 */
[----:B------:R-:W3:Y:S02]  /*15b20*/  @!P0 SYNCS.PHASECHK.TRANS64 P0, [R6+URZ], R5 ;  /* 0x00000005060085a7 */ /* 0x000ee4000800007f */
[----:B---3--:R-:W-:Y:S05]  /*15b30*/  @!P0 BRA `(.L_x_324) ;  /* 0xfffffffc00f08947 */ /* 0x008fea000383ffff */
[----:B------:R-:W-:Y:S05]  /*15b40*/  BRA `(.L_x_428) ;  /* 0xffffffc400907947 */ /* 0x000fea000383ffff */
.L_x_342:
[----:B-1----:R1:W3:Y:S02]  /*15b50*/  SYNCS.PHASECHK.TRANS64.TRYWAIT P2, [R12+URZ+0x34440], R3 ;  /* 0x034440030c0075a7 */ /* 0x0022e4000804017f */
[----:B---3--:R-:W-:Y:S05]  /*15b60*/  @!P2 NANOSLEEP.SYNCS 0x989680 ;  /* 0x009896800000a95d */ /* 0x008fea0003900000 */
[----:B------:R-:W3:Y:S02]  /*15b70*/  @!P2 SYNCS.PHASECHK.TRANS64 P2, [R12+URZ+0x34440], R3 ;  /* 0x034440030c00a5a7 */ /* 0x000ee4000804007f */
[----:B---3--:R-:W-:Y:S05]  /*15b80*/  @!P2 BRA `(.L_x_342) ;  /* 0xfffffffc00f0a947 */ /* 0x008fea000383ffff */
[----:B------:R-:W-:Y:S05]  /*15b90*/  BRA `(.L_x_429) ;  /* 0xffffffe000ac7947 */ /* 0x000fea000383ffff */
.L_x_348:
[----:B-1----:R1:W2:Y:S02]  /*15ba0*/  SYNCS.PHASECHK.TRANS64.TRYWAIT P0, [R3+URZ+0x34440], R0 ;  /* 0x03444000030075a7 */ /* 0x0022a4000800017f */
[----:B--2---:R-:W-:Y:S05]  /*15bb0*/  @!P0 NANOSLEEP.SYNCS 0x989680 ;  /* 0x009896800000895d */ /* 0x004fea0003900000 */
[----:B------:R-:W2:Y:S02]  /*15bc0*/  @!P0 SYNCS.PHASECHK.TRANS64 P0, [R3+URZ+0x34440], R0 ;  /* 0x03444000030085a7 */ /* 0x000ea4000800007f */
[----:B--2---:R-:W-:Y:S05]  /*15bd0*/  @!P0 BRA `(.L_x_348) ;  /* 0xfffffffc00f08947 */ /* 0x004fea000383ffff */
[----:B------:R-:W-:Y:S05]  /*15be0*/  BRA `(.L_x_430) ;  /* 0xffffffe400147947 */ /* 0x000fea000383ffff */
.L_x_350:
[----:B-1----:R1:W2:Y:S02]  /*15bf0*/  SYNCS.PHASECHK.TRANS64.TRYWAIT P0, [R3+URZ+0x34440], R0 ;  /* 0x03444000030075a7 */ /* 0x0022a4000800017f */
[----:B--2---:R-:W-:Y:S05]  /*15c00*/  @!P0 NANOSLEEP.SYNCS 0x989680 ;  /* 0x009896800000895d */ /* 0x004fea0003900000 */
[----:B------:R-:W2:Y:S02]  /*15c10*/  @!P0 SYNCS.PHASECHK.TRANS64 P0, [R3+URZ+0x34440], R0 ;  /* 0x03444000030085a7 */ /* 0x000ea4000800007f */
[----:B--2---:R-:W-:Y:S05]  /*15c20*/  @!P0 BRA `(.L_x_350) ;  /* 0xfffffffc00f08947 */ /* 0x004fea000383ffff */
[----:B------:R-:W-:Y:S05]  /*15c30*/  BRA `(.L_x_431) ;  /* 0xffffffe4002c7947 */ /* 0x000fea000383ffff */
.L_x_352:
[----:B-1----:R1:W2:Y:S02]  /*15c40*/  SYNCS.PHASECHK.TRANS64.TRYWAIT P0, [R3+URZ+0x34440], R0 ;  /* 0x03444000030075a7 */ /* 0x0022a4000800017f */
[----:B--2---:R-:W-:Y:S05]  /*15c50*/  @!P0 NANOSLEEP.SYNCS 0x989680 ;  /* 0x009896800000895d */ /* 0x004fea0003900000 */
[----:B------:R-:W2:Y:S02]  /*15c60*/  @!P0 SYNCS.PHASECHK.TRANS64 P0, [R3+URZ+0x34440], R0 ;  /* 0x03444000030085a7 */ /* 0x000ea4000800007f */
[----:B--2---:R-:W-:Y:S05]  /*15c70*/  @!P0 BRA `(.L_x_352) ;  /* 0xfffffffc00f08947 */ /* 0x004fea000383ffff */
[----:B------:R-:W-:Y:S05]  /*15c80*/  BRA `(.L_x_432) ;  /* 0xffffffe400447947 */ /* 0x000fea000383ffff */
.L_x_354:
[----:B-1----:R1:W2:Y:S02]  /*15c90*/  SYNCS.PHASECHK.TRANS64.TRYWAIT P0, [R3+URZ+0x34440], R0 ;  /* 0x03444000030075a7 */ /* 0x0022a4000800017f */
[----:B--2---:R-:W-:Y:S05]  /*15ca0*/  @!P0 NANOSLEEP.SYNCS 0x989680 ;  /* 0x009896800000895d */ /* 0x004fea0003900000 */
[----:B------:R-:W2:Y:S02]  /*15cb0*/  @!P0 SYNCS.PHASECHK.TRANS64 P0, [R3+URZ+0x34440], R0 ;  /* 0x03444000030085a7 */ /* 0x000ea4000800007f */
[----:B--2---:R-:W-:Y:S05]  /*15cc0*/  @!P0 BRA `(.L_x_354) ;  /* 0xfffffffc00f08947 */ /* 0x004fea000383ffff */
[----:B------:R-:W-:Y:S05]  /*15cd0*/  BRA `(.L_x_433) ;  /* 0xffffffe4005c7947 */ /* 0x000fea000383ffff */
.L_x_356:
[----:B-1----:R1:W2:Y:S02]  /*15ce0*/  SYNCS.PHASECHK.TRANS64.TRYWAIT P0, [R3+URZ+0x34440], R0 ;  /* 0x03444000030075a7 */ /* 0x0022a4000800017f */
[----:B--2---:R-:W-:Y:S05]  /*15cf0*/  @!P0 NANOSLEEP.SYNCS 0x989680 ;  /* 0x009896800000895d */ /* 0x004fea0003900000 */
[----:B------:R-:W2:Y:S02]  /*15d00*/  @!P0 SYNCS.PHASECHK.TRANS64 P0, [R3+URZ+0x34440], R0 ;  /* 0x03444000030085a7 */ /* 0x000ea4000800007f */
[----:B--2---:R-:W-:Y:S05]  /*15d10*/  @!P0 BRA `(.L_x_356) ;  /* 0xfffffffc00f08947 */ /* 0x004fea000383ffff */
[----:B------:R-:W-:Y:S05]  /*15d20*/  BRA `(.L_x_434) ;  /* 0xffffffe400747947 */ /* 0x000fea000383ffff */
.L_x_358:
[----:B-1----:R1:W2:Y:S02]  /*15d30*/  SYNCS.PHASECHK.TRANS64.TRYWAIT P0, [R3+URZ+0x34440], R0 ;  /* 0x03444000030075a7 */ /* 0x0022a4000800017f */
[----:B--2---:R-:W-:Y:S05]  /*15d40*/  @!P0 NANOSLEEP.SYNCS 0x989680 ;  /* 0x009896800000895d */ /* 0x004fea0003900000 */
[----:B------:R-:W2:Y:S02]  /*15d50*/  @!P0 SYNCS.PHASECHK.TRANS64 P0, [R3+URZ+0x34440], R0 ;  /* 0x03444000030085a7 */ /* 0x000ea4000800007f */
[----:B--2---:R-:W-:Y:S05]  /*15d60*/  @!P0 BRA `(.L_x_358) ;  /* 0xfffffffc00f08947 */ /* 0x004fea000383ffff */
[----:B------:R-:W-:Y:S05]  /*15d70*/  BRA `(.L_x_435) ;  /* 0xffffffe4008c7947 */ /* 0x000fea000383ffff */
.L_x_360:
[----:B-1----:R1:W2:Y:S02]  /*15d80*/  SYNCS.PHASECHK.TRANS64.TRYWAIT P0, [R3+URZ+0x34440], R0 ;  /* 0x03444000030075a7 */ /* 0x0022a4000800017f */
[----:B--2---:R-:W-:Y:S05]  /*15d90*/  @!P0 NANOSLEEP.SYNCS 0x989680 ;  /* 0x009896800000895d */ /* 0x004fea0003900000 */
[----:B------:R-:W2:Y:S02]  /*15da0*/  @!P0 SYNCS.PHASECHK.TRANS64 P0, [R3+URZ+0x34440], R0 ;  /* 0x03444000030085a7 */ /* 0x000ea4000800007f */
[----:B--2---:R-:W-:Y:S05]  /*15db0*/  @!P0 BRA `(.L_x_360) ;  /* 0xfffffffc00f08947 */ /* 0x004fea000383ffff */
[----:B------:R-:W-:Y:S05]  /*15dc0*/  BRA `(.L_x_436) ;  /* 0xffffffe400a47947 */ /* 0x000fea000383ffff */
        .weak           $__internal_0_$__cuda_sm20_div_u64
        .type           $__internal_0_$__cuda_sm20_div_u64,@function
        .size           $__internal_0_$__cuda_sm20_div_u64,(.L_x_339 - $__internal_0_$__cuda_sm20_div_u64)
$__internal_0_$__cuda_sm20_div_u64:
[----:B------:R-:W1:Y:S08]  /*15dd0*/  I2F.U64.RP R3, R22 ;  /* 0x0000001600037312 */ /* 0x000e700000309000 */
[----:B-1----:R-:W1:Y:S02]  /*15de0*/  MUFU.RCP R3, R3 ;  /* 0x0000000300037308 */ /* 0x002e640000001000 */
[----:B-1----:R-:W-:-:S06]  /*15df0*/  VIADD R16, R3, 0x1ffffffe ;  /* 0x1ffffffe03107836 */ /* 0x002fcc0000000000 */
[----:B------:R-:W1:Y:S02]  /*15e00*/  F2I.U64.TRUNC R16, R16 ;  /* 0x0000001000107311 */ /* 0x000e64000020d800 */
[----:B-1----:R-:W-:-:S04]  /*15e10*/  IMAD.WIDE.U32 R18, R16, R22, RZ ;  /* 0x0000001610127225 */ /* 0x002fc800078e00ff */
[C---:B------:R-:W-:Y:S01]  /*15e20*/  IMAD R11, R16.reuse, R23, R19 ;  /* 0x00000017100b7224 */ /* 0x040fe200078e0213 */
[----:B------:R-:W-:Y:S01]  /*15e30*/  IADD3 R13, P1, RZ, -R18, RZ ;  /* 0x80000012ff0d7210 */ /* 0x000fe20007f3e0ff */
[----:B------:R-:W-:Y:S02]  /*15e40*/  IMAD.MOV.U32 R19, RZ, RZ, R16 ;  /* 0x000000ffff137224 */ /* 0x000fe400078e0010 */
[----:B------:R-:W-:Y:S02]  /*15e50*/  IMAD R11, R17, R22, R11 ;  /* 0x00000016110b7224 */ /* 0x000fe400078e020b */
[----:B------:R-:W-:-:S03]  /*15e60*/  IMAD.HI.U32 R18, R16, R13, RZ ;  /* 0x0000000d10127227 */ /* 0x000fc600078e00ff */
[----:B------:R-:W-:-:S05]  /*15e70*/  IADD3.X R11, RZ, ~R11, RZ, P1, !PT ;  /* 0x8000000bff0b7210 */ /* 0x000fca0000ffe4ff */
[----:B------:R-:W-:-:S04]  /*15e80*/  IMAD.WIDE.U32 R18, P1, R16, R11, R18 ;  /* 0x0000000b10127225 */ /* 0x000fc80007820012 */
[C---:B------:R-:W-:Y:S02]  /*15e90*/  IMAD R25, R17.reuse, R11, RZ ;  /* 0x0000000b11197224 */ /* 0x040fe400078e02ff */
[----:B------:R-:W-:-:S04]  /*15ea0*/  IMAD.HI.U32 R18, P2, R17, R13, R18 ;  /* 0x0000000d11127227 */ /* 0x000fc80007840012 */
[----:B------:R-:W-:Y:S01]  /*15eb0*/  IMAD.HI.U32 R3, R17, R11, RZ ;  /* 0x0000000b11037227 */ /* 0x000fe200078e00ff */
[----:B------:R-:W-:-:S04]  /*15ec0*/  IADD3 R19, P3, R25, R18, RZ ;  /* 0x0000001219137210 */ /* 0x000fc80007f7e0ff */
[----:B------:R-:W-:Y:S01]  /*15ed0*/  IADD3.X R3, R3, R17, RZ, P1, !PT ;  /* 0x0000001103037210 */ /* 0x000fe20000ffe4ff */
[----:B------:R-:W-:-:S03]  /*15ee0*/  IMAD.WIDE.U32 R16, R19, R22, RZ ;  /* 0x0000001613107225 */ /* 0x000fc600078e00ff */
[----:B------:R-:W-:Y:S01]  /*15ef0*/  IADD3.X R3, RZ, RZ, R3, P3, P2 ;  /* 0x000000ffff037210 */ /* 0x000fe20001fe4403 */
[----:B------:R-:W-:Y:S01]  /*15f00*/  IMAD R14, R19, R23, R17 ;  /* 0x00000017130e7224 */ /* 0x000fe200078e0211 */
[----:B------:R-:W-:Y:S01]  /*15f10*/  IADD3 R11, P1, RZ, -R16, RZ ;  /* 0x80000010ff0b7210 */ /* 0x000fe20007f3e0ff */
[----:B------:R-:W-:Y:S02]  /*15f20*/  IMAD.MOV.U32 R17, RZ, RZ, RZ ;  /* 0x000000ffff117224 */ /* 0x000fe400078e00ff */
[----:B------:R-:W-:Y:S02]  /*15f30*/  IMAD R14, R3, R22, R14 ;  /* 0x00000016030e7224 */ /* 0x000fe400078e020e */
[----:B------:R-:W-:-:S04]  /*15f40*/  IMAD.HI.U32 R18, R19, R11, RZ ;  /* 0x0000000b13127227 */ /* 0x000fc800078e00ff */
[----:B------:R-:W-:-:S04]  /*15f50*/  IMAD.X R14, RZ, RZ, ~R14, P1 ;  /* 0x000000ffff0e7224 */ /* 0x000fc800008e0e0e */
[----:B------:R-:W-:-:S04]  /*15f60*/  IMAD.WIDE.U32 R18, P1, R19, R14, R18 ;  /* 0x0000000e13127225 */ /* 0x000fc80007820012 */
[C---:B------:R-:W-:Y:S02]  /*15f70*/  IMAD R16, R3.reuse, R14, RZ ;  /* 0x0000000e03107224 */ /* 0x040fe400078e02ff */
[----:B------:R-:W-:-:S04]  /*15f80*/  IMAD.HI.U32 R11, P2, R3, R11, R18 ;  /* 0x0000000b030b7227 */ /* 0x000fc80007840012 */
[----:B------:R-:W-:Y:S01]  /*15f90*/  IMAD.HI.U32 R14, R3, R14, RZ ;  /* 0x0000000e030e7227 */ /* 0x000fe200078e00ff */
[----:B------:R-:W-:-:S04]  /*15fa0*/  IADD3 R11, P3, R16, R11, RZ ;  /* 0x0000000b100b7210 */ /* 0x000fc80007f7e0ff */
[----:B------:R-:W-:Y:S01]  /*15fb0*/  IADD3.X R3, R14, R3, RZ, P1, !PT ;  /* 0x000000030e037210 */ /* 0x000fe20000ffe4ff */
[----:B------:R-:W-:-:S03]  /*15fc0*/  IMAD.HI.U32 R16, R11, UR14, RZ ;  /* 0x0000000e0b107c27 */ /* 0x000fc6000f8e00ff */
[----:B------:R-:W-:Y:S01]  /*15fd0*/  IADD3.X R3, RZ, RZ, R3, P3, P2 ;  /* 0x000000ffff037210 */ /* 0x000fe20001fe4403 */
[----:B------:R-:W-:-:S04]  /*15fe0*/  IMAD.WIDE.U32 R16, R11, UR21, R16 ;  /* 0x000000150b107c25 */ /* 0x000fc8000f8e0010 */
[C---:B------:R-:W-:Y:S02]  /*15ff0*/  IMAD R14, R3.reuse, UR21, RZ ;  /* 0x00000015030e7c24 */ /* 0x040fe4000f8e02ff */
[----:B------:R-:W-:-:S04]  /*16000*/  IMAD.HI.U32 R11, P1, R3, UR14, R16 ;  /* 0x0000000e030b7c27 */ /* 0x000fc8000f820010 */
[----:B------:R-:W-:Y:S01]  /*16010*/  IMAD.HI.U32 R3, R3, UR21, RZ ;  /* 0x0000001503037c27 */ /* 0x000fe2000f8e00ff */
[----:B------:R-:W-:-:S04]  /*16020*/  IADD3 R11, P2, R14, R11, RZ ;  /* 0x0000000b0e0b7210 */ /* 0x000fc80007f5e0ff */
[----:B------:R-:W-:Y:S01]  /*16030*/  IADD3.X R3, R3, RZ, RZ, P1, !PT ;  /* 0x000000ff03037210 */ /* 0x000fe20000ffe4ff */
[----:B------:R-:W-:-:S04]  /*16040*/  IMAD.WIDE.U32 R16, R11, R22, RZ ;  /* 0x000000160b107225 */ /* 0x000fc800078e00ff */
[----:B------:R-:W-:Y:S01]  /*16050*/  IMAD.X R3, RZ, RZ, R3, P2 ;  /* 0x000000ffff037224 */ /* 0x000fe200010e0603 */
[----:B------:R-:W-:Y:S01]  /*16060*/  IADD3 R16, P2, -R16, UR14, RZ ;  /* 0x0000000e10107c10 */ /* 0x000fe2000ff5e1ff */
[----:B------:R-:W-:-:S03]  /*16070*/  IMAD R14, R11, R23, R17 ;  /* 0x000000170b0e7224 */ /* 0x000fc600078e0211 */
[-C--:B------:R-:W-:Y:S01]  /*16080*/  ISETP.GE.U32.AND P1, PT, R16, R22.reuse, PT ;  /* 0x000000161000720c */ /* 0x080fe20003f26070 */
[----:B------:R-:W-:Y:S02]  /*16090*/  IMAD R3, R3, R22, R14 ;  /* 0x0000001603037224 */ /* 0x000fe400078e020e */
[----:B------:R-:W-:-:S03]  /*160a0*/  VIADD R14, R11, 0x1 ;  /* 0x000000010b0e7836 */ /* 0x000fc60000000000 */
[----:B------:R-:W-:Y:S02]  /*160b0*/  IADD3.X R18, ~R3, UR21, RZ, P2, !PT ;  /* 0x0000001503127c10 */ /* 0x000fe400097fe5ff */
[----:B------:R-:W-:Y:S02]  /*160c0*/  IADD3 R3, P2, -R22, R16, RZ ;  /* 0x0000001016037210 */ /* 0x000fe40007f5e1ff */
[----:B------:R-:W-:Y:S02]  /*160d0*/  ISETP.GE.U32.AND.EX P1, PT, R18, R23, PT, P1 ;  /* 0x000000171200720c */ /* 0x000fe40003f26110 */
[----:B------:R-:W-:Y:S02]  /*160e0*/  IADD3.X R13, ~R23, R18, RZ, P2, !PT ;  /* 0x00000012170d7210 */ /* 0x000fe400017fe5ff */
[----:B------:R-:W-:Y:S02]  /*160f0*/  SEL R3, R3, R16, P1 ;  /* 0x0000001003037207 */ /* 0x000fe40000800000 */
[----:B------:R-:W-:-:S02]  /*16100*/  SEL R13, R13, R18, P1 ;  /* 0x000000120d0d7207 */ /* 0x000fc40000800000 */
[----:B------:R-:W-:Y:S02]  /*16110*/  SEL R14, R14, R11, P1 ;  /* 0x0000000b0e0e7207 */ /* 0x000fe40000800000 */
[----:B------:R-:W-:Y:S02]  /*16120*/  ISETP.GE.U32.AND P1, PT, R3, R22, PT ;  /* 0x000000160300720c */ /* 0x000fe40003f26070 */
[----:B------:R-:W-:Y:S02]  /*16130*/  ISETP.NE.U32.AND P2, PT, R22, RZ, PT ;  /* 0x000000ff1600720c */ /* 0x000fe40003f45070 */
[----:B------:R-:W-:Y:S02]  /*16140*/  IADD3 R3, R14, 0x1, RZ ;  /* 0x000000010e037810 */ /* 0x000fe40007ffe0ff */
[----:B------:R-:W-:Y:S01]  /*16150*/  ISETP.GE.U32.AND.EX P1, PT, R13, R23, PT, P1 ;  /* 0x000000170d00720c */ /* 0x000fe20003f26110 */
[----:B------:R-:W-:Y:S01]  /*16160*/  IMAD.MOV.U32 R13, RZ, RZ, 0x0 ;  /* 0x00000000ff0d7424 */ /* 0x000fe200078e00ff */
[----:B------:R-:W-:-:S02]  /*16170*/  ISETP.NE.AND.EX P2, PT, R23, RZ, PT, P2 ;  /* 0x000000ff1700720c */ /* 0x000fc40003f45320 */
[----:B------:R-:W-:-:S04]  /*16180*/  SEL R3, R3, R14, P1 ;  /* 0x0000000e03037207 */ /* 0x000fc80000800000 */
[----:B------:R-:W-:Y:S01]  /*16190*/  SEL R3, R3, 0xffffffff, P2 ;  /* 0xffffffff03037807 */ /* 0x000fe20001000000 */
[----:B------:R-:W-:Y:S06]  /*161a0*/  RET.REL.NODEC R12 `(_ZN7cutlass13device_kernelINS_4gemm6kernel13GemmUniversalINS1_17GroupProblemShapeIN4cute5tupleIJiiiEEEEENS1_10collective13CollectiveMmaINS1_39MainloopSm90ArrayTmaGmmaWarpSpecializedILi8ENS6_IJNS5_1CILi1EEESD_SD_EEENS1_52KernelPtrArrayTmaWarpSpecializedPingpongFP8FastAccumEEENS6_IJNSC_ILi256EEENSC_ILi128EEENSC_ILi64EEEEEENS_12float_e4m3_tEPNS6_IJlSD_NSC_ILi0EEEEEESL_SO_NS5_8TiledMMAINS5_8MMA_AtomIJNS5_4SM904GMMA31MMA_64x128x32_F32E4M3E4M3_SS_TNILNSS_7ScaleInE1ELSU_1EEEEEENS5_6LayoutISE_NS6_IJSM_SM_SM_EEEEENS6_IJNS5_10UnderscoreES10_S10_EEEEENS5_13SM90_TMA_LOADENS5_14ComposedLayoutINS5_7SwizzleILi2ELi4ELi3EEENS5_18smem_ptr_flag_bitsILi8EEENSX_INS6_IJNSC_ILi8EEESJ_EEENS6_IJSJ_SD_EEEEEEEvNS5_8identityES13_S1D_vS1E_EENS_8epilogue10collective18CollectiveEpilogueINS1G_30Sm90PtrArrayTmaWarpSpecializedILi4ELi2ELi16ELb1ELb0ELi2EEEJSK_NS6_IJSJ_NSC_ILi32EEEEEENS_6half_tEPNS6_IJSD_lSM_EEES1N_S1P_NS1G_6fusion15FusionCallbacksIS1K_NS1Q_17LinearCombinationIS1N_fS1N_fLNS_15FloatRoundStyleE2EEESK_S1M_JEEES13_NS14_INS15_ILi3ELi4ELi3EEENS17_ILi16EEENSX_INS6_IJSJ_S19_EEENS6_IJSD_SJ_EEEEEEENS5_17SM75_U16x8_LDSM_TENS5_14SM90_TMA_STOREES21_NS5_17SM90_U16x8_STSM_TENS5_9Copy_AtomIJNS5_17SM90_U32x4_STSM_NES1N_EEEvEEEvvEEEEvNT_6ParamsE) ;  /* 0xfffffe9c0c947950 */ /* 0x000fec0003c3ffff */
.L_x_339:
[----:B------:R-:W-:Y:S01]  /*161b0*/  UMOV UR30, UR24 ;  /* 0x00000018001e7c82 */ /* 0x000fe20008000000 */
[----:B------:R-:W-:Y:S02]  /*161c0*/  UMOV UR31, UR27 ;  /* 0x0000001b001f7c82 */ /* 0x000fe40008000000 */
[----:B------:R-:W1:Y:S08]  /*161d0*/  I2F.U64.RP R11, UR30 ;  /* 0x0000001e000b7d12 */ /* 0x000e700008309000 */
[----:B-1----:R-:W1:Y:S02]  /*161e0*/  MUFU.RCP R11, R11 ;  /* 0x0000000b000b7308 */ /* 0x002e640000001000 */
[----:B-1----:R-:W-:-:S06]  /*161f0*/  IADD3 R2, R11, 0x1ffffffe, RZ ;  /* 0x1ffffffe0b027810 */ /* 0x002fcc0007ffe0ff */
[----:B------:R-:W1:Y:S02]  /*16200*/  F2I.U64.TRUNC R2, R2 ;  /* 0x0000000200027311 */ /* 0x000e64000020d800 */
[----:B-1----:R-:W-:Y:S01]  /*16210*/  R2UR UR30, R2 ;  /* 0x00000000021e72ca */ /* 0x002fe200000e0000 */
[----:B------:R-:W-:Y:S01]  /*16220*/  IMAD.MOV.U32 R2, RZ, RZ, R12 ;  /* 0x000000ffff027224 */ /* 0x000fe200078e000c */
[----:B------:R-:W-:Y:S02]  /*16230*/  R2UR UR31, R3 ;  /* 0x00000000031f72ca */ /* 0x000fe400000e0000 */
[----:B------:R-:W-:-:S09]  /*16240*/  MOV R3, 0x0 ;  /* 0x0000000000037802 */ /* 0x000fd20000000f00 */
[----:B------:R-:W-:-:S04]  /*16250*/  UIMAD.WIDE.U32 UR32, UR30, UR24, URZ ;  /* 0x000000181e2072a5 */ /* 0x000fc8000f8e003f */
[----:B------:R-:W-:Y:S02]  /*16260*/  UIMAD UR33, UR30, UR27, UR33 ;  /* 0x0000001b1e2172a4 */ /* 0x000fe4000f8e0221 */
[----:B------:R-:W-:Y:S02]  /*16270*/  UIADD3 UR36, UP1, URZ, -UR32, URZ ;  /* 0x800000203f247290 */ /* 0x000fe4000ff3e03f */
[----:B------:R-:W-:Y:S02]  /*16280*/  UIMAD UR34, UR31, UR24, UR33 ;  /* 0x000000181f2272a4 */ /* 0x000fe4000f8e0221 */
[----:B------:R-:W-:Y:S02]  /*16290*/  UIMAD.WIDE.U32 UR32, UR30, UR36, URZ ;  /* 0x000000241e2072a5 */ /* 0x000fe4000f8e003f */
[----:B------:R-:W-:-:S05]  /*162a0*/  UIADD3.X UR37, URZ, ~UR34, URZ, UP1, !UPT ;  /* 0x800000223f257290 */ /* 0x000fca0008ffe43f */
[----:B------:R-:W-:Y:S01]  /*162b0*/  UMOV UR32, UR33 ;  /* 0x0000002100207c82 */ /* 0x000fe20008000000 */
[----:B------:R-:W-:Y:S02]  /*162c0*/  UMOV UR33, UR30 ;  /* 0x0000001e00217c82 */ /* 0x000fe40008000000 */
[----:B------:R-:W-:Y:S02]  /*162d0*/  UIMAD.WIDE.U32 UR34, UP1, UR30, UR37, UR32 ;  /* 0x000000251e2272a5 */ /* 0x000fe4000f820020 */
[----:B------:R-:W-:Y:S02]  /*162e0*/  UIMAD.WIDE.U32 UR32, UR31, UR37, URZ ;  /* 0x000000251f2072a5 */ /* 0x000fe4000f8e003f */
[----:B------:R-:W-:Y:S02]  /*162f0*/  UIMAD.WIDE.U32 UR34, UP2, UR31, UR36, UR34 ;  /* 0x000000241f2272a5 */ /* 0x000fe4000f840022 */
[----:B------:R-:W-:Y:S02]  /*16300*/  UIMAD UR37, UR31, UR37, URZ ;  /* 0x000000251f2572a4 */ /* 0x000fe4000f8e023f */
[----:B------:R-:W-:-:S02]  /*16310*/  UIADD3.X UR32, UR33, UR31, URZ, UP1, !UPT ;  /* 0x0000001f21207290 */ /* 0x000fc40008ffe43f */
[----:B------:R-:W-:-:S04]  /*16320*/  UIADD3 UR35, UP4, UR37, UR35, URZ ;  /* 0x0000002325237290 */ /* 0x000fc8000ff9e03f */
[----:B------:R-:W-:Y:S02]  /*16330*/  UIMAD.WIDE.U32 UR30, UR35, UR24, URZ ;  /* 0x00000018231e72a5 */ /* 0x000fe4000f8e003f */
[----:B------:R-:W-:Y:S02]  /*16340*/  UIADD3.X UR36, URZ, URZ, UR32, UP4, UP2 ;  /* 0x0000003f3f247290 */ /* 0x000fe4000a7e4420 */
[----:B------:R-:W-:Y:S02]  /*16350*/  UIMAD UR31, UR35, UR27, UR31 ;  /* 0x0000001b231f72a4 */ /* 0x000fe4000f8e021f */
[----:B------:R-:W-:Y:S02]  /*16360*/  UIADD3 UR37, UP1, URZ, -UR30, URZ ;  /* 0x8000001e3f257290 */ /* 0x000fe4000ff3e03f */
[----:B------:R-:W-:Y:S02]  /*16370*/  UIMAD UR32, UR36, UR24, UR31 ;  /* 0x00000018242072a4 */ /* 0x000fe4000f8e021f */
[----:B------:R-:W-:-:S02]  /*16380*/  UIMAD.WIDE.U32 UR30, UR35, UR37, URZ ;  /* 0x00000025231e72a5 */ /* 0x000fc4000f8e003f */
[----:B------:R-:W-:-:S05]  /*16390*/  UIADD3.X UR41, URZ, ~UR32, URZ, UP1, !UPT ;  /* 0x800000203f297290 */ /* 0x000fca0008ffe43f */
[----:B------:R-:W-:Y:S01]  /*163a0*/  UMOV UR34, UR31 ;  /* 0x0000001f00227c82 */ /* 0x000fe20008000000 */
[----:B------:R-:W-:Y:S02]  /*163b0*/  UIMAD.WIDE.U32 UR30, UR36, UR41, URZ ;  /* 0x00000029241e72a5 */ /* 0x000fe4000f8e003f */
[----:B------:R-:W-:Y:S02]  /*163c0*/  UIMAD.WIDE.U32 UR32, UP1, UR35, UR41, UR34 ;  /* 0x00000029232072a5 */ /* 0x000fe4000f820022 */
[----:B------:R-:W-:Y:S02]  /*163d0*/  UIMAD UR34, UR36, UR41, URZ ;  /* 0x00000029242272a4 */ /* 0x000fe4000f8e023f */
[----:B------:R-:W-:Y:S02]  /*163e0*/  UIMAD.WIDE.U32 UR32, UP2, UR36, UR37, UR32 ;  /* 0x00000025242072a5 */ /* 0x000fe4000f840020 */
[----:B------:R-:W-:Y:S02]  /*163f0*/  UIADD3.X UR36, UR31, UR36, URZ, UP1, !UPT ;  /* 0x000000241f247290 */ /* 0x000fe40008ffe43f */
[----:B------:R-:W-:-:S04]  /*16400*/  UIADD3 UR34, UP4, UR34, UR33, URZ ;  /* 0x0000002122227290 */ /* 0x000fc8000ff9e03f */
[----:B------:R-:W-:Y:S02]  /*16410*/  UIMAD.WIDE.U32 UR32, UR34, UR25, URZ ;  /* 0x00000019222072a5 */ /* 0x000fe4000f8e003f */
[----:B------:R-:W-:-:S05]  /*16420*/  UIADD3.X UR36, URZ, URZ, UR36, UP4, UP2 ;  /* 0x0000003f3f247290 */ /* 0x000fca000a7e4424 */
[----:B------:R-:W-:Y:S01]  /*16430*/  UMOV UR32, UR33 ;  /* 0x0000002100207c82 */ /* 0x000fe20008000000 */
[----:B------:R-:W-:Y:S02]  /*16440*/  UMOV UR33, URZ ;  /* 0x0000003f00217c82 */ /* 0x000fe40008000000 */
[----:B------:R-:W-:Y:S02]  /*16450*/  UIMAD.WIDE.U32 UR30, UR34, UR26, UR32 ;  /* 0x0000001a221e72a5 */ /* 0x000fe4000f8e0020 */
[----:B------:R-:W-:Y:S02]  /*16460*/  UIMAD UR34, UR36, UR26, URZ ;  /* 0x0000001a242272a4 */ /* 0x000fe4000f8e023f */
[----:B------:R-:W-:Y:S02]  /*16470*/  UIMAD.WIDE.U32 UR30, UP1, UR36, UR25, UR30 ;  /* 0x00000019241e72a5 */ /* 0x000fe4000f82001e */
[----:B------:R-:W-:Y:S02]  /*16480*/  UIMAD.WIDE.U32 UR32, UR36, UR26, URZ ;  /* 0x0000001a242072a5 */ /* 0x000fe4000f8e003f */
[----:B------:R-:W-:-:S02]  /*16490*/  UIADD3 UR34, UP2, UR34, UR31, URZ ;  /* 0x0000001f22227290 */ /* 0x000fc4000ff5e03f */
[----:B------:R-:W-:Y:S02]  /*164a0*/  UIADD3.X UR32, UR33, URZ, URZ, UP1, !UPT ;  /* 0x0000003f21207290 */ /* 0x000fe40008ffe43f */
[----:B------:R-:W-:Y:S02]  /*164b0*/  UIMAD.WIDE.U32 UR30, UR34, UR24, URZ ;  /* 0x00000018221e72a5 */ /* 0x000fe4000f8e003f */
[----:B------:R-:W-:Y:S02]  /*164c0*/  UIADD3.X UR32, URZ, UR32, URZ, UP2, !UPT ;  /* 0x000000203f207290 */ /* 0x000fe400097fe43f */
[----:B------:R-:W-:Y:S02]  /*164d0*/  UIMAD UR31, UR34, UR27, UR31 ;  /* 0x0000001b221f72a4 */ /* 0x000fe4000f8e021f */
[----:B------:R-:W-:Y:S02]  /*164e0*/  UIADD3 UR33, UP2, -UR30, UR25, URZ ;  /* 0x000000191e217290 */ /* 0x000fe4000ff5e13f */
[----:B------:R-:W-:-:S02]  /*164f0*/  UIMAD UR31, UR32, UR24, UR31 ;  /* 0x00000018201f72a4 */ /* 0x000fc4000f8e021f */
[----:B------:R-:W-:Y:S02]  /*16500*/  UISETP.GE.U32.AND UP1, UPT, UR33, UR24, UPT ;  /* 0x000000182100728c */ /* 0x000fe4000bf26070 */
[----:B------:R-:W-:Y:S02]  /*16510*/  UIADD3.X UR32, ~UR31, UR26, URZ, UP2, !UPT ;  /* 0x0000001a1f207290 */ /* 0x000fe400097fe53f */
[----:B------:R-:W-:Y:S02]  /*16520*/  UIADD3 UR26, UP2, -UR24, UR33, URZ ;  /* 0x00000021181a7290 */ /* 0x000fe4000ff5e13f */
[----:B------:R-:W-:Y:S02]  /*16530*/  UISETP.GE.U32.AND.EX UP1, UPT, UR32, UR27, UPT, UP1 ;  /* 0x0000001b2000728c */ /* 0x000fe4000bf26110 */
[----:B------:R-:W-:Y:S02]  /*16540*/  UIADD3 UR30, UR34, 0x1, URZ ;  /* 0x00000001221e7890 */ /* 0x000fe4000fffe03f */
[----:B------:R-:W-:-:S02]  /*16550*/  UIADD3.X UR31, ~UR27, UR32, URZ, UP2, !UPT ;  /* 0x000000201b1f7290 */ /* 0x000fc400097fe53f */
[----:B------:R-:W-:Y:S02]  /*16560*/  USEL UR26, UR26, UR33, UP1 ;  /* 0x000000211a1a7287 */ /* 0x000fe40008800000 */
[----:B------:R-:W-:Y:S02]  /*16570*/  USEL UR31, UR31, UR32, UP1 ;  /* 0x000000201f1f7287 */ /* 0x000fe40008800000 */
[----:B------:R-:W-:Y:S02]  /*16580*/  USEL UR34, UR30, UR34, UP1 ;  /* 0x000000221e227287 */ /* 0x000fe40008800000 */
[----:B------:R-:W-:Y:S02]  /*16590*/  UISETP.GE.U32.AND UP1, UPT, UR26, UR24, UPT ;  /* 0x000000181a00728c */ /* 0x000fe4000bf26070 */
[----:B------:R-:W-:Y:S02]  /*165a0*/  UISETP.NE.U32.AND UP2, UPT, UR24, URZ, UPT ;  /* 0x0000003f1800728c */ /* 0x000fe4000bf45070 */
[----:B------:R-:W-:-:S02]  /*165b0*/  UIADD3 UR26, UR34, 0x1, URZ ;  /* 0x00000001221a7890 */ /* 0x000fc4000fffe03f */
[----:B------:R-:W-:Y:S02]  /*165c0*/  UISETP.GE.U32.AND.EX UP1, UPT, UR31, UR27, UPT, UP1 ;  /* 0x0000001b1f00728c */ /* 0x000fe4000bf26110 */
[----:B------:R-:W-:Y:S02]  /*165d0*/  UISETP.NE.AND.EX UP2, UPT, UR27, URZ, UPT, UP2 ;  /* 0x0000003f1b00728c */ /* 0x000fe4000bf45320 */
[----:B------:R-:W-:-:S04]  /*165e0*/  USEL UR26, UR26, UR34, UP1 ;  /* 0x000000221a1a7287 */ /* 0x000fc80008800000 */
[----:B------:R-:W-:Y:S01]  /*165f0*/  USEL UR27, UR26, 0xffffffff, UP2 ;  /* 0xffffffff1a1b7887 */ /* 0x000fe20009000000 */
[----:B------:R-:W-:Y:S11]  /*16600*/  RET.REL.NODEC R2 `(_ZN7cutlass13device_kernelINS_4gemm6kernel13GemmUniversalINS1_17GroupProblemShapeIN4cute5tupleIJiiiEEEEENS1_10collective13CollectiveMmaINS1_39MainloopSm90ArrayTmaGmmaWarpSpecializedILi8ENS6_IJNS5_1CILi1EEESD_SD_EEENS1_52KernelPtrArrayTmaWarpSpecializedPingpongFP8FastAccumEEENS6_IJNSC_ILi256EEENSC_ILi128EEENSC_ILi64EEEEEENS_12float_e4m3_tEPNS6_IJlSD_NSC_ILi0EEEEEESL_SO_NS5_8TiledMMAINS5_8MMA_AtomIJNS5_4SM904GMMA31MMA_64x128x32_F32E4M3E4M3_SS_TNILNSS_7ScaleInE1ELSU_1EEEEEENS5_6LayoutISE_NS6_IJSM_SM_SM_EEEEENS6_IJNS5_10UnderscoreES10_S10_EEEEENS5_13SM90_TMA_LOADENS5_14ComposedLayoutINS5_7SwizzleILi2ELi4ELi3EEENS5_18smem_ptr_flag_bitsILi8EEENSX_INS6_IJNSC_ILi8EEESJ_EEENS6_IJSJ_SD_EEEEEEEvNS5_8identityES13_S1D_vS1E_EENS_8epilogue10collective18CollectiveEpilogueINS1G_30Sm90PtrArrayTmaWarpSpecializedILi4ELi2ELi16ELb1ELb0ELi2EEEJSK_NS6_IJSJ_NSC_ILi32EEEEEENS_6half_tEPNS6_IJSD_lSM_EEES1N_S1P_NS1G_6fusion15FusionCallbacksIS1K_NS1Q_17LinearCombinationIS1N_fS1N_fLNS_15FloatRoundStyleE2EEESK_S1M_JEEES13_NS14_INS15_ILi3ELi4ELi3EEENS17_ILi16EEENSX_INS6_IJSJ_S19_EEENS6_IJSD_SJ_EEEEEEENS5_17SM75_U16x8_LDSM_TENS5_14SM90_TMA_STOREES21_NS5_17SM90_U16x8_STSM_TENS5_9Copy_AtomIJNS5_17SM90_U32x4_STSM_NES1N_EEEvEEEvvEEEEvNT_6ParamsE) ;  /* 0xfffffe98027c7950 */ /* 0x000ff60003c3ffff */
.L_x_437:
[----:B------:R-:W-:-:S00]  /*16610*/  BRA `(.L_x_437) ;  /* 0xfffffffc00fc7947 */ /* 0x000fc0000383ffff */
[----:B------:R-:W-:-:S00]  /*16620*/  NOP ;  /* 0x0000000000007918 */ /* 0x000fc00000000000 */
        /* <DEDUP_REMOVED lines=13> */
.L_x_438:


//--------------------- .nv.global.init           --------------------------
	.section	.nv.global.init,"aw",@progbits
.nv.global.init:
	.type		$str$24,@object
	.size		$str$24,($str$25 - $str$24)
$str$24:
        /*0000*/ 	.byte	0x28, 0x61, 0x64, 0x64, 0x72, 0x65, 0x73, 0x73, 0x20, 0x26, 0x20, 0x6d, 0x61, 0x73, 0x6b, 0x29
        /*0010*/ 	.byte	0x20, 0x3d, 0x3d, 0x20, 0x30, 0x00
	.type		$str$25,@object
	.size		$str$25,(__unnamed_1 - $str$25)
$str$25:
        /*0016*/ 	.byte	0x2f, 0x74, 0x6d, 0x70, 0x2f, 0x63, 0x75, 0x74, 0x6c, 0x61, 0x73, 0x73, 0x5f, 0x73, 0x77, 0x65
        /*0026*/ 	.byte	0x65, 0x70, 0x5f, 0x73, 0x72, 0x63, 0x2f, 0x69, 0x6e, 0x63, 0x6c, 0x75, 0x64, 0x65, 0x2f, 0x63
        /*0036*/ 	.byte	0x75, 0x74, 0x65, 0x2f, 0x70, 0x6f, 0x69, 0x6e, 0x74, 0x65, 0x72, 0x5f, 0x66, 0x6c, 0x61, 0x67
        /*0046*/ 	.byte	0x67, 0x65, 0x64, 0x2e, 0x68, 0x70, 0x70, 0x00
	.type		__unnamed_1,@object
	.size		__unnamed_1,(.L_0 - __unnamed_1)
__unnamed_1:
        /* <DEDUP_REMOVED lines=28> */
        /*020e*/ 	.byte	0x3e, 0x3e, 0x3e, 0x3e, 0x3e, 0x5d, 0x00
.L_0:


//--------------------- .nv.shared._ZN7cutlass13device_kernelINS_4gemm6kernel13GemmUniversalINS1_17GroupProblemShapeIN4cute5tupleIJiiiEEEEENS1_10collective13CollectiveMmaINS1_39MainloopSm90ArrayTmaGmmaWarpSpecializedILi8ENS6_IJNS5_1CILi1EEESD_SD_EEENS1_52KernelPtrArrayTmaWarpSpecializedPingpongFP8FastAccumEEENS6_IJNSC_ILi256EEENSC_ILi128EEENSC_ILi64EEEEEENS_12float_e4m3_tEPNS6_IJlSD_NSC_ILi0EEEEEESL_SO_NS5_8TiledMMAINS5_8MMA_AtomIJNS5_4SM904GMMA31MMA_64x128x32_F32E4M3E4M3_SS_TNILNSS_7ScaleInE1ELSU_1EEEEEENS5_6LayoutISE_NS6_IJSM_SM_SM_EEEEENS6_IJNS5_10UnderscoreES10_S10_EEEEENS5_13SM90_TMA_LOADENS5_14ComposedLayoutINS5_7SwizzleILi2ELi4ELi3EEENS5_18smem_ptr_flag_bitsILi8EEENSX_INS6_IJNSC_ILi8EEESJ_EEENS6_IJSJ_SD_EEEEEEEvNS5_8identityES13_S1D_vS1E_EENS_8epilogue10collective18CollectiveEpilogueINS1G_30Sm90PtrArrayTmaWarpSpecializedILi4ELi2ELi16ELb1ELb0ELi2EEEJSK_NS6_IJSJ_NSC_ILi32EEEEEENS_6half_tEPNS6_IJSD_lSM_EEES1N_S1P_NS1G_6fusion15FusionCallbacksIS1K_NS1Q_17LinearCombinationIS1N_fS1N_fLNS_15FloatRoundStyleE2EEESK_S1M_JEEES13_NS14_INS15_ILi3ELi4ELi3EEENS17_ILi16EEENSX_INS6_IJSJ_S19_EEENS6_IJSD_SJ_EEEEEEENS5_17SM75_U16x8_LDSM_TENS5_14SM90_TMA_STOREES21_NS5_17SM90_U16x8_STSM_TENS5_9Copy_AtomIJNS5_17SM90_U32x4_STSM_NES1N_EEEvEEEvvEEEEvNT_6ParamsE --------------------------
	.section	.nv.shared._ZN7cutlass13device_kernelINS_4gemm6kernel13GemmUniversalINS1_17GroupProblemShapeIN4cute5tupleIJiiiEEEEENS1_10collective13CollectiveMmaINS1_39MainloopSm90ArrayTmaGmmaWarpSpecializedILi8ENS6_IJNS5_1CILi1EEESD_SD_EEENS1_52KernelPtrArrayTmaWarpSpecializedPingpongFP8FastAccumEEENS6_IJNSC_ILi256EEENSC_ILi128EEENSC_ILi64EEEEEENS_12float_e4m3_tEPNS6_IJlSD_NSC_ILi0EEEEEESL_SO_NS5_8TiledMMAINS5_8MMA_AtomIJNS5_4SM904GMMA31MMA_64x128x32_F32E4M3E4M3_SS_TNILNSS_7ScaleInE1ELSU_1EEEEEENS5_6LayoutISE_NS6_IJSM_SM_SM_EEEEENS6_IJNS5_10UnderscoreES10_S10_EEEEENS5_13SM90_TMA_LOADENS5_14ComposedLayoutINS5_7SwizzleILi2ELi4ELi3EEENS5_18smem_ptr_flag_bitsILi8EEENSX_INS6_IJNSC_ILi8EEESJ_EEENS6_IJSJ_SD_EEEEEEEvNS5_8identityES13_S1D_vS1E_EENS_8epilogue10collective18CollectiveEpilogueINS1G_30Sm90PtrArrayTmaWarpSpecializedILi4ELi2ELi16ELb1ELb0ELi2EEEJSK_NS6_IJSJ_NSC_ILi32EEEEEENS_6half_tEPNS6_IJSD_lSM_EEES1N_S1P_NS1G_6fusion15FusionCallbacksIS1K_NS1Q_17LinearCombinationIS1N_fS1N_fLNS_15FloatRoundStyleE2EEESK_S1M_JEEES13_NS14_INS15_ILi3ELi4ELi3EEENS17_ILi16EEENSX_INS6_IJSJ_S19_EEENS6_IJSD_SJ_EEEEEEENS5_17SM75_U16x8_LDSM_TENS5_14SM90_TMA_STOREES21_NS5_17SM90_U16x8_STSM_TENS5_9Copy_AtomIJNS5_17SM90_U32x4_STSM_NES1N_EEEvEEEvvEEEEvNT_6ParamsE,"aw",@nobits
	.sectionflags	@""
	.align	16
	.zero		1024


//--------------------- .nv.shared.reserved.0     --------------------------
	.section	.nv.shared.reserved.0,"aw",@nobits
	.weak		__nv_reservedSMEM_offset_0_alias
	.size		__nv_reservedSMEM_offset_0_alias, 0, 0
	.other		__nv_reservedSMEM_offset_0_alias,@"STO_CUDA_RESERVED_SHARED STV_DEFAULT"
__nv_reservedSMEM_offset_0_alias:
	.zero		0


//--------------------- .nv.global                --------------------------
	.section	.nv.global,"aw",@nobits
.nv.global:
	.type		_ZN39_INTERNAL_004a66b4_4_k_cu_cd2fb120_24694cute1_E,@object
	.size		_ZN39_INTERNAL_004a66b4_4_k_cu_cd2fb120_24694cute1_E,(_ZN39_INTERNAL_004a66b4_4_k_cu_cd2fb120_24694cuda3std3__45__cpo6cbeginE - _ZN39_INTERNAL_004a66b4_4_k_cu_cd2fb120_24694cute1_E)
_ZN39_INTERNAL_004a66b4_4_k_cu_cd2fb120_24694cute1_E:
	.zero		1
	.type		_ZN39_INTERNAL_004a66b4_4_k_cu_cd2fb120_24694cuda3std3__45__cpo6cbeginE,@object
	.size		_ZN39_INTERNAL_004a66b4_4_k_cu_cd2fb120_24694cuda3std3__45__cpo6cbeginE,(_ZN39_INTERNAL_004a66b4_4_k_cu_cd2fb120_24694cuda3std3__48in_placeE - _ZN39_INTERNAL_004a66b4_4_k_cu_cd2fb120_24694cuda3std3__45__cpo6cbeginE)
_ZN39_INTERNAL_004a66b4_4_k_cu_cd2fb120_24694cuda3std3__45__cpo6cbeginE:
	.zero		1
	.type		_ZN39_INTERNAL_004a66b4_4_k_cu_cd2fb120_24694cuda3std3__48in_placeE,@object
	.size		_ZN39_INTERNAL_004a66b4_4_k_cu_cd2fb120_24694cuda3std3__48in_placeE,(_ZN39_INTERNAL_004a66b4_4_k_cu_cd2fb120_24694cuda3std6ranges3__45__cpo9iter_moveE - _ZN39_INTERNAL_004a66b4_4_k_cu_cd2fb120_24694cuda3std3__48in_placeE)
_ZN39_INTERNAL_004a66b4_4_k_cu_cd2fb120_24694cuda3std3__48in_placeE:
	.zero		1
	.type		_ZN39_INTERNAL_004a66b4_4_k_cu_cd2fb120_24694cuda3std6ranges3__45__cpo9iter_moveE,@object
	.size		_ZN39_INTERNAL_004a66b4_4_k_cu_cd2fb120_24694cuda3std6ranges3__45__cpo9iter_moveE,(_ZN39_INTERNAL_004a66b4_4_k_cu_cd2fb120_24694cuda3std3__45__cpo5beginE - _ZN39_INTERNAL_004a66b4_4_k_cu_cd2fb120_24694cuda3std6ranges3__45__cpo9iter_moveE)
_ZN39_INTERNAL_004a66b4_4_k_cu_cd2fb120_24694cuda3std6ranges3__45__cpo9iter_moveE:
	.zero		1
	.type		_ZN39_INTERNAL_004a66b4_4_k_cu_cd2fb120_24694cuda3std3__45__cpo5beginE,@object
	.size		_ZN39_INTERNAL_004a66b4_4_k_cu_cd2fb120_24694cuda3std3__45__cpo5beginE,(_ZN39_INTERNAL_004a66b4_4_k_cu_cd2fb120_24694cuda3std3__441_GLOBAL__N__004a66b4_4_k_cu_cd2fb120_24696ignoreE - _ZN39_INTERNAL_004a66b4_4_k_cu_cd2fb120_24694cuda3std3__45__cpo5beginE)
_ZN39_INTERNAL_004a66b4_4_k_cu_cd2fb120_24694cuda3std3__45__cpo5beginE:
	.zero		1
	.type		_ZN39_INTERNAL_004a66b4_4_k_cu_cd2fb120_24694cuda3std3__441_GLOBAL__N__004a66b4_4_k_cu_cd2fb120_24696ignoreE,@object
	.size		_ZN39_INTERNAL_004a66b4_4_k_cu_cd2fb120_24694cuda3std3__441_GLOBAL__N__004a66b4_4_k_cu_cd2fb120_24696ignoreE,(_ZN39_INTERNAL_004a66b4_4_k_cu_cd2fb120_24694cute7productE - _ZN39_INTERNAL_004a66b4_4_k_cu_cd2fb120_24694cuda3std3__441_GLOBAL__N__004a66b4_4_k_cu_cd2fb120_24696ignoreE)
_ZN39_INTERNAL_004a66b4_4_k_cu_cd2fb120_24694cuda3std3__441_GLOBAL__N__004a66b4_4_k_cu_cd2fb120_24696ignoreE:
	.zero		1
	.type		_ZN39_INTERNAL_004a66b4_4_k_cu_cd2fb120_24694cute7productE,@object
	.size		_ZN39_INTERNAL_004a66b4_4_k_cu_cd2fb120_24694cute7productE,(_ZN39_INTERNAL_004a66b4_4_k_cu_cd2fb120_24694cuda3std3__45__cpo3endE - _ZN39_INTERNAL_004a66b4_4_k_cu_cd2fb120_24694cute7productE)
_ZN39_INTERNAL_004a66b4_4_k_cu_cd2fb120_24694cute7productE:
	.zero		1
	.type		_ZN39_INTERNAL_004a66b4_4_k_cu_cd2fb120_24694cuda3std3__45__cpo3endE,@object
	.size		_ZN39_INTERNAL_004a66b4_4_k_cu_cd2fb120_24694cuda3std3__45__cpo3endE,(_ZN39_INTERNAL_004a66b4_4_k_cu_cd2fb120_24694cuda3std3__419piecewise_constructE - _ZN39_INTERNAL_004a66b4_4_k_cu_cd2fb120_24694cuda3std3__45__cpo3endE)
_ZN39_INTERNAL_004a66b4_4_k_cu_cd2fb120_24694cuda3std3__45__cpo3endE:
	.zero		1
	.type		_ZN39_INTERNAL_004a66b4_4_k_cu_cd2fb120_24694cuda3std3__419piecewise_constructE,@object
	.size		_ZN39_INTERNAL_004a66b4_4_k_cu_cd2fb120_24694cuda3std3__419piecewise_constructE,(_ZN39_INTERNAL_004a66b4_4_k_cu_cd2fb120_24694cuda3std3__45__cpo4cendE - _ZN39_INTERNAL_004a66b4_4_k_cu_cd2fb120_24694cuda3std3__419piecewise_constructE)
_ZN39_INTERNAL_004a66b4_4_k_cu_cd2fb120_24694cuda3std3__419piecewise_constructE:
	.zero		1
	.type		_ZN39_INTERNAL_004a66b4_4_k_cu_cd2fb120_24694cuda3std3__45__cpo4cendE,@object
	.size		_ZN39_INTERNAL_004a66b4_4_k_cu_cd2fb120_24694cuda3std3__45__cpo4cendE,(_ZN39_INTERNAL_004a66b4_4_k_cu_cd2fb120_24694cuda3std6ranges3__45__cpo4swapE - _ZN39_INTERNAL_004a66b4_4_k_cu_cd2fb120_24694cuda3std3__45__cpo4cendE)
_ZN39_INTERNAL_004a66b4_4_k_cu_cd2fb120_24694cuda3std3__45__cpo4cendE:
	.zero		1
	.type		_ZN39_INTERNAL_004a66b4_4_k_cu_cd2fb120_24694cuda3std6ranges3__45__cpo4swapE,@object
	.size		_ZN39_INTERNAL_004a66b4_4_k_cu_cd2fb120_24694cuda3std6ranges3__45__cpo4swapE,(.L_8 - _ZN39_INTERNAL_004a66b4_4_k_cu_cd2fb120_24694cuda3std6ranges3__45__cpo4swapE)
_ZN39_INTERNAL_004a66b4_4_k_cu_cd2fb120_24694cuda3std6ranges3__45__cpo4swapE:
	.zero		1
.L_8:


//--------------------- .nv.constant0._ZN7cutlass13device_kernelINS_4gemm6kernel13GemmUniversalINS1_17GroupProblemShapeIN4cute5tupleIJiiiEEEEENS1_10collective13CollectiveMmaINS1_39MainloopSm90ArrayTmaGmmaWarpSpecializedILi8ENS6_IJNS5_1CILi1EEESD_SD_EEENS1_52KernelPtrArrayTmaWarpSpecializedPingpongFP8FastAccumEEENS6_IJNSC_ILi256EEENSC_ILi128EEENSC_ILi64EEEEEENS_12float_e4m3_tEPNS6_IJlSD_NSC_ILi0EEEEEESL_SO_NS5_8TiledMMAINS5_8MMA_AtomIJNS5_4SM904GMMA31MMA_64x128x32_F32E4M3E4M3_SS_TNILNSS_7ScaleInE1ELSU_1EEEEEENS5_6LayoutISE_NS6_IJSM_SM_SM_EEEEENS6_IJNS5_10UnderscoreES10_S10_EEEEENS5_13SM90_TMA_LOADENS5_14ComposedLayoutINS5_7SwizzleILi2ELi4ELi3EEENS5_18smem_ptr_flag_bitsILi8EEENSX_INS6_IJNSC_ILi8EEESJ_EEENS6_IJSJ_SD_EEEEEEEvNS5_8identityES13_S1D_vS1E_EENS_8epilogue10collective18CollectiveEpilogueINS1G_30Sm90PtrArrayTmaWarpSpecializedILi4ELi2ELi16ELb1ELb0ELi2EEEJSK_NS6_IJSJ_NSC_ILi32EEEEEENS_6half_tEPNS6_IJSD_lSM_EEES1N_S1P_NS1G_6fusion15FusionCallbacksIS1K_NS1Q_17LinearCombinationIS1N_fS1N_fLNS_15FloatRoundStyleE2EEESK_S1M_JEEES13_NS14_INS15_ILi3ELi4ELi3EEENS17_ILi16EEENSX_INS6_IJSJ_S19_EEENS6_IJSD_SJ_EEEEEEENS5_17SM75_U16x8_LDSM_TENS5_14SM90_TMA_STOREES21_NS5_17SM90_U16x8_STSM_TENS5_9Copy_AtomIJNS5_17SM90_U32x4_STSM_NES1N_EEEvEEEvvEEEEvNT_6ParamsE --------------------------
	.section	.nv.constant0._ZN7cutlass13device_kernelINS_4gemm6kernel13GemmUniversalINS1_17GroupProblemShapeIN4cute5tupleIJiiiEEEEENS1_10collective13CollectiveMmaINS1_39MainloopSm90ArrayTmaGmmaWarpSpecializedILi8ENS6_IJNS5_1CILi1EEESD_SD_EEENS1_52KernelPtrArrayTmaWarpSpecializedPingpongFP8FastAccumEEENS6_IJNSC_ILi256EEENSC_ILi128EEENSC_ILi64EEEEEENS_12float_e4m3_tEPNS6_IJlSD_NSC_ILi0EEEEEESL_SO_NS5_8TiledMMAINS5_8MMA_AtomIJNS5_4SM904GMMA31MMA_64x128x32_F32E4M3E4M3_SS_TNILNSS_7ScaleInE1ELSU_1EEEEEENS5_6LayoutISE_NS6_IJSM_SM_SM_EEEEENS6_IJNS5_10UnderscoreES10_S10_EEEEENS5_13SM90_TMA_LOADENS5_14ComposedLayoutINS5_7SwizzleILi2ELi4ELi3EEENS5_18smem_ptr_flag_bitsILi8EEENSX_INS6_IJNSC_ILi8EEESJ_EEENS6_IJSJ_SD_EEEEEEEvNS5_8identityES13_S1D_vS1E_EENS_8epilogue10collective18CollectiveEpilogueINS1G_30Sm90PtrArrayTmaWarpSpecializedILi4ELi2ELi16ELb1ELb0ELi2EEEJSK_NS6_IJSJ_NSC_ILi32EEEEEENS_6half_tEPNS6_IJSD_lSM_EEES1N_S1P_NS1G_6fusion15FusionCallbacksIS1K_NS1Q_17LinearCombinationIS1N_fS1N_fLNS_15FloatRoundStyleE2EEESK_S1M_JEEES13_NS14_INS15_ILi3ELi4ELi3EEENS17_ILi16EEENSX_INS6_IJSJ_S19_EEENS6_IJSD_SJ_EEEEEEENS5_17SM75_U16x8_LDSM_TENS5_14SM90_TMA_STOREES21_NS5_17SM90_U16x8_STSM_TENS5_9Copy_AtomIJNS5_17SM90_U32x4_STSM_NES1N_EEEvEEEvvEEEEvNT_6ParamsE,"a",@progbits
	.sectionflags	@""
	.align	4
.nv.constant0._ZN7cutlass13device_kernelINS_4gemm6kernel13GemmUniversalINS1_17GroupProblemShapeIN4cute5tupleIJiiiEEEEENS1_10collective13CollectiveMmaINS1_39MainloopSm90ArrayTmaGmmaWarpSpecializedILi8ENS6_IJNS5_1CILi1EEESD_SD_EEENS1_52KernelPtrArrayTmaWarpSpecializedPingpongFP8FastAccumEEENS6_IJNSC_ILi256EEENSC_ILi128EEENSC_ILi64EEEEEENS_12float_e4m3_tEPNS6_IJlSD_NSC_ILi0EEEEEESL_SO_NS5_8TiledMMAINS5_8MMA_AtomIJNS5_4SM904GMMA31MMA_64x128x32_F32E4M3E4M3_SS_TNILNSS_7ScaleInE1ELSU_1EEEEEENS5_6LayoutISE_NS6_IJSM_SM_SM_EEEEENS6_IJNS5_10UnderscoreES10_S10_EEEEENS5_13SM90_TMA_LOADENS5_14ComposedLayoutINS5_7SwizzleILi2ELi4ELi3EEENS5_18smem_ptr_flag_bitsILi8EEENSX_INS6_IJNSC_ILi8EEESJ_EEENS6_IJSJ_SD_EEEEEEEvNS5_8identityES13_S1D_vS1E_EENS_8epilogue10collective18CollectiveEpilogueINS1G_30Sm90PtrArrayTmaWarpSpecializedILi4ELi2ELi16ELb1ELb0ELi2EEEJSK_NS6_IJSJ_NSC_ILi32EEEEEENS_6half_tEPNS6_IJSD_lSM_EEES1N_S1P_NS1G_6fusion15FusionCallbacksIS1K_NS1Q_17LinearCombinationIS1N_fS1N_fLNS_15FloatRoundStyleE2EEESK_S1M_JEEES13_NS14_INS15_ILi3ELi4ELi3EEENS17_ILi16EEENSX_INS6_IJSJ_S19_EEENS6_IJSD_SJ_EEEEEEENS5_17SM75_U16x8_LDSM_TENS5_14SM90_TMA_STOREES21_NS5_17SM90_U16x8_STSM_TENS5_9Copy_AtomIJNS5_17SM90_U32x4_STSM_NES1N_EEEvEEEvvEEEEvNT_6ParamsE:
	.zero		2432


//--------------------- SYMBOLS --------------------------

	.type		.nv.reservedSmem.offset0,@object
	.size		.nv.reservedSmem.offset0,0x4
	.type		__assertfail,@function
